	.target	sm_90a

	.elftype	@"ET_EXEC"


//--------------------- .note.nv.tkinfo           --------------------------
	.section	.note.nv.tkinfo,"",@"SHT_NOTE"
	.sectionflags	@"SHF_NOTE_NV_TKINFO"
	.tkinfo
        /*0018*/ 	.word	0x00000002
        /*0030*/ 	.string	""
        /*0030*/ 	.string	"ptxas"
        /*0030*/ 	.string	"Cuda compilation tools, release 13.0, V13.0.88"
        /*0030*/ 	.string	"Build cuda_13.0.r13.0/compiler.36424714_0"
        /*0030*/ 	.string	"-v  -suppress-debug-info  -lineinfo  -arch sm_90a "



//--------------------- .note.nv.cuinfo           --------------------------
	.section	.note.nv.cuinfo,"",@"SHT_NOTE"
	.sectionflags	@"SHF_NOTE_NV_CUINFO"
        /*0018*/ 	.short	0x0002
        /*001a*/ 	.short	0x005a
        /*001c*/ 	.short	0x0082
	.zero		2


//--------------------- .nv.info                  --------------------------
	.section	.nv.info,"",@"SHT_CUDA_INFO"
	.align	4


	//----- nvinfo : EIATTR_REGCOUNT
	.align		4
        /*0000*/ 	.byte	0x04, 0x2f
        /*0002*/ 	.short	(.L_1 - .L_0)
	.align		4
.L_0:
        /*0004*/ 	.word	index@(matmul_kernel)
        /*0008*/ 	.word	0x000000ff


	//----- nvinfo : EIATTR_FRAME_SIZE
	.align		4
.L_1:
        /*000c*/ 	.byte	0x04, 0x11
        /*000e*/ 	.short	(.L_3 - .L_2)
	.align		4
.L_2:
        /*0010*/ 	.word	index@(matmul_kernel)
        /*0014*/ 	.word	0x000010f8


	//----- nvinfo : EIATTR_MIN_STACK_SIZE
	.align		4
.L_3:
        /*0018*/ 	.byte	0x04, 0x12
        /*001a*/ 	.short	(.L_5 - .L_4)
	.align		4
.L_4:
        /*001c*/ 	.word	index@(matmul_kernel)
        /*0020*/ 	.word	0x000010f8
.L_5:


//--------------------- .nv.compat                --------------------------
	.section	.nv.compat,"",@"SHT_CUDA_COMPAT_INFO"
	.align	4
        /*0000*/ 	.byte	0x02, 0x09, 0x01, 0x00, 0x02, 0x02, 0x04, 0x00, 0x02, 0x05, 0x05, 0x00, 0x03, 0x07, 0x01, 0x01
        /*0010*/ 	.byte	0x02, 0x03, 0x00, 0x00, 0x02, 0x06, 0x01, 0x00, 0x04, 0x0b, 0x08, 0x00, 0x00, 0x00, 0x00, 0x00
        /*0020*/ 	.byte	0x00, 0x00, 0x00, 0x00


//--------------------- .nv.info.matmul_kernel    --------------------------
	.section	.nv.info.matmul_kernel,"",@"SHT_CUDA_INFO"
	.sectionflags	@""
	.align	4


	//----- nvinfo : EIATTR_CUDA_API_VERSION
	.align		4
        /*0000*/ 	.byte	0x04, 0x37
        /*0002*/ 	.short	(.L_7 - .L_6)
.L_6:
        /*0004*/ 	.word	0x00000082


	//----- nvinfo : EIATTR_KPARAM_INFO
	.align		4
.L_7:
        /*0008*/ 	.byte	0x04, 0x17
        /*000a*/ 	.short	(.L_9 - .L_8)
.L_8:
        /*000c*/ 	.word	0x00000000
        /*0010*/ 	.short	0x000d
        /*0012*/ 	.short	0x0048
        /*0014*/ 	.byte	0x00, 0xf4, 0x21, 0x00


	//----- nvinfo : EIATTR_KPARAM_INFO
	.align		4
.L_9:
        /*0018*/ 	.byte	0x04, 0x17
        /*001a*/ 	.short	(.L_11 - .L_10)
.L_10:
        /*001c*/ 	.word	0x00000000
        /*0020*/ 	.short	0x000c
        /*0022*/ 	.short	0x0040
        /*0024*/ 	.byte	0x00, 0xf4, 0x21, 0x00


	//----- nvinfo : EIATTR_KPARAM_INFO
	.align		4
.L_11:
        /*0028*/ 	.byte	0x04, 0x17
        /*002a*/ 	.short	(.L_13 - .L_12)
.L_12:
        /*002c*/ 	.word	0x00000000
        /*0030*/ 	.short	0x000b
        /*0032*/ 	.short	0x0038
        /*0034*/ 	.byte	0x00, 0xf0, 0x11, 0x00


	//----- nvinfo : EIATTR_KPARAM_INFO
	.align		4
.L_13:
        /*0038*/ 	.byte	0x04, 0x17
        /*003a*/ 	.short	(.L_15 - .L_14)
.L_14:
        /*003c*/ 	.word	0x00000000
        /*0040*/ 	.short	0x000a
        /*0042*/ 	.short	0x0034
        /*0044*/ 	.byte	0x00, 0xf0, 0x11, 0x00


	//----- nvinfo : EIATTR_KPARAM_INFO
	.align		4
.L_15:
        /*0048*/ 	.byte	0x04, 0x17
        /*004a*/ 	.short	(.L_17 - .L_16)
.L_16:
        /*004c*/ 	.word	0x00000000
        /*0050*/ 	.short	0x0009
        /*0052*/ 	.short	0x0030
        /*0054*/ 	.byte	0x00, 0xf0, 0x11, 0x00


	//----- nvinfo : EIATTR_KPARAM_INFO
	.align		4
.L_17:
        /*0058*/ 	.byte	0x04, 0x17
        /*005a*/ 	.short	(.L_19 - .L_18)
.L_18:
        /*005c*/ 	.word	0x00000000
        /*0060*/ 	.short	0x0008
        /*0062*/ 	.short	0x002c
        /*0064*/ 	.byte	0x00, 0xf0, 0x11, 0x00


	//----- nvinfo : EIATTR_KPARAM_INFO
	.align		4
.L_19:
        /*0068*/ 	.byte	0x04, 0x17
        /*006a*/ 	.short	(.L_21 - .L_20)
.L_20:
        /*006c*/ 	.word	0x00000000
        /*0070*/ 	.short	0x0007
        /*0072*/ 	.short	0x0028
        /*0074*/ 	.byte	0x00, 0xf0, 0x11, 0x00


	//----- nvinfo : EIATTR_KPARAM_INFO
	.align		4
.L_21:
        /*0078*/ 	.byte	0x04, 0x17
        /*007a*/ 	.short	(.L_23 - .L_22)
.L_22:
        /*007c*/ 	.word	0x00000000
        /*0080*/ 	.short	0x0006
        /*0082*/ 	.short	0x0024
        /*0084*/ 	.byte	0x00, 0xf0, 0x11, 0x00


	//----- nvinfo : EIATTR_KPARAM_INFO
	.align		4
.L_23:
        /*0088*/ 	.byte	0x04, 0x17
        /*008a*/ 	.short	(.L_25 - .L_24)
.L_24:
        /*008c*/ 	.word	0x00000000
        /*0090*/ 	.short	0x0005
        /*0092*/ 	.short	0x0020
        /*0094*/ 	.byte	0x00, 0xf0, 0x11, 0x00


	//----- nvinfo : EIATTR_KPARAM_INFO
	.align		4
.L_25:
        /*0098*/ 	.byte	0x04, 0x17
        /*009a*/ 	.short	(.L_27 - .L_26)
.L_26:
        /*009c*/ 	.word	0x00000000
        /*00a0*/ 	.short	0x0004
        /*00a2*/ 	.short	0x001c
        /*00a4*/ 	.byte	0x00, 0xf0, 0x11, 0x00


	//----- nvinfo : EIATTR_KPARAM_INFO
	.align		4
.L_27:
        /*00a8*/ 	.byte	0x04, 0x17
        /*00aa*/ 	.short	(.L_29 - .L_28)
.L_28:
        /*00ac*/ 	.word	0x00000000
        /*00b0*/ 	.short	0x0003
        /*00b2*/ 	.short	0x0018
        /*00b4*/ 	.byte	0x00, 0xf0, 0x11, 0x00


	//----- nvinfo : EIATTR_KPARAM_INFO
	.align		4
.L_29:
        /*00b8*/ 	.byte	0x04, 0x17
        /*00ba*/ 	.short	(.L_31 - .L_30)
.L_30:
        /*00bc*/ 	.word	0x00000000
        /*00c0*/ 	.short	0x0002
        /*00c2*/ 	.short	0x0010
        /*00c4*/ 	.byte	0x00, 0xf4, 0x21, 0x00


	//----- nvinfo : EIATTR_KPARAM_INFO
	.align		4
.L_31:
        /*00c8*/ 	.byte	0x04, 0x17
        /*00ca*/ 	.short	(.L_33 - .L_32)
.L_32:
        /*00cc*/ 	.word	0x00000000
        /*00d0*/ 	.short	0x0001
        /*00d2*/ 	.short	0x0008
        /*00d4*/ 	.byte	0x00, 0xf4, 0x21, 0x00


	//----- nvinfo : EIATTR_KPARAM_INFO
	.align		4
.L_33:
        /*00d8*/ 	.byte	0x04, 0x17
        /*00da*/ 	.short	(.L_35 - .L_34)
.L_34:
        /*00dc*/ 	.word	0x00000000
        /*00e0*/ 	.short	0x0000
        /*00e2*/ 	.short	0x0000
        /*00e4*/ 	.byte	0x00, 0xf4, 0x21, 0x00


	//----- nvinfo : EIATTR_SPARSE_MMA_MASK
	.align		4
.L_35:
        /*00e8*/ 	.byte	0x03, 0x50
        /*00ea*/ 	.short	0x0000


	//----- nvinfo : EIATTR_MAXREG_COUNT
	.align		4
        /*00ec*/ 	.byte	0x03, 0x1b
        /*00ee*/ 	.short	0x00ff


	//----- nvinfo : EIATTR_NUM_BARRIERS
	.align		4
        /*00f0*/ 	.byte	0x02, 0x4c
        /*00f2*/ 	.byte	0x01
	.zero		1


	//----- nvinfo : EIATTR_ANNOTATIONS
	.align		4
        /*00f4*/ 	.byte	0x04, 0x55
        /*00f6*/ 	.short	(.L_37 - .L_36)


	//   ....[0]....
.L_36:
        /*00f8*/ 	.word	0x00000001
        /*00fc*/ 	.byte	0xa0, 0x01, 0x00, 0x00, 0x01, 0x00, 0x00, 0x00, 0x00, 0x64, 0x00, 0x00, 0x01, 0x00, 0x00, 0x00
        /* <DEDUP_REMOVED lines=1975> */
        /*7c7c*/ 	.byte	0x90, 0x12, 0x03, 0x00


	//----- nvinfo : EIATTR_MERCURY_ISA_VERSION
	.align		4
.L_37:
        /*7c80*/ 	.byte	0x03, 0x5f
        /*7c82*/ 	.short	0x0101


	//----- nvinfo : EIATTR_EXIT_INSTR_OFFSETS
	.align		4
        /*7c84*/ 	.byte	0x04, 0x1c
        /*7c86*/ 	.short	(.L_39 - .L_38)


	//   ....[0]....
.L_38:
        /*7c88*/ 	.word	0x00036710


	//   ....[1]....
        /*7c8c*/ 	.word	0x00036730


	//----- nvinfo : EIATTR_REQNTID
	.align		4
.L_39:
        /*7c90*/ 	.byte	0x04, 0x10
        /*7c92*/ 	.short	(.L_41 - .L_40)
.L_40:
        /*7c94*/ 	.word	0x00000080
        /*7c98*/ 	.word	0x00000001
        /*7c9c*/ 	.word	0x00000001


	//----- nvinfo : EIATTR_CBANK_PARAM_SIZE
	.align		4
.L_41:
        /*7ca0*/ 	.byte	0x03, 0x19
        /*7ca2*/ 	.short	0x0050


	//----- nvinfo : EIATTR_PARAM_CBANK
	.align		4
        /*7ca4*/ 	.byte	0x04, 0x0a
        /*7ca6*/ 	.short	(.L_43 - .L_42)
	.align		4
.L_42:
        /*7ca8*/ 	.word	index@(.nv.constant0.matmul_kernel)
        /*7cac*/ 	.short	0x0210
        /*7cae*/ 	.short	0x0050


	//----- nvinfo : EIATTR_SW_WAR
	.align		4
.L_43:
        /*7cb0*/ 	.byte	0x04, 0x36
        /*7cb2*/ 	.short	(.L_45 - .L_44)
.L_44:
        /*7cb4*/ 	.word	0x00000008
.L_45:


//--------------------- .nv.callgraph             --------------------------
	.section	.nv.callgraph,"",@"SHT_CUDA_CALLGRAPH"
	.align	4
	.sectionentsize	8
	.align		4
        /*0000*/ 	.word	0x00000000
	.align		4
        /*0004*/ 	.word	0xffffffff
	.align		4
        /*0008*/ 	.word	0x00000000
	.align		4
        /*000c*/ 	.word	0xfffffffe
	.align		4
        /*0010*/ 	.word	0x00000000
	.align		4
        /*0014*/ 	.word	0xfffffffd
	.align		4
        /*0018*/ 	.word	0x00000000
	.align		4
        /*001c*/ 	.word	0xfffffffc


//--------------------- .text.matmul_kernel       --------------------------
	.section	.text.matmul_kernel,"ax",@progbits
	.align	128
        .global         matmul_kernel
        .type           matmul_kernel,@function
        .size           matmul_kernel,(.L_x_3 - matmul_kernel)
        .other          matmul_kernel,@"STO_CUDA_ENTRY STV_DEFAULT"
matmul_kernel:
.text.matmul_kernel:
[----:B------:R-:W1:Y:S08]  /*0000*/  LDC R1, c[0x0][0x28] ;  /* 0x00000a00ff017b82 */ /* 0x000e700000000800 */
[----:B------:R-:W2:Y:S01]  /*0010*/  LDC.64 R2, c[0x0][0x228] ;  /* 0x00008a00ff027b82 */ /* 0x000ea20000000a00 */
[----:B-1----:R-:W-:Y:S01]  /*0020*/  VIADD R1, R1, 0xffffef08 ;  /* 0xffffef0801017836 */ /* 0x002fe20000000000 */
[----:B------:R-:W1:Y:S01]  /*0030*/  S2R R5, SR_CTAID.X ;  /* 0x0000000000057919 */ /* 0x000e620000002500 */
[----:B------:R-:W-:Y:S01]  /*0040*/  ULDC.64 UR4, c[0x0][0x218] ;  /* 0x0000860000047ab9 */ /* 0x000fe20000000a00 */
[----:B------:R-:W-:Y:S01]  /*0050*/  ULDC UR34, c[0x0][0x240] ;  /* 0x0000900000227ab9 */ /* 0x000fe20000000800 */
[----:B------:R-:W-:Y:S01]  /*0060*/  ULDC UR35, c[0x0][0x240] ;  /* 0x0000900000237ab9 */ /* 0x000fe20000000800 */
[----:B------:R-:W3:Y:S01]  /*0070*/  S2R R239, SR_TID.X ;  /* 0x0000000000ef7919 */ /* 0x000ee20000002100 */
[----:B------:R-:W-:Y:S01]  /*0080*/  ULDC UR32, c[0x0][0x240] ;  /* 0x0000900000207ab9 */ /* 0x000fe20000000800 */
        /* <DEDUP_REMOVED lines=16> */
[----:B--2---:R-:W-:Y:S01]  /*0190*/  IMAD.MOV.U32 R51, RZ, RZ, R3 ;  /* 0x000000ffff337224 */ /* 0x004fe200078e0003 */
[----:B------:R2:W-:Y:S01]  /*01a0*/  STL.64 [R1+0xc50], R2 ;  /* 0x000c500201007387 */ /* 0x0005e20000100a00 */
[----:B------:R-:W-:Y:S01]  /*01b0*/  IMAD.MOV.U32 R53, RZ, RZ, R2 ;  /* 0x000000ffff357224 */ /* 0x000fe200078e0002 */
[----:B------:R-:W-:Y:S01]  /*01c0*/  ULDC UR51, c[0x0][0x240] ;  /* 0x0000900000337ab9 */ /* 0x000fe20000000800 */
[----:B------:R-:W-:Y:S01]  /*01d0*/  ULDC UR53, c[0x0][0x240] ;  /* 0x0000900000357ab9 */ /* 0x000fe20000000800 */
[----:B------:R-:W-:Y:S01]  /*01e0*/  IADD3 R0, R51, 0x7f, RZ ;  /* 0x0000007f33007810 */ /* 0x000fe20007ffe0ff */
[----:B------:R-:W-:Y:S01]  /*01f0*/  ULDC UR54, c[0x0][0x240] ;  /* 0x0000900000367ab9 */ /* 0x000fe20000000800 */
[----:B------:R-:W-:Y:S01]  /*0200*/  LOP3.LUT R235, RZ, R51, RZ, 0x33, !PT ;  /* 0x00000033ffeb7212 */ /* 0x000fe200078e33ff */
[----:B------:R-:W-:Y:S01]  /*0210*/  ULDC UR55, c[0x0][0x240] ;  /* 0x0000900000377ab9 */ /* 0x000fe20000000800 */
[----:B------:R-:W-:Y:S01]  /*0220*/  LOP3.LUT R236, RZ, R53, RZ, 0x33, !PT ;  /* 0x00000035ffec7212 */ /* 0x000fe200078e33ff */
[----:B------:R-:W-:Y:S01]  /*0230*/  ULDC UR56, c[0x0][0x240] ;  /* 0x0000900000387ab9 */ /* 0x000fe20000000800 */
[----:B-1----:R-:W-:Y:S01]  /*0240*/  IABS R8, R5 ;  /* 0x0000000500087213 */ /* 0x002fe20000000000 */
[----:B------:R-:W-:Y:S01]  /*0250*/  ULDC UR59, c[0x0][0x240] ;  /* 0x00009000003b7ab9 */ /* 0x000fe20000000800 */
[----:B--2---:R-:W-:Y:S01]  /*0260*/  SHF.R.S32.HI R3, RZ, 0x1f, R0 ;  /* 0x0000001fff037819 */ /* 0x004fe20000011400 */
[----:B------:R-:W-:Y:S01]  /*0270*/  ULDC UR57, c[0x0][0x240] ;  /* 0x0000900000397ab9 */ /* 0x000fe20000000800 */
[----:B---3--:R-:W-:Y:S01]  /*0280*/  LOP3.LUT R55, R239, 0x7f, RZ, 0xc0, !PT ;  /* 0x0000007fef377812 */ /* 0x008fe200078ec0ff */
[----:B------:R-:W-:Y:S01]  /*0290*/  ULDC UR58, c[0x0][0x240] ;  /* 0x00009000003a7ab9 */ /* 0x000fe20000000800 */
[----:B------:R-:W-:Y:S01]  /*02a0*/  LEA.HI R3, R3, R0, RZ, 0x7 ;  /* 0x0000000003037211 */ /* 0x000fe200078f38ff */
[----:B------:R-:W-:Y:S01]  /*02b0*/  ULDC UR60, c[0x0][0x240] ;  /* 0x00009000003c7ab9 */ /* 0x000fe20000000800 */
[----:B------:R-:W-:Y:S01]  /*02c0*/  ULDC UR61, c[0x0][0x240] ;  /* 0x00009000003d7ab9 */ /* 0x000fe20000000800 */
[----:B------:R-:W-:Y:S01]  /*02d0*/  ULDC UR8, c[0x0][0x240] ;  /* 0x0000900000087ab9 */ /* 0x000fe20000000800 */
[----:B------:R-:W-:Y:S01]  /*02e0*/  SHF.R.S32.HI R3, RZ, 0x7, R3 ;  /* 0x00000007ff037819 */ /* 0x000fe20000011403 */
[----:B------:R-:W-:Y:S01]  /*02f0*/  ULDC UR6, c[0x0][0x240] ;  /* 0x0000900000067ab9 */ /* 0x000fe20000000800 */
[----:B------:R-:W-:Y:S01]  /*0300*/  ULDC UR7, c[0x0][0x240] ;  /* 0x0000900000077ab9 */ /* 0x000fe20000000800 */
[----:B------:R-:W-:Y:S01]  /*0310*/  ULDC UR9, c[0x0][0x240] ;  /* 0x0000900000097ab9 */ /* 0x000fe20000000800 */
[----:B------:R-:W-:Y:S01]  /*0320*/  ULDC UR10, c[0x0][0x240] ;  /* 0x00009000000a7ab9 */ /* 0x000fe20000000800 */
[----:B------:R-:W-:Y:S01]  /*0330*/  IMAD.SHL.U32 R4, R3, 0x4, RZ ;  /* 0x0000000403047824 */ /* 0x000fe200078e00ff */
[----:B------:R-:W-:Y:S01]  /*0340*/  ULDC UR11, c[0x0][0x240] ;  /* 0x00009000000b7ab9 */ /* 0x000fe20000000800 */
[----:B------:R-:W-:Y:S01]  /*0350*/  ULDC UR12, c[0x0][0x240] ;  /* 0x00009000000c7ab9 */ /* 0x000fe20000000800 */
[----:B------:R-:W-:Y:S01]  /*0360*/  ULDC UR15, c[0x0][0x240] ;  /* 0x00009000000f7ab9 */ /* 0x000fe20000000800 */
[----:B------:R-:W-:Y:S01]  /*0370*/  ULDC UR13, c[0x0][0x240] ;  /* 0x00009000000d7ab9 */ /* 0x000fe20000000800 */
[-C--:B------:R-:W-:Y:S01]  /*0380*/  IABS R7, R4.reuse ;  /* 0x0000000400077213 */ /* 0x080fe20000000000 */
[----:B------:R-:W-:Y:S01]  /*0390*/  ULDC UR14, c[0x0][0x240] ;  /* 0x00009000000e7ab9 */ /* 0x000fe20000000800 */
[----:B------:R-:W-:Y:S01]  /*03a0*/  IABS R10, R4 ;  /* 0x00000004000a7213 */ /* 0x000fe20000000000 */
[----:B------:R-:W-:Y:S01]  /*03b0*/  ULDC UR16, c[0x0][0x240] ;  /* 0x0000900000107ab9 */ /* 0x000fe20000000800 */
[----:B------:R-:W1:Y:S01]  /*03c0*/  I2F.RP R0, R7 ;  /* 0x0000000700007306 */ /* 0x000e620000209400 */
        /* <DEDUP_REMOVED lines=14> */
[----:B-1----:R-:W1:Y:S01]  /*04b0*/  MUFU.RCP R0, R0 ;  /* 0x0000000000007308 */ /* 0x002e620000001000 */
[----:B------:R-:W-:Y:S01]  /*04c0*/  ULDC UR31, c[0x0][0x240] ;  /* 0x00009000001f7ab9 */ /* 0x000fe20000000800 */
[----:B------:R-:W-:Y:S01]  /*04d0*/  ULDC UR33, c[0x0][0x240] ;  /* 0x0000900000217ab9 */ /* 0x000fe20000000800 */
[----:B-1----:R-:W-:-:S02]  /*04e0*/  VIADD R2, R0, 0xffffffe ;  /* 0x0ffffffe00027836 */ /* 0x002fc40000000000 */
[----:B------:R-:W-:-:S03]  /*04f0*/  IMAD.MOV R0, RZ, RZ, -R10 ;  /* 0x000000ffff007224 */ /* 0x000fc600078e0a0a */
[----:B------:R1:W2:Y:S02]  /*0500*/  F2I.FTZ.U32.TRUNC.NTZ R3, R2 ;  /* 0x0000000200037305 */ /* 0x0002a4000021f000 */
[----:B-1----:R-:W-:Y:S02]  /*0510*/  IMAD.MOV.U32 R2, RZ, RZ, RZ ;  /* 0x000000ffff027224 */ /* 0x002fe400078e00ff */
[----:B--2---:R-:W-:-:S04]  /*0520*/  IMAD.MOV R6, RZ, RZ, -R3 ;  /* 0x000000ffff067224 */ /* 0x004fc800078e0a03 */
[----:B------:R-:W-:Y:S01]  /*0530*/  IMAD R9, R6, R7, RZ ;  /* 0x0000000706097224 */ /* 0x000fe200078e02ff */
[----:B------:R-:W-:Y:S02]  /*0540*/  MOV R6, R8 ;  /* 0x0000000800067202 */ /* 0x000fe40000000f00 */
[----:B------:R-:W-:Y:S01]  /*0550*/  IABS R8, R53 ;  /* 0x0000003500087213 */ /* 0x000fe20000000000 */
[----:B------:R-:W-:-:S06]  /*0560*/  IMAD.HI.U32 R3, R3, R9, R2 ;  /* 0x0000000903037227 */ /* 0x000fcc00078e0002 */
[----:B------:R-:W-:-:S04]  /*0570*/  IMAD.HI.U32 R3, R3, R6, RZ ;  /* 0x0000000603037227 */ /* 0x000fc800078e00ff */
[----:B------:R-:W-:-:S05]  /*0580*/  IMAD R0, R3, R0, R6 ;  /* 0x0000000003007224 */ /* 0x000fca00078e0206 */
[----:B------:R-:W-:-:S13]  /*0590*/  ISETP.GT.U32.AND P1, PT, R7, R0, PT ;  /* 0x000000000700720c */ /* 0x000fda0003f24070 */
[----:B------:R-:W-:Y:S01]  /*05a0*/  @!P1 IMAD.IADD R0, R0, 0x1, -R7 ;  /* 0x0000000100009824 */ /* 0x000fe200078e0a07 */
[----:B------:R-:W-:Y:S02]  /*05b0*/  @!P1 IADD3 R3, R3, 0x1, RZ ;  /* 0x0000000103039810 */ /* 0x000fe40007ffe0ff */
[----:B------:R-:W-:Y:S02]  /*05c0*/  ISETP.NE.AND P1, PT, R4, RZ, PT ;  /* 0x000000ff0400720c */ /* 0x000fe40003f25270 */
[----:B------:R-:W-:Y:S02]  /*05d0*/  ISETP.GE.U32.AND P0, PT, R0, R7, PT ;  /* 0x000000070000720c */ /* 0x000fe40003f06070 */
[----:B------:R-:W-:-:S04]  /*05e0*/  LOP3.LUT R0, R5, R4, RZ, 0x3c, !PT ;  /* 0x0000000405007212 */ /* 0x000fc800078e3cff */
[----:B------:R-:W-:Y:S01]  /*05f0*/  ISETP.GE.AND P2, PT, R0, RZ, PT ;  /* 0x000000ff0000720c */ /* 0x000fe20003f46270 */
[----:B------:R-:W-:-:S06]  /*0600*/  VIADD R0, R53, 0xff ;  /* 0x000000ff35007836 */ /* 0x000fcc0000000000 */
[----:B------:R-:W-:-:S04]  /*0610*/  @P0 VIADD R3, R3, 0x1 ;  /* 0x0000000103030836 */ /* 0x000fc80000000000 */
[----:B------:R-:W-:Y:S01]  /*0620*/  IMAD.MOV.U32 R2, RZ, RZ, R3 ;  /* 0x000000ffff027224 */ /* 0x000fe200078e0003 */
[----:B------:R-:W-:-:S04]  /*0630*/  SHF.R.S32.HI R3, RZ, 0x1f, R0 ;  /* 0x0000001fff037819 */ /* 0x000fc80000011400 */
[----:B------:R-:W-:Y:S02]  /*0640*/  @!P2 IADD3 R2, -R2, RZ, RZ ;  /* 0x000000ff0202a210 */ /* 0x000fe40007ffe1ff */
[----:B------:R-:W-:Y:S02]  /*0650*/  @!P1 LOP3.LUT R2, RZ, R4, RZ, 0x33, !PT ;  /* 0x00000004ff029212 */ /* 0x000fe400078e33ff */
[----:B------:R-:W-:-:S03]  /*0660*/  LEA.HI R3, R3, R0, RZ, 0x8 ;  /* 0x0000000003037211 */ /* 0x000fc600078f40ff */
[----:B------:R-:W-:Y:S02]  /*0670*/  IMAD.SHL.U32 R10, R2, 0x4, RZ ;  /* 0x00000004020a7824 */ /* 0x000fe400078e00ff */
[----:B------:R-:W-:-:S03]  /*0680*/  IMAD.MOV R2, RZ, RZ, -R2 ;  /* 0x000000ffff027224 */ /* 0x000fc600078e0a02 */
[----:B------:R-:W-:Y:S01]  /*0690*/  LEA.HI.SX32 R3, R3, -R10, 0x18 ;  /* 0x8000000a03037211 */ /* 0x000fe200078fc2ff */
[----:B------:R-:W-:Y:S02]  /*06a0*/  IMAD R12, R4, R2, R5 ;  /* 0x00000002040c7224 */ /* 0x000fe400078e0205 */
[----:B------:R-:W-:Y:S01]  /*06b0*/  IMAD.MOV.U32 R2, RZ, RZ, RZ ;  /* 0x000000ffff027224 */ /* 0x000fe200078e00ff */
[----:B------:R-:W-:Y:S02]  /*06c0*/  VIMNMX R11, R3, 0x4, PT ;  /* 0x00000004030b7848 */ /* 0x000fe40003fe0100 */
[----:B------:R-:W-:Y:S02]  /*06d0*/  IABS R4, R12 ;  /* 0x0000000c00047213 */ /* 0x000fe40000000000 */
[----:B------:R-:W-:-:S04]  /*06e0*/  IABS R6, R11 ;  /* 0x0000000b00067213 */ /* 0x000fc80000000000 */
[----:B------:R-:W1:Y:S08]  /*06f0*/  I2F.RP R0, R6 ;  /* 0x0000000600007306 */ /* 0x000e700000209400 */
[----:B-1----:R-:W1:Y:S02]  /*0700*/  MUFU.RCP R0, R0 ;  /* 0x0000000000007308 */ /* 0x002e640000001000 */
[----:B-1----:R-:W-:Y:S01]  /*0710*/  VIADD R3, R0, 0xffffffe ;  /* 0x0ffffffe00037836 */ /* 0x002fe20000000000 */
[----:B------:R-:W-:-:S05]  /*0720*/  IABS R0, R51 ;  /* 0x0000003300007213 */ /* 0x000fca0000000000 */
[----:B------:R-:W1:Y:S02]  /*0730*/  F2I.FTZ.U32.TRUNC.NTZ R3, R3 ;  /* 0x0000000300037305 */ /* 0x000e64000021f000 */
[----:B-1----:R-:W-:-:S05]  /*0740*/  IADD3 R7, RZ, -R3, RZ ;  /* 0x80000003ff077210 */ /* 0x002fca0007ffe0ff */
[----:B------:R-:W-:Y:S01]  /*0750*/  IMAD R5, R7, R6, RZ ;  /* 0x0000000607057224 */ /* 0x000fe200078e02ff */
[----:B------:R-:W-:-:S03]  /*0760*/  IABS R7, R11 ;  /* 0x0000000b00077213 */ /* 0x000fc60000000000 */
[----:B------:R-:W-:Y:S02]  /*0770*/  IMAD.HI.U32 R2, R3, R5, R2 ;  /* 0x0000000503027227 */ /* 0x000fe400078e0002 */
[----:B------:R-:W1:Y:S02]  /*0780*/  I2F.RP R5, R0 ;  /* 0x0000000000057306 */ /* 0x000e640000209400 */
[----:B------:R-:W-:Y:S02]  /*0790*/  IMAD.MOV.U32 R3, RZ, RZ, R4 ;  /* 0x000000ffff037224 */ /* 0x000fe400078e0004 */
[----:B------:R-:W-:Y:S02]  /*07a0*/  IMAD.MOV R4, RZ, RZ, -R7 ;  /* 0x000000ffff047224 */ /* 0x000fe400078e0a07 */
[----:B------:R-:W-:-:S04]  /*07b0*/  IMAD.HI.U32 R2, R2, R3, RZ ;  /* 0x0000000302027227 */ /* 0x000fc800078e00ff */
[----:B------:R-:W-:Y:S02]  /*07c0*/  IMAD R3, R2, R4, R3 ;  /* 0x0000000402037224 */ /* 0x000fe400078e0203 */
[----:B------:R-:W2:Y:S03]  /*07d0*/  I2F.RP R4, R8 ;  /* 0x0000000800047306 */ /* 0x000ea60000209400 */
[----:B------:R-:W-:-:S05]  /*07e0*/  ISETP.GT.U32.AND P1, PT, R6, R3, PT ;  /* 0x000000030600720c */ /* 0x000fca0003f24070 */
[----:B-1----:R-:W1:Y:S08]  /*07f0*/  MUFU.RCP R5, R5 ;  /* 0x0000000500057308 */ /* 0x002e700000001000 */
[----:B--2---:R-:W2:Y:S01]  /*0800*/  MUFU.RCP R4, R4 ;  /* 0x0000000400047308 */ /* 0x004ea20000001000 */
[----:B------:R-:W-:Y:S01]  /*0810*/  @!P1 IADD3 R3, R3, -R6, RZ ;  /* 0x8000000603039210 */ /* 0x000fe20007ffe0ff */
[----:B------:R-:W-:Y:S01]  /*0820*/  @!P1 VIADD R2, R2, 0x1 ;  /* 0x0000000102029836 */ /* 0x000fe20000000000 */
[----:B------:R-:W-:-:S02]  /*0830*/  ISETP.NE.AND P1, PT, R11, RZ, PT ;  /* 0x000000ff0b00720c */ /* 0x000fc40003f25270 */
[----:B------:R-:W-:Y:S02]  /*0840*/  ISETP.GE.U32.AND P0, PT, R3, R6, PT ;  /* 0x000000060300720c */ /* 0x000fe40003f06070 */
[----:B------:R-:W-:Y:S01]  /*0850*/  LOP3.LUT R3, R12, R11, RZ, 0x3c, !PT ;  /* 0x0000000b0c037212 */ /* 0x000fe200078e3cff */
[----:B-1----:R-:W-:-:S03]  /*0860*/  VIADD R6, R5, 0xffffffe ;  /* 0x0ffffffe05067836 */ /* 0x002fc60000000000 */
[----:B------:R-:W-:Y:S02]  /*0870*/  ISETP.GE.AND P2, PT, R3, RZ, PT ;  /* 0x000000ff0300720c */ /* 0x000fe40003f46270 */
[----:B------:R-:W1:Y:S01]  /*0880*/  F2I.FTZ.U32.TRUNC.NTZ R3, R6 ;  /* 0x0000000600037305 */ /* 0x000e62000021f000 */
[----:B--2---:R-:W-:-:S04]  /*0890*/  IADD3 R5, R4, 0xffffffe, RZ ;  /* 0x0ffffffe04057810 */ /* 0x004fc80007ffe0ff */
[----:B------:R-:W-:-:S03]  /*08a0*/  @P0 VIADD R2, R2, 0x1 ;  /* 0x0000000102020836 */ /* 0x000fc60000000000 */
[----:B------:R-:W2:Y:S03]  /*08b0*/  F2I.FTZ.U32.TRUNC.NTZ R5, R5 ;  /* 0x0000000500057305 */ /* 0x000ea6000021f000 */
[----:B------:R-:W-:Y:S01]  /*08c0*/  @!P2 IMAD.MOV R2, RZ, RZ, -R2 ;  /* 0x000000ffff02a224 */ /* 0x000fe200078e0a02 */
[----:B------:R-:W-:Y:S01]  /*08d0*/  @!P1 LOP3.LUT R2, RZ, R11, RZ, 0x33, !PT ;  /* 0x0000000bff029212 */ /* 0x000fe200078e33ff */
[----:B-1----:R-:W-:-:S04]  /*08e0*/  IMAD.MOV R9, RZ, RZ, -R3 ;  /* 0x000000ffff097224 */ /* 0x002fc800078e0a03 */
[----:B------:R-:W-:Y:S02]  /*08f0*/  IMAD.SHL.U32 R7, R2, 0x80, RZ ;  /* 0x0000008002077824 */ /* 0x000fe400078e00ff */
[----:B------:R-:W-:Y:S02]  /*0900*/  IMAD.MOV R4, RZ, RZ, -R2 ;  /* 0x000000ffff047224 */ /* 0x000fe400078e0a02 */
[----:B------:R-:W-:Y:S01]  /*0910*/  IMAD R9, R9, R0, RZ ;  /* 0x0000000009097224 */ /* 0x000fe200078e02ff */
[C---:B------:R-:W-:Y:S01]  /*0920*/  IADD3 R14, R7.reuse, 0x7f, RZ ;  /* 0x0000007f070e7810 */ /* 0x040fe20007ffe0ff */
[----:B------:R-:W-:Y:S01]  /*0930*/  IMAD.MOV.U32 R2, RZ, RZ, RZ ;  /* 0x000000ffff027224 */ /* 0x000fe200078e00ff */
[----:B------:R-:W-:Y:S01]  /*0940*/  IADD3 R16, R7, 0x3, RZ ;  /* 0x0000000307107810 */ /* 0x000fe20007ffe0ff */
[----:B--2---:R-:W-:Y:S01]  /*0950*/  IMAD.MOV R6, RZ, RZ, -R5 ;  /* 0x000000ffff067224 */ /* 0x004fe200078e0a05 */
[----:B------:R-:W-:Y:S01]  /*0960*/  IABS R13, R14 ;  /* 0x0000000e000d7213 */ /* 0x000fe20000000000 */
[----:B------:R-:W-:Y:S01]  /*0970*/  IMAD.HI.U32 R2, R3, R9, R2 ;  /* 0x0000000903027227 */ /* 0x000fe200078e0002 */
[----:B------:R-:W-:-:S02]  /*0980*/  ISETP.GE.AND P1, PT, R14, RZ, PT ;  /* 0x000000ff0e00720c */ /* 0x000fc40003f26270 */
[----:B------:R-:W-:Y:S01]  /*0990*/  MOV R9, R6 ;  /* 0x0000000600097202 */ /* 0x000fe20000000f00 */
[----:B------:R-:W-:Y:S01]  /*09a0*/  IMAD R3, R11, R4, R12 ;  /* 0x000000040b037224 */ /* 0x000fe200078e020c */
[----:B------:R-:W-:Y:S01]  /*09b0*/  IABS R17, R16 ;  /* 0x0000001000117213 */ /* 0x000fe20000000000 */
[----:B------:R-:W-:Y:S01]  /*09c0*/  IMAD.HI.U32 R6, R2, R13, RZ ;  /* 0x0000000d02067227 */ /* 0x000fe200078e00ff */
[C---:B------:R-:W-:Y:S02]  /*09d0*/  IADD3 R23, R7.reuse, 0xe, RZ ;  /* 0x0000000e07177810 */ /* 0x040fe40007ffe0ff */
[----:B------:R-:W-:Y:S01]  /*09e0*/  IADD3 R24, R7, 0x72, RZ ;  /* 0x0000007207187810 */ /* 0x000fe20007ffe0ff */
[----:B------:R-:W-:Y:S01]  /*09f0*/  IMAD.IADD R3, R10, 0x1, R3 ;  /* 0x000000010a037824 */ /* 0x000fe200078e0203 */
[----:B------:R-:W-:Y:S01]  /*0a00*/  IABS R19, R23 ;  /* 0x0000001700137213 */ /* 0x000fe20000000000 */
[----:B------:R-:W-:Y:S01]  /*0a10*/  IMAD R9, R9, R8, RZ ;  /* 0x0000000809097224 */ /* 0x000fe200078e02ff */
[----:B------:R-:W-:Y:S01]  /*0a20*/  IADD3 R35, R7, 0x77, RZ ;  /* 0x0000007707237810 */ /* 0x000fe20007ffe0ff */
[----:B------:R-:W-:Y:S01]  /*0a30*/  IMAD.MOV.U32 R4, RZ, RZ, RZ ;  /* 0x000000ffff047224 */ /* 0x000fe200078e00ff */
[----:B------:R-:W-:Y:S01]  /*0a40*/  LEA R11, R3, R55, 0x8 ;  /* 0x00000037030b7211 */ /* 0x000fe200078e40ff */
[C---:B------:R-:W-:Y:S01]  /*0a50*/  VIADD R10, R7.reuse, 0x1 ;  /* 0x00000001070a7836 */ /* 0x040fe20000000000 */
[----:B------:R-:W-:Y:S01]  /*0a60*/  IADD3 R45, R7, 0x7c, RZ ;  /* 0x0000007c072d7810 */ /* 0x000fe20007ffe0ff */
[----:B------:R-:W-:Y:S01]  /*0a70*/  IMAD.MOV R6, RZ, RZ, -R6 ;  /* 0x000000ffff067224 */ /* 0x000fe200078e0a06 */
[----:B------:R-:W-:Y:S01]  /*0a80*/  IABS R237, R11 ;  /* 0x0000000b00ed7213 */ /* 0x000fe20000000000 */
[----:B------:R-:W-:Y:S01]  /*0a90*/  IMAD.HI.U32 R4, R5, R9, R4 ;  /* 0x0000000905047227 */ /* 0x000fe200078e0004 */
[----:B------:R-:W-:-:S02]  /*0aa0*/  IABS R9, R10 ;  /* 0x0000000a00097213 */ /* 0x000fc40000000000 */
[----:B------:R-:W-:Y:S01]  /*0ab0*/  ISETP.GE.AND P5, PT, R10, RZ, PT ;  /* 0x000000ff0a00720c */ /* 0x000fe20003fa6270 */
[----:B------:R-:W-:Y:S01]  /*0ac0*/  IMAD R14, R0, R6, R13 ;  /* 0x00000006000e7224 */ /* 0x000fe200078e020d */
[C---:B------:R-:W-:Y:S01]  /*0ad0*/  IADD3 R10, R7.reuse, 0x5, RZ ;  /* 0x00000005070a7810 */ /* 0x040fe20007ffe0ff */
[----:B------:R-:W-:Y:S02]  /*0ae0*/  VIADD R6, R7, 0x2 ;  /* 0x0000000207067836 */ /* 0x000fe40000000000 */
[----:B------:R-:W-:Y:S01]  /*0af0*/  IMAD.HI.U32 R5, R2, R9, RZ ;  /* 0x0000000902057227 */ /* 0x000fe200078e00ff */
[----:B------:R-:W-:Y:S02]  /*0b00*/  ISETP.GT.U32.AND P0, PT, R0, R14, PT ;  /* 0x0000000e0000720c */ /* 0x000fe40003f04070 */
[----:B------:R-:W-:Y:S01]  /*0b10*/  IABS R15, R6 ;  /* 0x00000006000f7213 */ /* 0x000fe20000000000 */
[----:B------:R-:W-:-:S04]  /*0b20*/  IMAD.HI.U32 R3, R4, R237, RZ ;  /* 0x000000ed04037227 */ /* 0x000fc800078e00ff */
[----:B------:R-:W-:Y:S02]  /*0b30*/  IMAD.MOV R22, RZ, RZ, -R5 ;  /* 0x000000ffff167224 */ /* 0x000fe400078e0a05 */
[----:B------:R-:W-:Y:S02]  /*0b40*/  IMAD.MOV R5, RZ, RZ, -R3 ;  /* 0x000000ffff057224 */ /* 0x000fe400078e0a03 */
[----:B------:R-:W-:-:S04]  /*0b50*/  IMAD.HI.U32 R3, R2, R15, RZ ;  /* 0x0000000f02037227 */ /* 0x000fc800078e00ff */
[----:B------:R-:W-:Y:S01]  /*0b60*/  IMAD R237, R8, R5, R237 ;  /* 0x0000000508ed7224 */ /* 0x000fe200078e02ed */
[----:B------:R-:W-:Y:S01]  /*0b70*/  IADD3 R20, -R3, RZ, RZ ;  /* 0x000000ff03147210 */ /* 0x000fe20007ffe1ff */
[----:B------:R-:W-:Y:S02]  /*0b80*/  @!P0 IMAD.IADD R14, R14, 0x1, -R0 ;  /* 0x000000010e0e8824 */ /* 0x000fe400078e0a00 */
[----:B------:R-:W-:Y:S01]  /*0b90*/  IMAD R22, R0, R22, R9 ;  /* 0x0000001600167224 */ /* 0x000fe200078e0209 */
[----:B------:R-:W-:Y:S01]  /*0ba0*/  ISETP.GT.U32.AND P3, PT, R8, R237, PT ;  /* 0x000000ed0800720c */ /* 0x000fe20003f64070 */
[C---:B------:R-:W-:Y:S01]  /*0bb0*/  IMAD R20, R0.reuse, R20, R15 ;  /* 0x0000001400147224 */ /* 0x040fe200078e020f */
[C---:B------:R-:W-:Y:S01]  /*0bc0*/  ISETP.GT.U32.AND P6, PT, R0.reuse, R14, PT ;  /* 0x0000000e0000720c */ /* 0x040fe20003fc4070 */
[----:B------:R-:W-:Y:S01]  /*0bd0*/  VIADD R15, R7, 0x4 ;  /* 0x00000004070f7836 */ /* 0x000fe20000000000 */
[----:B------:R-:W-:Y:S01]  /*0be0*/  ISETP.GT.U32.AND P0, PT, R0, R22, PT ;  /* 0x000000160000720c */ /* 0x000fe20003f04070 */
[----:B------:R-:W-:Y:S01]  /*0bf0*/  IMAD.HI.U32 R3, R2, R17, RZ ;  /* 0x0000001102037227 */ /* 0x000fe200078e00ff */
[----:B------:R-:W-:-:S02]  /*0c00*/  ISETP.GT.U32.AND P2, PT, R0, R20, PT ;  /* 0x000000140000720c */ /* 0x000fc40003f44070 */
[----:B------:R-:W-:Y:S01]  /*0c10*/  IABS R5, R15 ;  /* 0x0000000f00057213 */ /* 0x000fe20000000000 */
[----:B------:R-:W-:Y:S01]  /*0c20*/  IMAD.MOV R3, RZ, RZ, -R3 ;  /* 0x000000ffff037224 */ /* 0x000fe200078e0a03 */
[----:B------:R-:W-:Y:S01]  /*0c30*/  IABS R9, R10 ;  /* 0x0000000a00097213 */ /* 0x000fe20000000000 */
[----:B------:R-:W-:Y:S02]  /*0c40*/  VIADD R12, R11, 0x80 ;  /* 0x000000800b0c7836 */ /* 0x000fe40000000000 */
[----:B------:R-:W-:Y:S02]  /*0c50*/  @!P3 IMAD.IADD R237, R237, 0x1, -R8 ;  /* 0x00000001ededb824 */ /* 0x000fe400078e0a08 */
[--C-:B------:R-:W-:Y:S01]  /*0c60*/  @!P6 IMAD.IADD R14, R14, 0x1, -R0.reuse ;  /* 0x000000010e0ee824 */ /* 0x100fe200078e0a00 */
[----:B------:R-:W-:Y:S01]  /*0c70*/  IABS R13, R12 ;  /* 0x0000000c000d7213 */ /* 0x000fe20000000000 */
[----:B------:R-:W-:Y:S01]  /*0c80*/  IMAD R18, R0, R3, R17 ;  /* 0x0000000300127224 */ /* 0x000fe200078e0211 */
[----:B------:R-:W-:Y:S01]  /*0c90*/  ISETP.GT.U32.AND P6, PT, R8, R237, PT ;  /* 0x000000ed0800720c */ /* 0x000fe20003fc4070 */
[----:B------:R-:W-:Y:S01]  /*0ca0*/  @!P2 IMAD.IADD R20, R20, 0x1, -R0 ;  /* 0x000000011414a824 */ /* 0x000fe200078e0a00 */
[----:B------:R-:W-:Y:S01]  /*0cb0*/  @!P0 IADD3 R22, R22, -R0, RZ ;  /* 0x8000000016168210 */ /* 0x000fe20007ffe0ff */
[----:B------:R-:W-:Y:S01]  /*0cc0*/  IMAD.HI.U32 R3, R2, R5, RZ ;  /* 0x0000000502037227 */ /* 0x000fe200078e00ff */
[----:B------:R-:W-:-:S02]  /*0cd0*/  ISETP.GT.U32.AND P3, PT, R0, R18, PT ;  /* 0x000000120000720c */ /* 0x000fc40003f64070 */
[C---:B------:R-:W-:Y:S01]  /*0ce0*/  ISETP.GT.U32.AND P2, PT, R0.reuse, R20, PT ;  /* 0x000000140000720c */ /* 0x040fe20003f44070 */
[----:B------:R-:W-:Y:S01]  /*0cf0*/  IMAD.MOV R3, RZ, RZ, -R3 ;  /* 0x000000ffff037224 */ /* 0x000fe200078e0a03 */
[----:B------:R-:W-:Y:S01]  /*0d00*/  ISETP.GT.U32.AND P0, PT, R0, R22, PT ;  /* 0x000000160000720c */ /* 0x000fe20003f04070 */
[----:B------:R-:W-:-:S04]  /*0d10*/  IMAD.HI.U32 R4, R4, R13, RZ ;  /* 0x0000000d04047227 */ /* 0x000fc800078e00ff */
[----:B------:R-:W-:Y:S01]  /*0d20*/  @!P6 IMAD.IADD R237, R237, 0x1, -R8 ;  /* 0x00000001edede824 */ /* 0x000fe200078e0a08 */
[----:B------:R-:W-:Y:S01]  /*0d30*/  ISETP.GE.AND P6, PT, R16, RZ, PT ;  /* 0x000000ff1000720c */ /* 0x000fe20003fc6270 */
[----:B------:R-:W-:Y:S02]  /*0d40*/  IMAD R16, R0, R3, R5 ;  /* 0x0000000300107224 */ /* 0x000fe400078e0205 */
[----:B------:R-:W-:Y:S01]  /*0d50*/  IMAD.MOV R4, RZ, RZ, -R4 ;  /* 0x000000ffff047224 */ /* 0x000fe200078e0a04 */
[----:B------:R-:W-:Y:S01]  /*0d60*/  @!P3 IADD3 R18, R18, -R0, RZ ;  /* 0x800000001212b210 */ /* 0x000fe20007ffe0ff */
[----:B------:R-:W-:Y:S01]  /*0d70*/  @!P2 IMAD.IADD R20, R20, 0x1, -R0 ;  /* 0x000000011414a824 */ /* 0x000fe200078e0a00 */
[----:B------:R-:W-:Y:S01]  /*0d80*/  ISETP.GT.U32.AND P2, PT, R0, R16, PT ;  /* 0x000000100000720c */ /* 0x000fe20003f44070 */
[----:B------:R-:W-:Y:S01]  /*0d90*/  IMAD R13, R8, R4, R13 ;  /* 0x00000004080d7224 */ /* 0x000fe200078e020d */
[----:B------:R-:W-:Y:S01]  /*0da0*/  ISETP.GT.U32.AND P3, PT, R0, R18, PT ;  /* 0x000000120000720c */ /* 0x000fe20003f64070 */
[----:B------:R-:W-:-:S03]  /*0db0*/  IMAD.HI.U32 R4, R2, R9, RZ ;  /* 0x0000000902047227 */ /* 0x000fc600078e00ff */
[----:B------:R-:W-:Y:S01]  /*0dc0*/  ISETP.GT.U32.AND P4, PT, R8, R13, PT ;  /* 0x0000000d0800720c */ /* 0x000fe20003f84070 */
[C---:B------:R-:W-:Y:S02]  /*0dd0*/  VIADD R3, R7.reuse, 0x6 ;  /* 0x0000000607037836 */ /* 0x040fe40000000000 */
[----:B------:R-:W-:Y:S01]  /*0de0*/  @!P1 IMAD.MOV R14, RZ, RZ, -R14 ;  /* 0x000000ffff0e9224 */ /* 0x000fe200078e0a0e */
[----:B------:R-:W-:Y:S01]  /*0df0*/  ISETP.GE.AND P1, PT, R6, RZ, PT ;  /* 0x000000ff0600720c */ /* 0x000fe20003f26270 */
[----:B------:R-:W-:Y:S01]  /*0e00*/  IMAD.MOV R4, RZ, RZ, -R4 ;  /* 0x000000ffff047224 */ /* 0x000fe200078e0a04 */
[----:B------:R-:W-:Y:S01]  /*0e10*/  IABS R5, R3 ;  /* 0x0000000300057213 */ /* 0x000fe20000000000 */
[----:B------:R-:W-:Y:S01]  /*0e20*/  @!P0 IMAD.IADD R22, R22, 0x1, -R0 ;  /* 0x0000000116168824 */ /* 0x000fe200078e0a00 */
[----:B------:R-:W-:Y:S01]  /*0e30*/  @!P2 IADD3 R16, R16, -R0, RZ ;  /* 0x800000001010a210 */ /* 0x000fe20007ffe0ff */
[----:B------:R-:W-:Y:S01]  /*0e40*/  IMAD R66, R0, R4, R9 ;  /* 0x0000000400427224 */ /* 0x000fe200078e0209 */
[----:B------:R-:W-:Y:S01]  /*0e50*/  ISETP.GE.AND P0, PT, R10, RZ, PT ;  /* 0x000000ff0a00720c */ /* 0x000fe20003f06270 */
[----:B------:R-:W-:Y:S01]  /*0e60*/  VIADD R4, R7, 0x7 ;  /* 0x0000000707047836 */ /* 0x000fe20000000000 */
[----:B------:R-:W-:Y:S01]  /*0e70*/  @!P5 IADD3 R22, -R22, RZ, RZ ;  /* 0x000000ff1616d210 */ /* 0x000fe20007ffe1ff */
[----:B------:R-:W-:Y:S01]  /*0e80*/  @!P4 IMAD.IADD R13, R13, 0x1, -R8 ;  /* 0x000000010d0dc824 */ /* 0x000fe200078e0a08 */
[----:B------:R-:W-:Y:S01]  /*0e90*/  ISETP.GE.AND P5, PT, R3, RZ, PT ;  /* 0x000000ff0300720c */ /* 0x000fe20003fa6270 */
[----:B------:R-:W-:Y:S01]  /*0ea0*/  IMAD.HI.U32 R3, R2, R5, RZ ;  /* 0x0000000502037227 */ /* 0x000fe200078e00ff */
[----:B------:R-:W-:-:S02]  /*0eb0*/  ISETP.GT.U32.AND P2, PT, R0, R16, PT ;  /* 0x000000100000720c */ /* 0x000fc40003f44070 */
[----:B------:R-:W-:Y:S01]  /*0ec0*/  IABS R9, R4 ;  /* 0x0000000400097213 */ /* 0x000fe20000000000 */
[----:B------:R-:W-:Y:S01]  /*0ed0*/  IMAD.MOV R3, RZ, RZ, -R3 ;  /* 0x000000ffff037224 */ /* 0x000fe200078e0a03 */
[----:B------:R-:W-:Y:S01]  /*0ee0*/  ISETP.GT.U32.AND P4, PT, R8, R13, PT ;  /* 0x0000000d0800720c */ /* 0x000fe20003f84070 */
[----:B------:R-:W-:Y:S01]  /*0ef0*/  @!P1 IMAD.MOV R20, RZ, RZ, -R20 ;  /* 0x000000ffff149224 */ /* 0x000fe200078e0a14 */
[----:B------:R-:W-:Y:S01]  /*0f00*/  ISETP.GE.AND P1, PT, R4, RZ, PT ;  /* 0x000000ff0400720c */ /* 0x000fe20003f26270 */
[----:B------:R-:W-:-:S04]  /*0f10*/  IMAD.HI.U32 R4, R2, R9, RZ ;  /* 0x0000000902047227 */ /* 0x000fc800078e00ff */
[----:B------:R-:W-:Y:S02]  /*0f20*/  IMAD R68, R0, R3, R5 ;  /* 0x0000000300447224 */ /* 0x000fe400078e0205 */
[----:B------:R-:W-:Y:S01]  /*0f30*/  @!P3 IMAD.IADD R18, R18, 0x1, -R0 ;  /* 0x000000011212b824 */ /* 0x000fe200078e0a00 */
[----:B------:R-:W-:Y:S01]  /*0f40*/  ISETP.GT.U32.AND P3, PT, R0, R66, PT ;  /* 0x000000420000720c */ /* 0x000fe20003f64070 */
[----:B------:R-:W-:Y:S02]  /*0f50*/  IMAD.MOV R4, RZ, RZ, -R4 ;  /* 0x000000ffff047224 */ /* 0x000fe400078e0a04 */
[----:B------:R-:W-:Y:S01]  /*0f60*/  @!P2 IMAD.IADD R16, R16, 0x1, -R0 ;  /* 0x000000011010a824 */ /* 0x000fe200078e0a00 */
[C---:B------:R-:W-:Y:S01]  /*0f70*/  ISETP.GT.U32.AND P2, PT, R0.reuse, R68, PT ;  /* 0x000000440000720c */ /* 0x040fe20003f44070 */
[----:B------:R-:W-:Y:S01]  /*0f80*/  IMAD R70, R0, R4, R9 ;  /* 0x0000000400467224 */ /* 0x000fe200078e0209 */
[----:B------:R-:W-:Y:S01]  /*0f90*/  @!P4 IADD3 R13, R13, -R8, RZ ;  /* 0x800000080d0dc210 */ /* 0x000fe20007ffe0ff */
[----:B------:R-:W-:Y:S01]  /*0fa0*/  VIADD R6, R7, 0x8 ;  /* 0x0000000807067836 */ /* 0x000fe20000000000 */
[----:B------:R-:W-:Y:S01]  /*0fb0*/  ISETP.GE.AND P4, PT, R15, RZ, PT ;  /* 0x000000ff0f00720c */ /* 0x000fe20003f86270 */
[C---:B------:R-:W-:Y:S01]  /*0fc0*/  VIADD R8, R7.reuse, 0x9 ;  /* 0x0000000907087836 */ /* 0x040fe20000000000 */
[----:B------:R-:W-:Y:S01]  /*0fd0*/  @!P6 IADD3 R18, -R18, RZ, RZ ;  /* 0x000000ff1212e210 */ /* 0x000fe20007ffe1ff */
[C---:B------:R-:W-:Y:S01]  /*0fe0*/  VIADD R10, R7.reuse, 0xc ;  /* 0x0000000c070a7836 */ /* 0x040fe20000000000 */
[----:B------:R-:W-:Y:S01]  /*0ff0*/  ISETP.GT.U32.AND P6, PT, R0, R70, PT ;  /* 0x000000460000720c */ /* 0x000fe20003fc4070 */
[C---:B------:R-:W-:Y:S01]  /*1000*/  VIADD R21, R7.reuse, 0xd ;  /* 0x0000000d07157836 */ /* 0x040fe20000000000 */
[----:B------:R-:W-:Y:S01]  /*1010*/  @!P3 IADD3 R66, R66, -R0, RZ ;  /* 0x800000004242b210 */ /* 0x000fe20007ffe0ff */
[C---:B------:R-:W-:Y:S01]  /*1020*/  VIADD R29, R7.reuse, 0x74 ;  /* 0x00000074071d7836 */ /* 0x040fe20000000000 */
[----:B------:R-:W-:Y:S01]  /*1030*/  IABS R15, R6 ;  /* 0x00000006000f7213 */ /* 0x000fe20000000000 */
[C---:B------:R-:W-:Y:S01]  /*1040*/  VIADD R31, R7.reuse, 0x75 ;  /* 0x00000075071f7836 */ /* 0x040fe20000000000 */
[----:B------:R-:W-:Y:S01]  /*1050*/  @!P2 IADD3 R68, R68, -R0, RZ ;  /* 0x800000004444a210 */ /* 0x000fe20007ffe0ff */
[----:B------:R-:W-:Y:S01]  /*1060*/  VIADD R27, R7, 0x73 ;  /* 0x00000073071b7836 */ /* 0x000fe20000000000 */
[----:B------:R-:W-:Y:S01]  /*1070*/  ISETP.GT.U32.AND P3, PT, R0, R66, PT ;  /* 0x000000420000720c */ /* 0x000fe20003f64070 */
[----:B------:R-:W-:Y:S01]  /*1080*/  IMAD.HI.U32 R3, R2, R15, RZ ;  /* 0x0000000f02037227 */ /* 0x000fe200078e00ff */
[----:B------:R-:W-:-:S02]  /*1090*/  ISETP.GT.U32.AND P2, PT, R0, R68, PT ;  /* 0x000000440000720c */ /* 0x000fc40003f44070 */
[----:B------:R-:W-:Y:S01]  /*10a0*/  IABS R17, R8 ;  /* 0x0000000800117213 */ /* 0x000fe20000000000 */
[----:B------:R-:W-:Y:S01]  /*10b0*/  @!P4 IMAD.MOV R16, RZ, RZ, -R16 ;  /* 0x000000ffff10c224 */ /* 0x000fe200078e0a10 */
[----:B------:R-:W-:Y:S01]  /*10c0*/  ISETP.GE.AND P4, PT, R6, RZ, PT ;  /* 0x000000ff0600720c */ /* 0x000fe20003f86270 */
[----:B------:R-:W-:Y:S01]  /*10d0*/  @!P6 IMAD.IADD R70, R70, 0x1, -R0 ;  /* 0x000000014646e824 */ /* 0x000fe200078e0a00 */
[----:B------:R-:W-:Y:S01]  /*10e0*/  MOV R243, R13 ;  /* 0x0000000d00f37202 */ /* 0x000fe20000000f00 */
[----:B------:R-:W-:Y:S02]  /*10f0*/  IMAD.MOV R3, RZ, RZ, -R3 ;  /* 0x000000ffff037224 */ /* 0x000fe400078e0a03 */
[----:B------:R-:W-:Y:S01]  /*1100*/  VIADD R6, R7, 0xa ;  /* 0x0000000a07067836 */ /* 0x000fe20000000000 */
[C---:B------:R-:W-:Y:S01]  /*1110*/  ISETP.GT.U32.AND P6, PT, R0.reuse, R70, PT ;  /* 0x000000460000720c */ /* 0x040fe20003fc4070 */
[----:B------:R-:W-:Y:S01]  /*1120*/  IMAD R72, R0, R3, R15 ;  /* 0x0000000300487224 */ /* 0x000fe200078e020f */
[----:B------:R-:W-:Y:S01]  /*1130*/  IABS R15, R10 ;  /* 0x0000000a000f7213 */ /* 0x000fe20000000000 */
[----:B------:R-:W-:Y:S01]  /*1140*/  IMAD.HI.U32 R4, R2, R17, RZ ;  /* 0x0000001102047227 */ /* 0x000fe200078e00ff */
[----:B------:R-:W-:-:S03]  /*1150*/  IABS R5, R6 ;  /* 0x0000000600057213 */ /* 0x000fc60000000000 */
[--C-:B------:R-:W-:Y:S01]  /*1160*/  @!P3 IMAD.IADD R66, R66, 0x1, -R0.reuse ;  /* 0x000000014242b824 */ /* 0x100fe200078e0a00 */
[----:B------:R-:W-:Y:S01]  /*1170*/  ISETP.GE.AND P3, PT, R8, RZ, PT ;  /* 0x000000ff0800720c */ /* 0x000fe20003f66270 */
[----:B------:R-:W-:Y:S01]  /*1180*/  @!P2 IMAD.IADD R68, R68, 0x1, -R0 ;  /* 0x000000014444a824 */ /* 0x000fe200078e0a00 */
[----:B------:R-:W-:Y:S01]  /*1190*/  ISETP.GT.U32.AND P2, PT, R0, R72, PT ;  /* 0x000000480000720c */ /* 0x000fe20003f44070 */
[----:B------:R-:W-:Y:S02]  /*11a0*/  IMAD.MOV R4, RZ, RZ, -R4 ;  /* 0x000000ffff047224 */ /* 0x000fe400078e0a04 */
[----:B------:R-:W-:Y:S01]  /*11b0*/  VIADD R8, R7, 0xb ;  /* 0x0000000b07087836 */ /* 0x000fe20000000000 */
[----:B------:R-:W-:Y:S01]  /*11c0*/  @!P6 IADD3 R70, R70, -R0, RZ ;  /* 0x800000004646e210 */ /* 0x000fe20007ffe0ff */
[----:B------:R-:W-:Y:S01]  /*11d0*/  IMAD.HI.U32 R3, R2, R5, RZ ;  /* 0x0000000502037227 */ /* 0x000fe200078e00ff */
[----:B------:R-:W-:Y:S02]  /*11e0*/  @!P5 IADD3 R68, -R68, RZ, RZ ;  /* 0x000000ff4444d210 */ /* 0x000fe40007ffe1ff */
[----:B------:R-:W-:Y:S01]  /*11f0*/  IABS R9, R8 ;  /* 0x0000000800097213 */ /* 0x000fe20000000000 */
[----:B------:R-:W-:Y:S01]  /*1200*/  IMAD R74, R0, R4, R17 ;  /* 0x00000004004a7224 */ /* 0x000fe200078e0211 */
[----:B------:R-:W-:Y:S01]  /*1210*/  IABS R17, R21 ;  /* 0x0000001500117213 */ /* 0x000fe20000000000 */
[----:B------:R-:W-:-:S02]  /*1220*/  IMAD.MOV R76, RZ, RZ, -R3 ;  /* 0x000000ffff4c7224 */ /* 0x000fc400078e0a03 */
[----:B------:R-:W-:Y:S01]  /*1230*/  IMAD.HI.U32 R3, R2, R9, RZ ;  /* 0x0000000902037227 */ /* 0x000fe200078e00ff */
[----:B------:R-:W-:-:S03]  /*1240*/  ISETP.GT.U32.AND P6, PT, R0, R74, PT ;  /* 0x0000004a0000720c */ /* 0x000fc60003fc4070 */
[----:B------:R-:W-:Y:S02]  /*1250*/  IMAD R76, R0, R76, R5 ;  /* 0x0000004c004c7224 */ /* 0x000fe400078e0205 */
[----:B------:R-:W-:Y:S02]  /*1260*/  @!P2 IMAD.IADD R72, R72, 0x1, -R0 ;  /* 0x000000014848a824 */ /* 0x000fe400078e0a00 */
[----:B------:R-:W-:Y:S01]  /*1270*/  IMAD.MOV R78, RZ, RZ, -R3 ;  /* 0x000000ffff4e7224 */ /* 0x000fe200078e0a03 */
[----:B------:R-:W-:Y:S01]  /*1280*/  ISETP.GT.U32.AND P2, PT, R0, R76, PT ;  /* 0x0000004c0000720c */ /* 0x000fe20003f44070 */
[----:B------:R-:W-:-:S04]  /*1290*/  IMAD.HI.U32 R4, R2, R15, RZ ;  /* 0x0000000f02047227 */ /* 0x000fc800078e00ff */
[----:B------:R-:W-:Y:S02]  /*12a0*/  IMAD R78, R0, R78, R9 ;  /* 0x0000004e004e7224 */ /* 0x000fe400078e0209 */
[----:B------:R-:W-:Y:S02]  /*12b0*/  @!P6 IMAD.IADD R74, R74, 0x1, -R0 ;  /* 0x000000014a4ae824 */ /* 0x000fe400078e0a00 */
[----:B------:R-:W-:Y:S01]  /*12c0*/  IMAD.HI.U32 R5, R2, R17, RZ ;  /* 0x0000001102057227 */ /* 0x000fe200078e00ff */
[----:B------:R-:W-:-:S03]  /*12d0*/  ISETP.GT.U32.AND P6, PT, R0, R78, PT ;  /* 0x0000004e0000720c */ /* 0x000fc60003fc4070 */
[----:B------:R-:W-:Y:S01]  /*12e0*/  @!P2 IMAD.IADD R76, R76, 0x1, -R0 ;  /* 0x000000014c4ca824 */ /* 0x000fe200078e0a00 */
[----:B------:R-:W-:Y:S01]  /*12f0*/  IADD3 R5, -R5, RZ, RZ ;  /* 0x000000ff05057210 */ /* 0x000fe20007ffe1ff */
[----:B------:R-:W-:Y:S01]  /*1300*/  IMAD.MOV R4, RZ, RZ, -R4 ;  /* 0x000000ffff047224 */ /* 0x000fe200078e0a04 */
[----:B------:R-:W-:Y:S01]  /*1310*/  ISETP.GT.U32.AND P2, PT, R0, R74, PT ;  /* 0x0000004a0000720c */ /* 0x000fe20003f44070 */
[----:B------:R-:W-:Y:S01]  /*1320*/  IMAD.HI.U32 R3, R2, R19, RZ ;  /* 0x0000001302037227 */ /* 0x000fe200078e00ff */
[----:B------:R-:W-:-:S03]  /*1330*/  ISETP.GT.U32.AND P5, PT, R0, R76, PT ;  /* 0x0000004c0000720c */ /* 0x000fc60003fa4070 */
[----:B------:R-:W-:Y:S02]  /*1340*/  IMAD R80, R0, R4, R15 ;  /* 0x0000000400507224 */ /* 0x000fe400078e020f */
[----:B------:R-:W-:Y:S02]  /*1350*/  @!P6 IMAD.IADD R78, R78, 0x1, -R0 ;  /* 0x000000014e4ee824 */ /* 0x000fe400078e0a00 */
[----:B------:R-:W-:Y:S02]  /*1360*/  IMAD.MOV R3, RZ, RZ, -R3 ;  /* 0x000000ffff037224 */ /* 0x000fe400078e0a03 */
[----:B------:R-:W-:Y:S01]  /*1370*/  @!P0 IMAD.MOV R66, RZ, RZ, -R66 ;  /* 0x000000ffff428224 */ /* 0x000fe200078e0a42 */
[C---:B------:R-:W-:Y:S01]  /*1380*/  ISETP.GT.U32.AND P0, PT, R0.reuse, R72, PT ;  /* 0x000000480000720c */ /* 0x040fe20003f04070 */
[----:B------:R-:W-:Y:S01]  /*1390*/  @!P1 IMAD.MOV R70, RZ, RZ, -R70 ;  /* 0x000000ffff469224 */ /* 0x000fe200078e0a46 */
[C---:B------:R-:W-:Y:S01]  /*13a0*/  ISETP.GT.U32.AND P6, PT, R0.reuse, R78, PT ;  /* 0x0000004e0000720c */ /* 0x040fe20003fc4070 */
[C---:B------:R-:W-:Y:S01]  /*13b0*/  IMAD R82, R0.reuse, R5, R17 ;  /* 0x0000000500527224 */ /* 0x040fe200078e0211 */
[C---:B------:R-:W-:Y:S01]  /*13c0*/  ISETP.GT.U32.AND P1, PT, R0.reuse, R80, PT ;  /* 0x000000500000720c */ /* 0x040fe20003f24070 */
[----:B------:R-:W-:Y:S01]  /*13d0*/  IMAD R84, R0, R3, R19 ;  /* 0x0000000300547224 */ /* 0x000fe200078e0213 */
[C---:B------:R-:W-:Y:S01]  /*13e0*/  IADD3 R17, R7.reuse, 0x10, RZ ;  /* 0x0000001007117810 */ /* 0x040fe20007ffe0ff */
[C---:B------:R-:W-:Y:S01]  /*13f0*/  VIADD R15, R7.reuse, 0xf ;  /* 0x0000000f070f7836 */ /* 0x040fe20000000000 */
[----:B------:R-:W-:Y:S01]  /*1400*/  @!P5 IADD3 R76, R76, -R0, RZ ;  /* 0x800000004c4cd210 */ /* 0x000fe20007ffe0ff */
[--C-:B------:R-:W-:Y:S01]  /*1410*/  @!P2 IMAD.IADD R74, R74, 0x1, -R0.reuse ;  /* 0x000000014a4aa824 */ /* 0x100fe200078e0a00 */
[----:B------:R-:W-:Y:S01]  /*1420*/  IABS R9, R17 ;  /* 0x0000001100097213 */ /* 0x000fe20000000000 */
[----:B------:R-:W-:Y:S01]  /*1430*/  VIADD R19, R7, 0x37 ;  /* 0x0000003707137836 */ /* 0x000fe20000000000 */
[----:B------:R-:W-:Y:S01]  /*1440*/  ISETP.GT.U32.AND P5, PT, R0, R84, PT ;  /* 0x000000540000720c */ /* 0x000fe20003fa4070 */
[----:B------:R-:W-:Y:S01]  /*1450*/  @!P0 IMAD.IADD R72, R72, 0x1, -R0 ;  /* 0x0000000148488824 */ /* 0x000fe200078e0a00 */
[----:B------:R-:W-:Y:S01]  /*1460*/  IABS R5, R15 ;  /* 0x0000000f00057213 */ /* 0x000fe20000000000 */
[----:B------:R-:W-:Y:S01]  /*1470*/  IMAD.HI.U32 R4, R2, R9, RZ ;  /* 0x0000000902047227 */ /* 0x000fe200078e00ff */
[----:B------:R-:W-:-:S02]  /*1480*/  ISETP.GE.AND P2, PT, R6, RZ, PT ;  /* 0x000000ff0600720c */ /* 0x000fc40003f46270 */
[----:B------:R-:W-:Y:S01]  /*1490*/  @!P1 IADD3 R80, R80, -R0, RZ ;  /* 0x8000000050509210 */ /* 0x000fe20007ffe0ff */
[----:B------:R-:W-:Y:S01]  /*14a0*/  @!P6 IMAD.IADD R78, R78, 0x1, -R0 ;  /* 0x000000014e4ee824 */ /* 0x000fe200078e0a00 */
[----:B------:R-:W-:Y:S01]  /*14b0*/  ISETP.GE.AND P6, PT, R8, RZ, PT ;  /* 0x000000ff0800720c */ /* 0x000fe20003fc6270 */
[----:B------:R-:W-:Y:S01]  /*14c0*/  IMAD.MOV R4, RZ, RZ, -R4 ;  /* 0x000000ffff047224 */ /* 0x000fe200078e0a04 */
[----:B------:R-:W-:Y:S01]  /*14d0*/  @!P4 IADD3 R72, -R72, RZ, RZ ;  /* 0x000000ff4848c210 */ /* 0x000fe20007ffe1ff */
[----:B------:R-:W-:Y:S01]  /*14e0*/  IMAD.HI.U32 R3, R2, R5, RZ ;  /* 0x0000000502037227 */ /* 0x000fe200078e00ff */
[C---:B------:R-:W-:Y:S02]  /*14f0*/  ISETP.GT.U32.AND P4, PT, R0.reuse, R80, PT ;  /* 0x000000500000720c */ /* 0x040fe40003f84070 */
[C---:B------:R-:W-:Y:S01]  /*1500*/  ISETP.GT.U32.AND P0, PT, R0.reuse, R82, PT ;  /* 0x000000520000720c */ /* 0x040fe20003f04070 */
[----:B------:R-:W-:Y:S01]  /*1510*/  IMAD R88, R0, R4, R9 ;  /* 0x0000000400587224 */ /* 0x000fe200078e0209 */
[----:B------:R-:W-:Y:S01]  /*1520*/  ISETP.GE.AND P1, PT, R10, RZ, PT ;  /* 0x000000ff0a00720c */ /* 0x000fe20003f26270 */
[----:B------:R-:W-:Y:S01]  /*1530*/  @!P5 IMAD.IADD R84, R84, 0x1, -R0 ;  /* 0x000000015454d824 */ /* 0x000fe200078e0a00 */
[----:B------:R-:W-:Y:S01]  /*1540*/  IADD3 R10, R7, 0x19, RZ ;  /* 0x00000019070a7810 */ /* 0x000fe20007ffe0ff */
[----:B------:R-:W-:-:S02]  /*1550*/  IMAD.MOV R3, RZ, RZ, -R3 ;  /* 0x000000ffff037224 */ /* 0x000fc400078e0a03 */
[C---:B------:R-:W-:Y:S01]  /*1560*/  VIADD R4, R7.reuse, 0x11 ;  /* 0x0000001107047836 */ /* 0x040fe20000000000 */
[C---:B------:R-:W-:Y:S01]  /*1570*/  ISETP.GT.U32.AND P5, PT, R0.reuse, R84, PT ;  /* 0x000000540000720c */ /* 0x040fe20003fa4070 */
[----:B------:R-:W-:Y:S01]  /*1580*/  IMAD R86, R0, R3, R5 ;  /* 0x0000000300567224 */ /* 0x000fe200078e0205 */
[----:B------:R-:W-:Y:S01]  /*1590*/  @!P6 IADD3 R78, -R78, RZ, RZ ;  /* 0x000000ff4e4ee210 */ /* 0x000fe20007ffe1ff */
[----:B------:R-:W-:Y:S01]  /*15a0*/  @!P2 IMAD.MOV R76, RZ, RZ, -R76 ;  /* 0x000000ffff4ca224 */ /* 0x000fe200078e0a4c */
[----:B------:R-:W-:Y:S01]  /*15b0*/  IABS R5, R4 ;  /* 0x0000000400057213 */ /* 0x000fe20000000000 */
[----:B------:R-:W-:Y:S01]  /*15c0*/  @!P4 IMAD.IADD R80, R80, 0x1, -R0 ;  /* 0x000000015050c824 */ /* 0x000fe200078e0a00 */
[----:B------:R-:W-:Y:S01]  /*15d0*/  ISETP.GT.U32.AND P2, PT, R0, R86, PT ;  /* 0x000000560000720c */ /* 0x000fe20003f44070 */
[----:B------:R-:W-:Y:S01]  /*15e0*/  VIADD R6, R7, 0x12 ;  /* 0x0000001207067836 */ /* 0x000fe20000000000 */
[----:B------:R-:W-:Y:S01]  /*15f0*/  ISETP.GE.AND P6, PT, R23, RZ, PT ;  /* 0x000000ff1700720c */ /* 0x000fe20003fc6270 */
[----:B------:R-:W-:Y:S01]  /*1600*/  IMAD.HI.U32 R3, R2, R5, RZ ;  /* 0x0000000502037227 */ /* 0x000fe200078e00ff */
[----:B------:R-:W-:-:S02]  /*1610*/  ISETP.GT.U32.AND P4, PT, R0, R88, PT ;  /* 0x000000580000720c */ /* 0x000fc40003f84070 */
[----:B------:R-:W-:Y:S01]  /*1620*/  IABS R9, R6 ;  /* 0x0000000600097213 */ /* 0x000fe20000000000 */
[----:B------:R-:W-:Y:S02]  /*1630*/  IMAD.MOV R3, RZ, RZ, -R3 ;  /* 0x000000ffff037224 */ /* 0x000fe400078e0a03 */
[--C-:B------:R-:W-:Y:S01]  /*1640*/  @!P5 IMAD.IADD R84, R84, 0x1, -R0.reuse ;  /* 0x000000015454d824 */ /* 0x100fe200078e0a00 */
[----:B------:R-:W-:Y:S01]  /*1650*/  ISETP.GE.AND P5, PT, R17, RZ, PT ;  /* 0x000000ff1100720c */ /* 0x000fe20003fa6270 */
[----:B------:R-:W-:Y:S02]  /*1660*/  IMAD R90, R0, R3, R5 ;  /* 0x00000003005a7224 */ /* 0x000fe400078e0205 */
[----:B------:R-:W-:Y:S01]  /*1670*/  @!P0 IMAD.IADD R82, R82, 0x1, -R0 ;  /* 0x0000000152528824 */ /* 0x000fe200078e0a00 */
[----:B------:R-:W-:Y:S01]  /*1680*/  @!P2 IADD3 R86, R86, -R0, RZ ;  /* 0x800000005656a210 */ /* 0x000fe20007ffe0ff */
[----:B------:R-:W-:Y:S01]  /*1690*/  @!P3 IMAD.MOV R74, RZ, RZ, -R74 ;  /* 0x000000ffff4ab224 */ /* 0x000fe200078e0a4a */
[----:B------:R-:W-:Y:S01]  /*16a0*/  @!P6 IADD3 R84, -R84, RZ, RZ ;  /* 0x000000ff5454e210 */ /* 0x000fe20007ffe1ff */
[----:B------:R-:W-:Y:S01]  /*16b0*/  @!P4 IMAD.IADD R88, R88, 0x1, -R0 ;  /* 0x000000015858c824 */ /* 0x000fe200078e0a00 */
[----:B------:R-:W-:Y:S01]  /*16c0*/  ISETP.GT.U32.AND P6, PT, R0, R90, PT ;  /* 0x0000005a0000720c */ /* 0x000fe20003fc4070 */
[----:B------:R-:W-:Y:S01]  /*16d0*/  @!P1 IMAD.MOV R80, RZ, RZ, -R80 ;  /* 0x000000ffff509224 */ /* 0x000fe200078e0a50 */
[----:B------:R-:W-:Y:S01]  /*16e0*/  ISETP.GE.AND P2, PT, R4, RZ, PT ;  /* 0x000000ff0400720c */ /* 0x000fe20003f46270 */
[----:B------:R-:W-:Y:S01]  /*16f0*/  IMAD.HI.U32 R4, R2, R9, RZ ;  /* 0x0000000902047227 */ /* 0x000fe200078e00ff */
[----:B------:R-:W-:-:S02]  /*1700*/  ISETP.GT.U32.AND P3, PT, R0, R82, PT ;  /* 0x000000520000720c */ /* 0x000fc40003f64070 */
[----:B------:R-:W-:Y:S01]  /*1710*/  ISETP.GT.U32.AND P1, PT, R0, R86, PT ;  /* 0x000000560000720c */ /* 0x000fe20003f24070 */
[----:B------:R-:W-:Y:S01]  /*1720*/  VIADD R3, R7, 0x13 ;  /* 0x0000001307037836 */ /* 0x000fe20000000000 */
[----:B------:R-:W-:Y:S01]  /*1730*/  ISETP.GE.AND P0, PT, R21, RZ, PT ;  /* 0x000000ff1500720c */ /* 0x000fe20003f06270 */
[C---:B------:R-:W-:Y:S01]  /*1740*/  VIADD R8, R7.reuse, 0x18 ;  /* 0x0000001807087836 */ /* 0x040fe20000000000 */
[----:B------:R-:W-:Y:S01]  /*1750*/  IADD3 R4, -R4, RZ, RZ ;  /* 0x000000ff04047210 */ /* 0x000fe20007ffe1ff */
[C---:B------:R-:W-:Y:S01]  /*1760*/  VIADD R21, R7.reuse, 0x39 ;  /* 0x0000003907157836 */ /* 0x040fe20000000000 */
[----:B------:R-:W-:Y:S01]  /*1770*/  ISETP.GT.U32.AND P4, PT, R0, R88, PT ;  /* 0x000000580000720c */ /* 0x000fe20003f84070 */
[----:B------:R-:W-:Y:S01]  /*1780*/  VIADD R33, R7, 0x76 ;  /* 0x0000007607217836 */ /* 0x000fe20000000000 */
[----:B------:R-:W-:Y:S01]  /*1790*/  @!P6 IADD3 R90, R90, -R0, RZ ;  /* 0x800000005a5ae210 */ /* 0x000fe20007ffe0ff */
[----:B------:R-:W-:Y:S01]  /*17a0*/  IMAD R92, R0, R4, R9 ;  /* 0x00000004005c7224 */ /* 0x000fe200078e0209 */
[----:B------:R-:W-:Y:S01]  /*17b0*/  IABS R9, R3 ;  /* 0x0000000300097213 */ /* 0x000fe20000000000 */
[--C-:B------:R-:W-:Y:S01]  /*17c0*/  @!P3 IMAD.IADD R82, R82, 0x1, -R0.reuse ;  /* 0x000000015252b824 */ /* 0x100fe200078e0a00 */
[----:B------:R-:W-:Y:S01]  /*17d0*/  ISETP.GT.U32.AND P6, PT, R0, R90, PT ;  /* 0x0000005a0000720c */ /* 0x000fe20003fc4070 */
[----:B------:R-:W-:Y:S01]  /*17e0*/  @!P1 IMAD.IADD R86, R86, 0x1, -R0 ;  /* 0x0000000156569824 */ /* 0x000fe200078e0a00 */
[----:B------:R-:W-:Y:S01]  /*17f0*/  ISETP.GE.AND P1, PT, R3, RZ, PT ;  /* 0x000000ff0300720c */ /* 0x000fe20003f26270 */
[----:B------:R-:W-:Y:S01]  /*1800*/  IMAD.HI.U32 R3, R2, R9, RZ ;  /* 0x0000000902037227 */ /* 0x000fe200078e00ff */
[----:B------:R-:W-:-:S03]  /*1810*/  ISETP.GE.AND P3, PT, R15, RZ, PT ;  /* 0x000000ff0f00720c */ /* 0x000fc60003f66270 */
[----:B------:R-:W-:Y:S01]  /*1820*/  @!P0 IMAD.MOV R82, RZ, RZ, -R82 ;  /* 0x000000ffff528224 */ /* 0x000fe200078e0a52 */
[----:B------:R-:W-:Y:S01]  /*1830*/  ISETP.GE.AND P0, PT, R6, RZ, PT ;  /* 0x000000ff0600720c */ /* 0x000fe20003f06270 */
[----:B------:R-:W-:Y:S01]  /*1840*/  @!P4 IMAD.IADD R88, R88, 0x1, -R0 ;  /* 0x000000015858c824 */ /* 0x000fe200078e0a00 */
[----:B------:R-:W-:Y:S01]  /*1850*/  ISETP.GT.U32.AND P4, PT, R0, R92, PT ;  /* 0x0000005c0000720c */ /* 0x000fe20003f84070 */
[C---:B------:R-:W-:Y:S02]  /*1860*/  VIADD R6, R7.reuse, 0x15 ;  /* 0x0000001507067836 */ /* 0x040fe40000000000 */
[----:B------:R-:W-:Y:S01]  /*1870*/  IMAD.MOV R3, RZ, RZ, -R3 ;  /* 0x000000ffff037224 */ /* 0x000fe200078e0a03 */
[----:B------:R-:W-:Y:S01]  /*1880*/  @!P6 IADD3 R90, R90, -R0, RZ ;  /* 0x800000005a5ae210 */ /* 0x000fe20007ffe0ff */
[----:B------:R-:W-:Y:S01]  /*1890*/  VIADD R4, R7, 0x14 ;  /* 0x0000001407047836 */ /* 0x000fe20000000000 */
[----:B------:R-:W-:Y:S01]  /*18a0*/  IABS R17, R6 ;  /* 0x0000000600117213 */ /* 0x000fe20000000000 */
[----:B------:R-:W-:-:S02]  /*18b0*/  IMAD R94, R0, R3, R9 ;  /* 0x00000003005e7224 */ /* 0x000fc400078e0209 */
[----:B------:R-:W-:Y:S01]  /*18c0*/  @!P3 IMAD.MOV R86, RZ, RZ, -R86 ;  /* 0x000000ffff56b224 */ /* 0x000fe200078e0a56 */
[----:B------:R-:W-:Y:S01]  /*18d0*/  IABS R15, R4 ;  /* 0x00000004000f7213 */ /* 0x000fe20000000000 */
[----:B------:R-:W-:Y:S01]  /*18e0*/  IMAD.HI.U32 R5, R2, R17, RZ ;  /* 0x0000001102057227 */ /* 0x000fe200078e00ff */
[----:B------:R-:W-:Y:S02]  /*18f0*/  ISETP.GT.U32.AND P6, PT, R0, R94, PT ;  /* 0x0000005e0000720c */ /* 0x000fe40003fc4070 */
[----:B------:R-:W-:Y:S01]  /*1900*/  ISETP.GE.AND P3, PT, R4, RZ, PT ;  /* 0x000000ff0400720c */ /* 0x000fe20003f66270 */
[----:B------:R-:W-:-:S04]  /*1910*/  IMAD.HI.U32 R4, R2, R15, RZ ;  /* 0x0000000f02047227 */ /* 0x000fc800078e00ff */
[----:B------:R-:W-:Y:S01]  /*1920*/  @!P4 IMAD.IADD R92, R92, 0x1, -R0 ;  /* 0x000000015c5cc824 */ /* 0x000fe200078e0a00 */
[----:B------:R-:W-:Y:S01]  /*1930*/  IADD3 R4, -R4, RZ, RZ ;  /* 0x000000ff04047210 */ /* 0x000fe20007ffe1ff */
[----:B------:R-:W-:Y:S02]  /*1940*/  IMAD.MOV R5, RZ, RZ, -R5 ;  /* 0x000000ffff057224 */ /* 0x000fe400078e0a05 */
[----:B------:R-:W-:Y:S01]  /*1950*/  @!P5 IMAD.MOV R88, RZ, RZ, -R88 ;  /* 0x000000ffff58d224 */ /* 0x000fe200078e0a58 */
[C---:B------:R-:W-:Y:S01]  /*1960*/  ISETP.GT.U32.AND P4, PT, R0.reuse, R92, PT ;  /* 0x0000005c0000720c */ /* 0x040fe20003f84070 */
[----:B------:R-:W-:Y:S01]  /*1970*/  IMAD R98, R0, R5, R17 ;  /* 0x0000000500627224 */ /* 0x000fe200078e0211 */
[----:B------:R-:W-:Y:S01]  /*1980*/  ISETP.GE.AND P5, PT, R6, RZ, PT ;  /* 0x000000ff0600720c */ /* 0x000fe20003fa6270 */
[----:B------:R-:W-:Y:S01]  /*1990*/  IMAD R96, R0, R4, R15 ;  /* 0x0000000400607224 */ /* 0x000fe200078e020f */
[----:B------:R-:W-:Y:S01]  /*19a0*/  IABS R15, R8 ;  /* 0x00000008000f7213 */ /* 0x000fe20000000000 */
[----:B------:R-:W-:Y:S01]  /*19b0*/  @!P6 IMAD.IADD R94, R94, 0x1, -R0 ;  /* 0x000000015e5ee824 */ /* 0x000fe200078e0a00 */
[----:B------:R-:W-:Y:S01]  /*19c0*/  ISETP.GT.U32.AND P6, PT, R0, R98, PT ;  /* 0x000000620000720c */ /* 0x000fe20003fc4070 */
[C---:B------:R-:W-:Y:S01]  /*19d0*/  VIADD R4, R7.reuse, 0x16 ;  /* 0x0000001607047836 */ /* 0x040fe20000000000 */
[----:B------:R-:W-:Y:S01]  /*19e0*/  IABS R17, R10 ;  /* 0x0000000a00117213 */ /* 0x000fe20000000000 */
[----:B------:R-:W-:-:S02]  /*19f0*/  VIADD R6, R7, 0x17 ;  /* 0x0000001707067836 */ /* 0x000fc40000000000 */
[----:B------:R-:W-:Y:S01]  /*1a00*/  @!P2 IMAD.MOV R90, RZ, RZ, -R90 ;  /* 0x000000ffff5aa224 */ /* 0x000fe200078e0a5a */
[----:B------:R-:W-:Y:S01]  /*1a10*/  IABS R5, R4 ;  /* 0x0000000400057213 */ /* 0x000fe20000000000 */
[----:B------:R-:W-:Y:S01]  /*1a20*/  @!P4 IMAD.IADD R92, R92, 0x1, -R0 ;  /* 0x000000015c5cc824 */ /* 0x000fe200078e0a00 */
[----:B------:R-:W-:Y:S01]  /*1a30*/  ISETP.GT.U32.AND P4, PT, R0, R96, PT ;  /* 0x000000600000720c */ /* 0x000fe20003f84070 */
[----:B------:R-:W-:Y:S01]  /*1a40*/  VIADD R37, R7, 0x78 ;  /* 0x0000007807257836 */ /* 0x000fe20000000000 */
[----:B------:R-:W-:Y:S01]  /*1a50*/  IABS R9, R6 ;  /* 0x0000000600097213 */ /* 0x000fe20000000000 */
[----:B------:R-:W-:Y:S01]  /*1a60*/  IMAD.HI.U32 R3, R2, R5, RZ ;  /* 0x0000000502037227 */ /* 0x000fe200078e00ff */
[----:B------:R-:W-:-:S03]  /*1a70*/  ISETP.GT.U32.AND P2, PT, R0, R94, PT ;  /* 0x0000005e0000720c */ /* 0x000fc60003f44070 */
[----:B------:R-:W-:Y:S01]  /*1a80*/  @!P6 IMAD.IADD R98, R98, 0x1, -R0 ;  /* 0x000000016262e824 */ /* 0x000fe200078e0a00 */
[----:B------:R-:W-:Y:S01]  /*1a90*/  IADD3 R3, -R3, RZ, RZ ;  /* 0x000000ff03037210 */ /* 0x000fe20007ffe1ff */
[----:B------:R-:W-:Y:S01]  /*1aa0*/  @!P0 IMAD.MOV R92, RZ, RZ, -R92 ;  /* 0x000000ffff5c8224 */ /* 0x000fe200078e0a5c */
[----:B------:R-:W-:Y:S01]  /*1ab0*/  ISETP.GE.AND P0, PT, R4, RZ, PT ;  /* 0x000000ff0400720c */ /* 0x000fe20003f06270 */
[----:B------:R-:W-:Y:S01]  /*1ac0*/  IMAD.HI.U32 R4, R2, R15, RZ ;  /* 0x0000000f02047227 */ /* 0x000fe200078e00ff */
[----:B------:R-:W-:-:S03]  /*1ad0*/  ISETP.GT.U32.AND P6, PT, R0, R98, PT ;  /* 0x000000620000720c */ /* 0x000fc60003fc4070 */
[----:B------:R-:W-:Y:S02]  /*1ae0*/  IMAD R100, R0, R3, R5 ;  /* 0x0000000300647224 */ /* 0x000fe400078e0205 */
[----:B------:R-:W-:Y:S02]  /*1af0*/  @!P4 IMAD.IADD R96, R96, 0x1, -R0 ;  /* 0x000000016060c824 */ /* 0x000fe400078e0a00 */
[----:B------:R-:W-:-:S03]  /*1b00*/  IMAD.HI.U32 R3, R2, R9, RZ ;  /* 0x0000000902037227 */ /* 0x000fc600078e00ff */
[----:B------:R-:W-:Y:S01]  /*1b10*/  ISETP.GT.U32.AND P4, PT, R0, R96, PT ;  /* 0x000000600000720c */ /* 0x000fe20003f84070 */
[----:B------:R-:W-:Y:S01]  /*1b20*/  IMAD.HI.U32 R5, R2, R17, RZ ;  /* 0x0000001102057227 */ /* 0x000fe200078e00ff */
[----:B------:R-:W-:-:S03]  /*1b30*/  IADD3 R3, -R3, RZ, RZ ;  /* 0x000000ff03037210 */ /* 0x000fc60007ffe1ff */
[----:B------:R-:W-:Y:S02]  /*1b40*/  IMAD.MOV R4, RZ, RZ, -R4 ;  /* 0x000000ffff047224 */ /* 0x000fe400078e0a04 */
[----:B------:R-:W-:Y:S02]  /*1b50*/  IMAD.MOV R5, RZ, RZ, -R5 ;  /* 0x000000ffff057224 */ /* 0x000fe400078e0a05 */
[----:B------:R-:W-:Y:S01]  /*1b60*/  IMAD R104, R0, R4, R15 ;  /* 0x0000000400687224 */ /* 0x000fe200078e020f */
[C---:B------:R-:W-:Y:S01]  /*1b70*/  IADD3 R4, R7.reuse, 0x1a, RZ ;  /* 0x0000001a07047810 */ /* 0x040fe20007ffe0ff */
[--C-:B------:R-:W-:Y:S01]  /*1b80*/  @!P2 IMAD.IADD R94, R94, 0x1, -R0.reuse ;  /* 0x000000015e5ea824 */ /* 0x100fe200078e0a00 */
[C---:B------:R-:W-:Y:S01]  /*1b90*/  ISETP.GT.U32.AND P2, PT, R0.reuse, R100, PT ;  /* 0x000000640000720c */ /* 0x040fe20003f44070 */
[C---:B------:R-:W-:Y:S02]  /*1ba0*/  IMAD R102, R0.reuse, R3, R9 ;  /* 0x0000000300667224 */ /* 0x040fe400078e0209 */
[----:B------:R-:W-:Y:S01]  /*1bb0*/  IMAD R106, R0, R5, R17 ;  /* 0x00000005006a7224 */ /* 0x000fe200078e0211 */
[----:B------:R-:W-:Y:S01]  /*1bc0*/  IABS R5, R4 ;  /* 0x0000000400057213 */ /* 0x000fe20000000000 */
[----:B------:R-:W-:Y:S01]  /*1bd0*/  @!P6 IMAD.IADD R98, R98, 0x1, -R0 ;  /* 0x000000016262e824 */ /* 0x000fe200078e0a00 */
[C---:B------:R-:W-:Y:S01]  /*1be0*/  ISETP.GT.U32.AND P6, PT, R0.reuse, R104, PT ;  /* 0x000000680000720c */ /* 0x040fe20003fc4070 */
[----:B------:R-:W-:Y:S01]  /*1bf0*/  @!P1 IMAD.MOV R94, RZ, RZ, -R94 ;  /* 0x000000ffff5e9224 */ /* 0x000fe200078e0a5e */
[C---:B------:R-:W-:Y:S01]  /*1c00*/  ISETP.GT.U32.AND P1, PT, R0.reuse, R102, PT ;  /* 0x000000660000720c */ /* 0x040fe20003f24070 */
[----:B------:R-:W-:Y:S01]  /*1c10*/  @!P5 IMAD.MOV R98, RZ, RZ, -R98 ;  /* 0x000000ffff62d224 */ /* 0x000fe200078e0a62 */
[----:B------:R-:W-:Y:S01]  /*1c20*/  ISETP.GT.U32.AND P5, PT, R0, R106, PT ;  /* 0x0000006a0000720c */ /* 0x000fe20003fa4070 */
[----:B------:R-:W-:Y:S01]  /*1c30*/  @!P4 IMAD.IADD R96, R96, 0x1, -R0 ;  /* 0x000000016060c824 */ /* 0x000fe200078e0a00 */
[----:B------:R-:W-:Y:S01]  /*1c40*/  ISETP.GE.AND P4, PT, R6, RZ, PT ;  /* 0x000000ff0600720c */ /* 0x000fe20003f86270 */
[----:B------:R-:W-:-:S02]  /*1c50*/  VIADD R6, R7, 0x1b ;  /* 0x0000001b07067836 */ /* 0x000fc40000000000 */
[----:B------:R-:W-:Y:S01]  /*1c60*/  IMAD.HI.U32 R3, R2, R5, RZ ;  /* 0x0000000502037227 */ /* 0x000fe200078e00ff */
[----:B------:R-:W-:Y:S02]  /*1c70*/  @!P3 IADD3 R96, -R96, RZ, RZ ;  /* 0x000000ff6060b210 */ /* 0x000fe40007ffe1ff */
[----:B------:R-:W-:Y:S01]  /*1c80*/  IABS R9, R6 ;  /* 0x0000000600097213 */ /* 0x000fe20000000000 */
[--C-:B------:R-:W-:Y:S01]  /*1c90*/  @!P6 IMAD.IADD R104, R104, 0x1, -R0.reuse ;  /* 0x000000016868e824 */ /* 0x100fe200078e0a00 */
[----:B------:R-:W-:Y:S01]  /*1ca0*/  ISETP.GE.AND P3, PT, R8, RZ, PT ;  /* 0x000000ff0800720c */ /* 0x000fe20003f66270 */
[----:B------:R-:W-:Y:S01]  /*1cb0*/  IMAD.MOV R3, RZ, RZ, -R3 ;  /* 0x000000ffff037224 */ /* 0x000fe200078e0a03 */
[----:B------:R-:W-:Y:S01]  /*1cc0*/  @!P1 IADD3 R102, R102, -R0, RZ ;  /* 0x8000000066669210 */ /* 0x000fe20007ffe0ff */
[--C-:B------:R-:W-:Y:S01]  /*1cd0*/  @!P2 IMAD.IADD R100, R100, 0x1, -R0.reuse ;  /* 0x000000016464a824 */ /* 0x100fe200078e0a00 */
[----:B------:R-:W-:Y:S01]  /*1ce0*/  ISETP.GE.AND P1, PT, R4, RZ, PT ;  /* 0x000000ff0400720c */ /* 0x000fe20003f26270 */
[----:B------:R-:W-:Y:S01]  /*1cf0*/  @!P5 IMAD.IADD R106, R106, 0x1, -R0 ;  /* 0x000000016a6ad824 */ /* 0x000fe200078e0a00 */
[C---:B------:R-:W-:Y:S01]  /*1d00*/  ISETP.GT.U32.AND P5, PT, R0.reuse, R104, PT ;  /* 0x000000680000720c */ /* 0x040fe20003fa4070 */
[C---:B------:R-:W-:Y:S01]  /*1d10*/  IMAD R108, R0.reuse, R3, R5 ;  /* 0x00000003006c7224 */ /* 0x040fe200078e0205 */
[----:B------:R-:W-:Y:S01]  /*1d20*/  ISETP.GT.U32.AND P2, PT, R0, R100, PT ;  /* 0x000000640000720c */ /* 0x000fe20003f44070 */
[----:B------:R-:W-:Y:S01]  /*1d30*/  IMAD.HI.U32 R3, R2, R9, RZ ;  /* 0x0000000902037227 */ /* 0x000fe200078e00ff */
[----:B------:R-:W-:-:S03]  /*1d40*/  ISETP.GT.U32.AND P6, PT, R0, R102, PT ;  /* 0x000000660000720c */ /* 0x000fc60003fc4070 */
[----:B------:R-:W-:Y:S02]  /*1d50*/  IMAD.MOV R3, RZ, RZ, -R3 ;  /* 0x000000ffff037224 */ /* 0x000fe400078e0a03 */
[C---:B------:R-:W-:Y:S02]  /*1d60*/  VIADD R5, R7.reuse, 0x1c ;  /* 0x0000001c07057836 */ /* 0x040fe40000000000 */
[----:B------:R-:W-:Y:S02]  /*1d70*/  IMAD R110, R0, R3, R9 ;  /* 0x00000003006e7224 */ /* 0x000fe400078e0209 */
[--C-:B------:R-:W-:Y:S01]  /*1d80*/  @!P5 IMAD.IADD R104, R104, 0x1, -R0.reuse ;  /* 0x000000016868d824 */ /* 0x100fe200078e0a00 */
[----:B------:R-:W-:Y:S01]  /*1d90*/  IABS R4, R5 ;  /* 0x0000000500047213 */ /* 0x000fe20000000000 */
[--C-:B------:R-:W-:Y:S01]  /*1da0*/  @!P2 IMAD.IADD R100, R100, 0x1, -R0.reuse ;  /* 0x000000016464a824 */ /* 0x100fe200078e0a00 */
[----:B------:R-:W-:Y:S01]  /*1db0*/  ISETP.GT.U32.AND P5, PT, R0, R110, PT ;  /* 0x0000006e0000720c */ /* 0x000fe20003fa4070 */
[----:B------:R-:W-:Y:S01]  /*1dc0*/  @!P6 IMAD.IADD R102, R102, 0x1, -R0 ;  /* 0x000000016666e824 */ /* 0x000fe200078e0a00 */
[----:B------:R-:W-:Y:S01]  /*1dd0*/  ISETP.GT.U32.AND P6, PT, R0, R108, PT ;  /* 0x0000006c0000720c */ /* 0x000fe20003fc4070 */
[C---:B------:R-:W-:Y:S01]  /*1de0*/  VIADD R8, R7.reuse, 0x1d ;  /* 0x0000001d07087836 */ /* 0x040fe20000000000 */
[----:B------:R-:W-:Y:S01]  /*1df0*/  @!P0 IADD3 R100, -R100, RZ, RZ ;  /* 0x000000ff64648210 */ /* 0x000fe20007ffe1ff */
[----:B------:R-:W-:Y:S01]  /*1e00*/  IMAD.MOV.U32 R9, RZ, RZ, R4 ;  /* 0x000000ffff097224 */ /* 0x000fe200078e0004 */
[----:B------:R-:W-:Y:S01]  /*1e10*/  ISETP.GE.AND P2, PT, R10, RZ, PT ;  /* 0x000000ff0a00720c */ /* 0x000fe20003f46270 */
[----:B------:R-:W-:Y:S01]  /*1e20*/  @!P4 IMAD.MOV R102, RZ, RZ, -R102 ;  /* 0x000000ffff66c224 */ /* 0x000fe200078e0a66 */
[----:B------:R-:W-:Y:S01]  /*1e30*/  ISETP.GT.U32.AND P0, PT, R0, R106, PT ;  /* 0x0000006a0000720c */ /* 0x000fe20003f04070 */
[----:B------:R-:W-:Y:S01]  /*1e40*/  IMAD.HI.U32 R3, R2, R9, RZ ;  /* 0x0000000902037227 */ /* 0x000fe200078e00ff */
[----:B------:R-:W-:-:S02]  /*1e50*/  IADD3 R10, R7, 0x1e, RZ ;  /* 0x0000001e070a7810 */ /* 0x000fc40007ffe0ff */
[----:B------:R-:W-:Y:S01]  /*1e60*/  IABS R15, R8 ;  /* 0x00000008000f7213 */ /* 0x000fe20000000000 */
[----:B------:R-:W-:Y:S01]  /*1e70*/  IMAD.MOV R3, RZ, RZ, -R3 ;  /* 0x000000ffff037224 */ /* 0x000fe200078e0a03 */
[----:B------:R-:W-:Y:S01]  /*1e80*/  IABS R17, R10 ;  /* 0x0000000a00117213 */ /* 0x000fe20000000000 */
[----:B------:R-:W-:Y:S01]  /*1e90*/  @!P6 IMAD.IADD R108, R108, 0x1, -R0 ;  /* 0x000000016c6ce824 */ /* 0x000fe200078e0a00 */
[----:B------:R-:W-:Y:S01]  /*1ea0*/  @!P5 IADD3 R110, R110, -R0, RZ ;  /* 0x800000006e6ed210 */ /* 0x000fe20007ffe0ff */
[----:B------:R-:W-:Y:S01]  /*1eb0*/  IMAD.HI.U32 R4, R2, R15, RZ ;  /* 0x0000000f02047227 */ /* 0x000fe200078e00ff */
[----:B------:R-:W-:Y:S02]  /*1ec0*/  ISETP.GE.AND P6, PT, R5, RZ, PT ;  /* 0x000000ff0500720c */ /* 0x000fe40003fc6270 */
[----:B------:R-:W-:Y:S01]  /*1ed0*/  ISETP.GT.U32.AND P5, PT, R0, R110, PT ;  /* 0x0000006e0000720c */ /* 0x000fe20003fa4070 */
[----:B------:R-:W-:Y:S01]  /*1ee0*/  IMAD.HI.U32 R5, R2, R17, RZ ;  /* 0x0000001102057227 */ /* 0x000fe200078e00ff */
[----:B------:R-:W-:-:S02]  /*1ef0*/  @!P0 IADD3 R106, R106, -R0, RZ ;  /* 0x800000006a6a8210 */ /* 0x000fc40007ffe0ff */
[----:B------:R-:W-:Y:S01]  /*1f00*/  ISETP.GE.AND P0, PT, R6, RZ, PT ;  /* 0x000000ff0600720c */ /* 0x000fe20003f06270 */
[----:B------:R-:W-:Y:S01]  /*1f10*/  IMAD.MOV R4, RZ, RZ, -R4 ;  /* 0x000000ffff047224 */ /* 0x000fe200078e0a04 */
[C---:B------:R-:W-:Y:S01]  /*1f20*/  ISETP.GT.U32.AND P4, PT, R0.reuse, R108, PT ;  /* 0x0000006c0000720c */ /* 0x040fe20003f84070 */
[----:B------:R-:W-:Y:S02]  /*1f30*/  IMAD.MOV R5, RZ, RZ, -R5 ;  /* 0x000000ffff057224 */ /* 0x000fe400078e0a05 */
[C---:B------:R-:W-:Y:S01]  /*1f40*/  IMAD R114, R0.reuse, R4, R15 ;  /* 0x0000000400727224 */ /* 0x040fe200078e020f */
[C---:B------:R-:W-:Y:S01]  /*1f50*/  IADD3 R4, R7.reuse, 0x1f, RZ ;  /* 0x0000001f07047810 */ /* 0x040fe20007ffe0ff */
[C---:B------:R-:W-:Y:S02]  /*1f60*/  IMAD R116, R0.reuse, R5, R17 ;  /* 0x0000000500747224 */ /* 0x040fe400078e0211 */
[----:B------:R-:W-:Y:S01]  /*1f70*/  @!P2 IMAD.MOV R106, RZ, RZ, -R106 ;  /* 0x000000ffff6aa224 */ /* 0x000fe200078e0a6a */
[----:B------:R-:W-:Y:S01]  /*1f80*/  ISETP.GT.U32.AND P2, PT, R0, R114, PT ;  /* 0x000000720000720c */ /* 0x000fe20003f44070 */
[C---:B------:R-:W-:Y:S01]  /*1f90*/  VIADD R6, R7.reuse, 0x20 ;  /* 0x0000002007067836 */ /* 0x040fe20000000000 */
[----:B------:R-:W-:Y:S01]  /*1fa0*/  @!P5 IADD3 R110, R110, -R0, RZ ;  /* 0x800000006e6ed210 */ /* 0x000fe20007ffe0ff */
[C---:B------:R-:W-:Y:S01]  /*1fb0*/  IMAD R112, R0.reuse, R3, R9 ;  /* 0x0000000300707224 */ /* 0x040fe200078e0209 */
[----:B------:R-:W-:Y:S01]  /*1fc0*/  ISETP.GT.U32.AND P5, PT, R0, R116, PT ;  /* 0x000000740000720c */ /* 0x000fe20003fa4070 */
[----:B------:R-:W-:Y:S01]  /*1fd0*/  @!P3 IMAD.MOV R104, RZ, RZ, -R104 ;  /* 0x000000ffff68b224 */ /* 0x000fe200078e0a68 */
[----:B------:R-:W-:Y:S01]  /*1fe0*/  IABS R5, R4 ;  /* 0x0000000400057213 */ /* 0x000fe20000000000 */
[----:B------:R-:W-:Y:S01]  /*1ff0*/  @!P4 IMAD.IADD R108, R108, 0x1, -R0 ;  /* 0x000000016c6cc824 */ /* 0x000fe200078e0a00 */
[----:B------:R-:W-:Y:S01]  /*2000*/  IABS R9, R6 ;  /* 0x0000000600097213 */ /* 0x000fe20000000000 */
[----:B------:R-:W-:Y:S01]  /*2010*/  VIADD R15, R7, 0x23 ;  /* 0x00000023070f7836 */ /* 0x000fe20000000000 */
[----:B------:R-:W-:Y:S01]  /*2020*/  ISETP.GT.U32.AND P3, PT, R0, R112, PT ;  /* 0x000000700000720c */ /* 0x000fe20003f64070 */
[----:B------:R-:W-:Y:S01]  /*2030*/  IMAD.HI.U32 R3, R2, R5, RZ ;  /* 0x0000000502037227 */ /* 0x000fe200078e00ff */
[----:B------:R-:W-:-:S03]  /*2040*/  ISETP.GE.AND P4, PT, R8, RZ, PT ;  /* 0x000000ff0800720c */ /* 0x000fc60003f86270 */
[--C-:B------:R-:W-:Y:S01]  /*2050*/  @!P2 IMAD.IADD R114, R114, 0x1, -R0.reuse ;  /* 0x000000017272a824 */ /* 0x100fe200078e0a00 */
[----:B------:R-:W-:Y:S01]  /*2060*/  IADD3 R118, -R3, RZ, RZ ;  /* 0x000000ff03767210 */ /* 0x000fe20007ffe1ff */
[----:B------:R-:W-:Y:S02]  /*2070*/  @!P5 IMAD.IADD R116, R116, 0x1, -R0 ;  /* 0x000000017474d824 */ /* 0x000fe400078e0a00 */
[----:B------:R-:W-:Y:S01]  /*2080*/  IMAD.HI.U32 R3, R2, R9, RZ ;  /* 0x0000000902037227 */ /* 0x000fe200078e00ff */
[----:B------:R-:W-:-:S03]  /*2090*/  ISETP.GT.U32.AND P5, PT, R0, R114, PT ;  /* 0x000000720000720c */ /* 0x000fc60003fa4070 */
[----:B------:R-:W-:Y:S02]  /*20a0*/  IMAD.MOV R3, RZ, RZ, -R3 ;  /* 0x000000ffff037224 */ /* 0x000fe400078e0a03 */
[C---:B------:R-:W-:Y:S02]  /*20b0*/  VIADD R8, R7.reuse, 0x21 ;  /* 0x0000002107087836 */ /* 0x040fe40000000000 */
[----:B------:R-:W-:Y:S02]  /*20c0*/  IMAD R120, R0, R3, R9 ;  /* 0x0000000300787224 */ /* 0x000fe400078e0209 */
[--C-:B------:R-:W-:Y:S01]  /*20d0*/  @!P3 IMAD.IADD R112, R112, 0x1, -R0.reuse ;  /* 0x000000017070b824 */ /* 0x100fe200078e0a00 */
[----:B------:R-:W-:Y:S01]  /*20e0*/  ISETP.GE.AND P3, PT, R10, RZ, PT ;  /* 0x000000ff0a00720c */ /* 0x000fe20003f66270 */
[----:B------:R-:W-:Y:S01]  /*20f0*/  IMAD R118, R0, R118, R5 ;  /* 0x0000007600767224 */ /* 0x000fe200078e0205 */
[----:B------:R-:W-:Y:S01]  /*2100*/  IABS R5, R8 ;  /* 0x0000000800057213 */ /* 0x000fe20000000000 */
[----:B------:R-:W-:Y:S01]  /*2110*/  @!P5 IMAD.IADD R114, R114, 0x1, -R0 ;  /* 0x000000017272d824 */ /* 0x000fe200078e0a00 */
[C---:B------:R-:W-:Y:S01]  /*2120*/  ISETP.GT.U32.AND P5, PT, R0.reuse, R120, PT ;  /* 0x000000780000720c */ /* 0x040fe20003fa4070 */
[----:B------:R-:W-:Y:S01]  /*2130*/  @!P1 IMAD.MOV R108, RZ, RZ, -R108 ;  /* 0x000000ffff6c9224 */ /* 0x000fe200078e0a6c */
[----:B------:R-:W-:Y:S01]  /*2140*/  ISETP.GT.U32.AND P2, PT, R0, R112, PT ;  /* 0x000000700000720c */ /* 0x000fe20003f44070 */
[----:B------:R-:W-:Y:S01]  /*2150*/  IMAD.HI.U32 R3, R2, R5, RZ ;  /* 0x0000000502037227 */ /* 0x000fe200078e00ff */
[----:B------:R-:W-:-:S02]  /*2160*/  IADD3 R10, R7, 0x22, RZ ;  /* 0x00000022070a7810 */ /* 0x000fc40007ffe0ff */
[----:B------:R-:W-:Y:S01]  /*2170*/  ISETP.GT.U32.AND P1, PT, R0, R116, PT ;  /* 0x000000740000720c */ /* 0x000fe20003f24070 */
[----:B------:R-:W-:Y:S01]  /*2180*/  IMAD.MOV R122, RZ, RZ, -R3 ;  /* 0x000000ffff7a7224 */ /* 0x000fe200078e0a03 */
[----:B------:R-:W-:Y:S01]  /*2190*/  IABS R9, R10 ;  /* 0x0000000a00097213 */ /* 0x000fe20000000000 */
[----:B------:R-:W-:Y:S01]  /*21a0*/  @!P0 IMAD.MOV R110, RZ, RZ, -R110 ;  /* 0x000000ffff6e8224 */ /* 0x000fe200078e0a6e */
[----:B------:R-:W-:Y:S01]  /*21b0*/  @!P4 IADD3 R114, -R114, RZ, RZ ;  /* 0x000000ff7272c210 */ /* 0x000fe20007ffe1ff */
[----:B------:R-:W-:Y:S01]  /*21c0*/  IMAD R122, R0, R122, R5 ;  /* 0x0000007a007a7224 */ /* 0x000fe200078e0205 */
[----:B------:R-:W-:Y:S01]  /*21d0*/  ISETP.GE.AND P4, PT, R8, RZ, PT ;  /* 0x000000ff0800720c */ /* 0x000fe20003f86270 */
[----:B------:R-:W-:Y:S02]  /*21e0*/  @!P5 IMAD.IADD R120, R120, 0x1, -R0 ;  /* 0x000000017878d824 */ /* 0x000fe400078e0a00 */
[----:B------:R-:W-:-:S03]  /*21f0*/  IMAD.HI.U32 R3, R2, R9, RZ ;  /* 0x0000000902037227 */ /* 0x000fc600078e00ff */
[----:B------:R-:W-:Y:S01]  /*2200*/  ISETP.GT.U32.AND P5, PT, R0, R120, PT ;  /* 0x000000780000720c */ /* 0x000fe20003fa4070 */
[----:B------:R-:W-:Y:S01]  /*2210*/  @!P2 IMAD.IADD R112, R112, 0x1, -R0 ;  /* 0x000000017070a824 */ /* 0x000fe200078e0a00 */
[----:B------:R-:W-:Y:S01]  /*2220*/  ISETP.GT.U32.AND P2, PT, R0, R118, PT ;  /* 0x000000760000720c */ /* 0x000fe20003f44070 */
[----:B------:R-:W-:Y:S01]  /*2230*/  VIADD R8, R7, 0x27 ;  /* 0x0000002707087836 */ /* 0x000fe20000000000 */
[----:B------:R-:W-:Y:S01]  /*2240*/  IADD3 R124, -R3, RZ, RZ ;  /* 0x000000ff037c7210 */ /* 0x000fe20007ffe1ff */
[----:B------:R-:W-:Y:S01]  /*2250*/  @!P6 IMAD.MOV R112, RZ, RZ, -R112 ;  /* 0x000000ffff70e224 */ /* 0x000fe200078e0a70 */
[----:B------:R-:W-:Y:S01]  /*2260*/  @!P1 IADD3 R116, R116, -R0, RZ ;  /* 0x8000000074749210 */ /* 0x000fe20007ffe0ff */
[----:B------:R-:W-:Y:S01]  /*2270*/  VIADD R39, R7, 0x79 ;  /* 0x0000007907277836 */ /* 0x000fe20000000000 */
[----:B------:R-:W-:Y:S01]  /*2280*/  ISETP.GE.AND P1, PT, R4, RZ, PT ;  /* 0x000000ff0400720c */ /* 0x000fe20003f26270 */
[C---:B------:R-:W-:Y:S01]  /*2290*/  IMAD R124, R0.reuse, R124, R9 ;  /* 0x0000007c007c7224 */ /* 0x040fe200078e0209 */
[----:B------:R-:W-:Y:S01]  /*22a0*/  IABS R4, R15 ;  /* 0x0000000f00047213 */ /* 0x000fe20000000000 */
[----:B------:R-:W-:Y:S01]  /*22b0*/  @!P3 IMAD.MOV R116, RZ, RZ, -R116 ;  /* 0x000000ffff74b224 */ /* 0x000fe200078e0a74 */
[----:B------:R-:W-:Y:S01]  /*22c0*/  ISETP.GT.U32.AND P6, PT, R0, R122, PT ;  /* 0x0000007a0000720c */ /* 0x000fe20003fc4070 */
[----:B------:R-:W-:Y:S01]  /*22d0*/  @!P5 IMAD.IADD R120, R120, 0x1, -R0 ;  /* 0x000000017878d824 */ /* 0x000fe200078e0a00 */
[----:B------:R-:W-:Y:S01]  /*22e0*/  ISETP.GT.U32.AND P5, PT, R0, R124, PT ;  /* 0x0000007c0000720c */ /* 0x000fe20003fa4070 */
[----:B------:R-:W-:Y:S01]  /*22f0*/  IMAD.MOV.U32 R5, RZ, RZ, R4 ;  /* 0x000000ffff057224 */ /* 0x000fe200078e0004 */
[----:B------:R-:W-:Y:S01]  /*2300*/  ISETP.GE.AND P3, PT, R10, RZ, PT ;  /* 0x000000ff0a00720c */ /* 0x000fe20003f66270 */
[----:B------:R-:W-:Y:S01]  /*2310*/  @!P2 IMAD.IADD R118, R118, 0x1, -R0 ;  /* 0x000000017676a824 */ /* 0x000fe200078e0a00 */
[----:B------:R-:W-:Y:S01]  /*2320*/  ISETP.GE.AND P2, PT, R6, RZ, PT ;  /* 0x000000ff0600720c */ /* 0x000fe20003f46270 */
[----:B------:R-:W-:Y:S01]  /*2330*/  IMAD.HI.U32 R3, R2, R5, RZ ;  /* 0x0000000502037227 */ /* 0x000fe200078e00ff */
[----:B------:R-:W-:-:S02]  /*2340*/  IABS R23, R39 ;  /* 0x0000002700177213 */ /* 0x000fc40000000000 */
[----:B------:R-:W-:Y:S01]  /*2350*/  ISETP.GT.U32.AND P0, PT, R0, R118, PT ;  /* 0x000000760000720c */ /* 0x000fe20003f04070 */
[----:B------:R-:W-:Y:S01]  /*2360*/  VIADD R6, R7, 0x24 ;  /* 0x0000002407067836 */ /* 0x000fe20000000000 */
[----:B------:R-:W-:Y:S01]  /*2370*/  IADD3 R3, -R3, RZ, RZ ;  /* 0x000000ff03037210 */ /* 0x000fe20007ffe1ff */
[--C-:B------:R-:W-:Y:S02]  /*2380*/  @!P6 IMAD.IADD R122, R122, 0x1, -R0.reuse ;  /* 0x000000017a7ae824 */ /* 0x100fe400078e0a00 */
[----:B------:R-:W-:Y:S01]  /*2390*/  @!P5 IMAD.IADD R124, R124, 0x1, -R0 ;  /* 0x000000017c7cd824 */ /* 0x000fe200078e0a00 */
[----:B------:R-:W-:Y:S01]  /*23a0*/  IABS R4, R6 ;  /* 0x0000000600047213 */ /* 0x000fe20000000000 */
[C---:B------:R-:W-:Y:S01]  /*23b0*/  IMAD R126, R0.reuse, R3, R5 ;  /* 0x00000003007e7224 */ /* 0x040fe200078e0205 */
[C---:B------:R-:W-:Y:S01]  /*23c0*/  ISETP.GT.U32.AND P6, PT, R0.reuse, R122, PT ;  /* 0x0000007a0000720c */ /* 0x040fe20003fc4070 */
[----:B------:R-:W-:Y:S01]  /*23d0*/  @!P2 IMAD.MOV R120, RZ, RZ, -R120 ;  /* 0x000000ffff78a224 */ /* 0x000fe200078e0a78 */
[C---:B------:R-:W-:Y:S01]  /*23e0*/  ISETP.GT.U32.AND P5, PT, R0.reuse, R124, PT ;  /* 0x0000007c0000720c */ /* 0x040fe20003fa4070 */
[----:B------:R-:W-:Y:S01]  /*23f0*/  IMAD.MOV.U32 R5, RZ, RZ, R4 ;  /* 0x000000ffff057224 */ /* 0x000fe200078e0004 */
[----:B------:R-:W-:Y:S01]  /*2400*/  ISETP.GT.U32.AND P2, PT, R0, R126, PT ;  /* 0x0000007e0000720c */ /* 0x000fe20003f44070 */
[----:B------:R-:W-:-:S02]  /*2410*/  VIADD R4, R7, 0x25 ;  /* 0x0000002507047836 */ /* 0x000fc40000000000 */
[----:B------:R-:W-:-:S03]  /*2420*/  IMAD.HI.U32 R3, R2, R5, RZ ;  /* 0x0000000502037227 */ /* 0x000fc600078e00ff */
[----:B------:R-:W-:Y:S01]  /*2430*/  IABS R9, R4 ;  /* 0x0000000400097213 */ /* 0x000fe20000000000 */
[----:B------:R-:W-:Y:S02]  /*2440*/  IMAD.MOV R3, RZ, RZ, -R3 ;  /* 0x000000ffff037224 */ /* 0x000fe400078e0a03 */
[--C-:B------:R-:W-:Y:S01]  /*2450*/  @!P0 IMAD.IADD R118, R118, 0x1, -R0.reuse ;  /* 0x0000000176768824 */ /* 0x100fe200078e0a00 */
[----:B------:R-:W-:Y:S01]  /*2460*/  ISETP.GE.AND P0, PT, R15, RZ, PT ;  /* 0x000000ff0f00720c */ /* 0x000fe20003f06270 */
[----:B------:R-:W-:Y:S01]  /*2470*/  IMAD R128, R0, R3, R5 ;  /* 0x0000000300807224 */ /* 0x000fe200078e0205 */
[----:B------:R-:W-:Y:S01]  /*2480*/  IABS R15, R8 ;  /* 0x00000008000f7213 */ /* 0x000fe20000000000 */
[--C-:B------:R-:W-:Y:S01]  /*2490*/  @!P5 IMAD.IADD R124, R124, 0x1, -R0.reuse ;  /* 0x000000017c7cd824 */ /* 0x100fe200078e0a00 */
[----:B------:R-:W-:Y:S01]  /*24a0*/  @!P1 IADD3 R118, -R118, RZ, RZ ;  /* 0x000000ff76769210 */ /* 0x000fe20007ffe1ff */
[----:B------:R-:W-:Y:S01]  /*24b0*/  @!P2 IMAD.IADD R126, R126, 0x1, -R0 ;  /* 0x000000017e7ea824 */ /* 0x000fe200078e0a00 */
[----:B------:R-:W-:Y:S01]  /*24c0*/  ISETP.GT.U32.AND P5, PT, R0, R128, PT ;  /* 0x000000800000720c */ /* 0x000fe20003fa4070 */
[----:B------:R-:W-:Y:S01]  /*24d0*/  IMAD.HI.U32 R3, R2, R9, RZ ;  /* 0x0000000902037227 */ /* 0x000fe200078e00ff */
[----:B------:R-:W-:-:S02]  /*24e0*/  ISETP.GE.AND P1, PT, R6, RZ, PT ;  /* 0x000000ff0600720c */ /* 0x000fc40003f26270 */
[C---:B------:R-:W-:Y:S01]  /*24f0*/  IADD3 R6, R7.reuse, 0x26, RZ ;  /* 0x0000002607067810 */ /* 0x040fe20007ffe0ff */
[----:B------:R-:W-:Y:S01]  /*2500*/  @!P6 IMAD.IADD R122, R122, 0x1, -R0 ;  /* 0x000000017a7ae824 */ /* 0x000fe200078e0a00 */
[----:B------:R-:W-:Y:S01]  /*2510*/  ISETP.GT.U32.AND P2, PT, R0, R126, PT ;  /* 0x0000007e0000720c */ /* 0x000fe20003f44070 */
[----:B------:R-:W-:Y:S01]  /*2520*/  @!P3 IMAD.MOV R124, RZ, RZ, -R124 ;  /* 0x000000ffff7cb224 */ /* 0x000fe200078e0a7c */
[----:B------:R-:W-:Y:S01]  /*2530*/  ISETP.GE.AND P6, PT, R4, RZ, PT ;  /* 0x000000ff0400720c */ /* 0x000fe20003fc6270 */
[----:B------:R-:W-:Y:S01]  /*2540*/  @!P4 IMAD.MOV R122, RZ, RZ, -R122 ;  /* 0x000000ffff7ac224 */ /* 0x000fe200078e0a7a */
[----:B------:R-:W-:Y:S01]  /*2550*/  IABS R4, R6 ;  /* 0x0000000600047213 */ /* 0x000fe20000000000 */
[----:B------:R-:W-:Y:S01]  /*2560*/  VIADD R10, R7, 0x2d ;  /* 0x0000002d070a7836 */ /* 0x000fe20000000000 */
[----:B------:R-:W-:Y:S01]  /*2570*/  IADD3 R3, -R3, RZ, RZ ;  /* 0x000000ff03037210 */ /* 0x000fe20007ffe1ff */
[C---:B------:R-:W-:Y:S01]  /*2580*/  VIADD R41, R7.reuse, 0x7a ;  /* 0x0000007a07297836 */ /* 0x040fe20000000000 */
[----:B------:R-:W-:Y:S01]  /*2590*/  @!P5 IADD3 R128, R128, -R0, RZ ;  /* 0x800000008080d210 */ /* 0x000fe20007ffe0ff */
[----:B------:R-:W-:Y:S01]  /*25a0*/  VIADD R43, R7, 0x7b ;  /* 0x0000007b072b7836 */ /* 0x000fe20000000000 */
[----:B------:R-:W-:Y:S01]  /*25b0*/  MOV R5, R4 ;  /* 0x0000000400057202 */ /* 0x000fe20000000f00 */
[C---:B------:R-:W-:Y:S01]  /*25c0*/  IMAD R130, R0.reuse, R3, R9 ;  /* 0x0000000300827224 */ /* 0x040fe200078e0209 */
[----:B------:R-:W-:Y:S01]  /*25d0*/  ISETP.GT.U32.AND P5, PT, R0, R128, PT ;  /* 0x000000800000720c */ /* 0x000fe20003fa4070 */
[----:B------:R-:W-:Y:S01]  /*25e0*/  IMAD.HI.U32 R3, R2, R15, RZ ;  /* 0x0000000f02037227 */ /* 0x000fe200078e00ff */
[----:B------:R-:W-:-:S02]  /*25f0*/  ISETP.GE.AND P4, PT, R6, RZ, PT ;  /* 0x000000ff0600720c */ /* 0x000fc40003f86270 */
[----:B------:R-:W-:Y:S01]  /*2600*/  ISETP.GE.AND P3, PT, R8, RZ, PT ;  /* 0x000000ff0800720c */ /* 0x000fe20003f66270 */
[----:B------:R-:W-:-:S04]  /*2610*/  IMAD.HI.U32 R4, R2, R5, RZ ;  /* 0x0000000502047227 */ /* 0x000fc800078e00ff */
[----:B------:R-:W-:Y:S01]  /*2620*/  @!P2 IMAD.IADD R126, R126, 0x1, -R0 ;  /* 0x000000017e7ea824 */ /* 0x000fe200078e0a00 */
[----:B------:R-:W-:Y:S01]  /*2630*/  ISETP.GT.U32.AND P2, PT, R0, R130, PT ;  /* 0x000000820000720c */ /* 0x000fe20003f44070 */
[----:B------:R-:W-:Y:S02]  /*2640*/  IMAD.MOV R3, RZ, RZ, -R3 ;  /* 0x000000ffff037224 */ /* 0x000fe400078e0a03 */
[----:B------:R-:W-:Y:S01]  /*2650*/  IMAD.MOV R4, RZ, RZ, -R4 ;  /* 0x000000ffff047224 */ /* 0x000fe200078e0a04 */
[----:B------:R-:W-:Y:S01]  /*2660*/  @!P0 IADD3 R126, -R126, RZ, RZ ;  /* 0x000000ff7e7e8210 */ /* 0x000fe20007ffe1ff */
[C---:B------:R-:W-:Y:S02]  /*2670*/  IMAD R134, R0.reuse, R3, R15 ;  /* 0x0000000300867224 */ /* 0x040fe400078e020f */
[----:B------:R-:W-:Y:S02]  /*2680*/  IMAD R132, R0, R4, R5 ;  /* 0x0000000400847224 */ /* 0x000fe400078e0205 */
[--C-:B------:R-:W-:Y:S01]  /*2690*/  @!P5 IMAD.IADD R128, R128, 0x1, -R0.reuse ;  /* 0x000000018080d824 */ /* 0x100fe200078e0a00 */
[C---:B------:R-:W-:Y:S01]  /*26a0*/  ISETP.GT.U32.AND P5, PT, R0.reuse, R134, PT ;  /* 0x000000860000720c */ /* 0x040fe20003fa4070 */
[----:B------:R-:W-:Y:S01]  /*26b0*/  VIADD R6, R7, 0x29 ;  /* 0x0000002907067836 */ /* 0x000fe20000000000 */
[----:B------:R-:W-:Y:S01]  /*26c0*/  ISETP.GT.U32.AND P0, PT, R0, R132, PT ;  /* 0x000000840000720c */ /* 0x000fe20003f04070 */
[----:B------:R-:W-:-:S02]  /*26d0*/  @!P2 IMAD.IADD R130, R130, 0x1, -R0 ;  /* 0x000000018282a824 */ /* 0x000fc400078e0a00 */
[C---:B------:R-:W-:Y:S01]  /*26e0*/  VIADD R5, R7.reuse, 0x28 ;  /* 0x0000002807057836 */ /* 0x040fe20000000000 */
[----:B------:R-:W-:Y:S01]  /*26f0*/  IABS R15, R6 ;  /* 0x00000006000f7213 */ /* 0x000fe20000000000 */
[----:B------:R-:W-:Y:S01]  /*2700*/  VIADD R8, R7, 0x2a ;  /* 0x0000002a07087836 */ /* 0x000fe20000000000 */
[----:B------:R-:W-:Y:S01]  /*2710*/  ISETP.GT.U32.AND P2, PT, R0, R130, PT ;  /* 0x000000820000720c */ /* 0x000fe20003f44070 */
[----:B------:R-:W-:Y:S01]  /*2720*/  @!P1 IMAD.MOV R128, RZ, RZ, -R128 ;  /* 0x000000ffff809224 */ /* 0x000fe200078e0a80 */
[----:B------:R-:W-:Y:S01]  /*2730*/  IABS R9, R5 ;  /* 0x0000000500097213 */ /* 0x000fe20000000000 */
[----:B------:R-:W-:Y:S01]  /*2740*/  IMAD.HI.U32 R4, R2, R15, RZ ;  /* 0x0000000f02047227 */ /* 0x000fe200078e00ff */
[----:B------:R-:W-:Y:S02]  /*2750*/  IABS R17, R8 ;  /* 0x0000000800117213 */ /* 0x000fe40000000000 */
[----:B------:R-:W-:Y:S01]  /*2760*/  ISETP.GE.AND P1, PT, R5, RZ, PT ;  /* 0x000000ff0500720c */ /* 0x000fe20003f26270 */
[----:B------:R-:W-:Y:S01]  /*2770*/  @!P5 IMAD.IADD R134, R134, 0x1, -R0 ;  /* 0x000000018686d824 */ /* 0x000fe200078e0a00 */
[----:B------:R-:W-:Y:S01]  /*2780*/  @!P0 IADD3 R132, R132, -R0, RZ ;  /* 0x8000000084848210 */ /* 0x000fe20007ffe0ff */
[----:B------:R-:W-:-:S03]  /*2790*/  IMAD.HI.U32 R3, R2, R9, RZ ;  /* 0x0000000902037227 */ /* 0x000fc600078e00ff */
[----:B------:R-:W-:Y:S01]  /*27a0*/  ISETP.GT.U32.AND P0, PT, R0, R132, PT ;  /* 0x000000840000720c */ /* 0x000fe20003f04070 */
[----:B------:R-:W-:Y:S01]  /*27b0*/  IMAD.HI.U32 R5, R2, R17, RZ ;  /* 0x0000001102057227 */ /* 0x000fe200078e00ff */
[----:B------:R-:W-:Y:S02]  /*27c0*/  ISETP.GT.U32.AND P5, PT, R0, R134, PT ;  /* 0x000000860000720c */ /* 0x000fe40003fa4070 */
[----:B------:R-:W-:Y:S01]  /*27d0*/  @!P2 IADD3 R130, R130, -R0, RZ ;  /* 0x800000008282a210 */ /* 0x000fe20007ffe0ff */
[----:B------:R-:W-:Y:S01]  /*27e0*/  IMAD.MOV R4, RZ, RZ, -R4 ;  /* 0x000000ffff047224 */ /* 0x000fe200078e0a04 */
[----:B------:R-:W-:Y:S01]  /*27f0*/  ISETP.GE.AND P2, PT, R6, RZ, PT ;  /* 0x000000ff0600720c */ /* 0x000fe20003f46270 */
[----:B------:R-:W-:Y:S01]  /*2800*/  IMAD.MOV R3, RZ, RZ, -R3 ;  /* 0x000000ffff037224 */ /* 0x000fe200078e0a03 */
[----:B------:R-:W-:Y:S01]  /*2810*/  IABS R6, R10 ;  /* 0x0000000a00067213 */ /* 0x000fe20000000000 */
[----:B------:R-:W-:Y:S02]  /*2820*/  IMAD.MOV R5, RZ, RZ, -R5 ;  /* 0x000000ffff057224 */ /* 0x000fe400078e0a05 */
[----:B------:R-:W-:-:S02]  /*2830*/  IMAD R138, R0, R4, R15 ;  /* 0x00000004008a7224 */ /* 0x000fc400078e020f */
[C---:B------:R-:W-:Y:S01]  /*2840*/  IMAD R136, R0.reuse, R3, R9 ;  /* 0x0000000300887224 */ /* 0x040fe200078e0209 */
[C---:B------:R-:W-:Y:S01]  /*2850*/  IADD3 R3, R7.reuse, 0x2b, RZ ;  /* 0x0000002b07037810 */ /* 0x040fe20007ffe0ff */
[----:B------:R-:W-:Y:S01]  /*2860*/  IMAD R140, R0, R5, R17 ;  /* 0x00000005008c7224 */ /* 0x000fe200078e0211 */
[----:B------:R-:W-:Y:S01]  /*2870*/  @!P5 IADD3 R134, R134, -R0, RZ ;  /* 0x800000008686d210 */ /* 0x000fe20007ffe0ff */
[----:B------:R-:W-:Y:S01]  /*2880*/  @!P6 IMAD.MOV R130, RZ, RZ, -R130 ;  /* 0x000000ffff82e224 */ /* 0x000fe200078e0a82 */
[----:B------:R-:W-:Y:S01]  /*2890*/  ISETP.GT.U32.AND P6, PT, R0, R138, PT ;  /* 0x0000008a0000720c */ /* 0x000fe20003fc4070 */
[----:B------:R-:W-:Y:S01]  /*28a0*/  @!P0 IMAD.IADD R132, R132, 0x1, -R0 ;  /* 0x0000000184848824 */ /* 0x000fe200078e0a00 */
[C---:B------:R-:W-:Y:S01]  /*28b0*/  ISETP.GT.U32.AND P0, PT, R0.reuse, R136, PT ;  /* 0x000000880000720c */ /* 0x040fe20003f04070 */
[----:B------:R-:W-:Y:S01]  /*28c0*/  @!P3 IMAD.MOV R134, RZ, RZ, -R134 ;  /* 0x000000ffff86b224 */ /* 0x000fe200078e0a86 */
[----:B------:R-:W-:Y:S01]  /*28d0*/  ISETP.GT.U32.AND P5, PT, R0, R140, PT ;  /* 0x0000008c0000720c */ /* 0x000fe20003fa4070 */
[----:B------:R-:W-:Y:S01]  /*28e0*/  @!P4 IMAD.MOV R132, RZ, RZ, -R132 ;  /* 0x000000ffff84c224 */ /* 0x000fe200078e0a84 */
[----:B------:R-:W-:Y:S01]  /*28f0*/  ISETP.GE.AND P4, PT, R8, RZ, PT ;  /* 0x000000ff0800720c */ /* 0x000fe20003f86270 */
[C---:B------:R-:W-:Y:S01]  /*2900*/  VIADD R8, R7.reuse, 0x2c ;  /* 0x0000002c07087836 */ /* 0x040fe20000000000 */
[----:B------:R-:W-:Y:S01]  /*2910*/  IABS R5, R3 ;  /* 0x0000000300057213 */ /* 0x000fe20000000000 */
[C---:B------:R-:W-:Y:S01]  /*2920*/  VIADD R47, R7.reuse, 0x7d ;  /* 0x0000007d072f7836 */ /* 0x040fe20000000000 */
[C---:B------:R-:W-:Y:S01]  /*2930*/  IADD3 R17, R7.reuse, 0x2e, RZ ;  /* 0x0000002e07117810 */ /* 0x040fe20007ffe0ff */
[----:B------:R-:W-:Y:S01]  /*2940*/  VIADD R49, R7, 0x7e ;  /* 0x0000007e07317836 */ /* 0x000fe20000000000 */
[----:B------:R-:W-:Y:S01]  /*2950*/  IABS R9, R8 ;  /* 0x0000000800097213 */ /* 0x000fe20000000000 */
[----:B------:R-:W-:-:S02]  /*2960*/  @!P6 IMAD.IADD R138, R138, 0x1, -R0 ;  /* 0x000000018a8ae824 */ /* 0x000fc400078e0a00 */
[--C-:B------:R-:W-:Y:S01]  /*2970*/  @!P0 IMAD.IADD R136, R136, 0x1, -R0.reuse ;  /* 0x0000000188888824 */ /* 0x100fe200078e0a00 */
[----:B------:R-:W-:Y:S01]  /*2980*/  ISETP.GE.AND P0, PT, R3, RZ, PT ;  /* 0x000000ff0300720c */ /* 0x000fe20003f06270 */
[----:B------:R-:W-:Y:S01]  /*2990*/  @!P5 IMAD.IADD R140, R140, 0x1, -R0 ;  /* 0x000000018c8cd824 */ /* 0x000fe200078e0a00 */
[----:B------:R-:W-:Y:S01]  /*29a0*/  ISETP.GT.U32.AND P5, PT, R0, R138, PT ;  /* 0x0000008a0000720c */ /* 0x000fe20003fa4070 */
[----:B------:R-:W-:Y:S01]  /*29b0*/  IMAD.HI.U32 R4, R2, R9, RZ ;  /* 0x0000000902047227 */ /* 0x000fe200078e00ff */
[C---:B------:R-:W-:Y:S02]  /*29c0*/  ISETP.GT.U32.AND P6, PT, R0.reuse, R136, PT ;  /* 0x000000880000720c */ /* 0x040fe40003fc4070 */
[----:B------:R-:W-:Y:S01]  /*29d0*/  ISETP.GT.U32.AND P3, PT, R0, R140, PT ;  /* 0x0000008c0000720c */ /* 0x000fe20003f64070 */
[----:B------:R-:W-:Y:S01]  /*29e0*/  IMAD.HI.U32 R3, R2, R5, RZ ;  /* 0x0000000502037227 */ /* 0x000fe200078e00ff */
[----:B------:R-:W-:-:S03]  /*29f0*/  IABS R25, R49 ;  /* 0x0000003100197213 */ /* 0x000fc60000000000 */
[----:B------:R-:W-:Y:S01]  /*2a00*/  IMAD.MOV R4, RZ, RZ, -R4 ;  /* 0x000000ffff047224 */ /* 0x000fe200078e0a04 */
[----:B------:R-:W-:-:S03]  /*2a10*/  IADD3 R3, -R3, RZ, RZ ;  /* 0x000000ff03037210 */ /* 0x000fc60007ffe1ff */
[----:B------:R-:W-:Y:S01]  /*2a20*/  IMAD R144, R0, R4, R9 ;  /* 0x0000000400907224 */ /* 0x000fe200078e0209 */
[----:B------:R-:W-:Y:S01]  /*2a30*/  @!P5 IADD3 R138, R138, -R0, RZ ;  /* 0x800000008a8ad210 */ /* 0x000fe20007ffe0ff */
[----:B------:R-:W-:Y:S01]  /*2a40*/  IMAD R142, R0, R3, R5 ;  /* 0x00000003008e7224 */ /* 0x000fe200078e0205 */
[----:B------:R-:W-:Y:S01]  /*2a50*/  IABS R9, R17 ;  /* 0x0000001100097213 */ /* 0x000fe20000000000 */
[----:B------:R-:W-:Y:S01]  /*2a60*/  @!P6 IMAD.IADD R136, R136, 0x1, -R0 ;  /* 0x000000018888e824 */ /* 0x000fe200078e0a00 */
[C---:B------:R-:W-:Y:S01]  /*2a70*/  ISETP.GT.U32.AND P5, PT, R0.reuse, R144, PT ;  /* 0x000000900000720c */ /* 0x040fe20003fa4070 */
[----:B------:R-:W-:Y:S01]  /*2a80*/  IMAD.MOV.U32 R5, RZ, RZ, R6 ;  /* 0x000000ffff057224 */ /* 0x000fe200078e0006 */
[----:B------:R-:W-:Y:S01]  /*2a90*/  ISETP.GT.U32.AND P6, PT, R0, R142, PT ;  /* 0x0000008e0000720c */ /* 0x000fe20003fc4070 */
[----:B------:R-:W-:Y:S01]  /*2aa0*/  VIADD R6, R7, 0x2f ;  /* 0x0000002f07067836 */ /* 0x000fe20000000000 */
[----:B------:R-:W-:Y:S01]  /*2ab0*/  @!P1 IADD3 R136, -R136, RZ, RZ ;  /* 0x000000ff88889210 */ /* 0x000fe20007ffe1ff */
[----:B------:R-:W-:Y:S01]  /*2ac0*/  IMAD.HI.U32 R3, R2, R5, RZ ;  /* 0x0000000502037227 */ /* 0x000fe200078e00ff */
[----:B------:R-:W-:-:S02]  /*2ad0*/  @!P2 IADD3 R138, -R138, RZ, RZ ;  /* 0x000000ff8a8aa210 */ /* 0x000fc40007ffe1ff */
[----:B------:R-:W-:Y:S01]  /*2ae0*/  IABS R15, R6 ;  /* 0x00000006000f7213 */ /* 0x000fe20000000000 */
[----:B------:R-:W-:Y:S02]  /*2af0*/  IMAD.MOV R146, RZ, RZ, -R3 ;  /* 0x000000ffff927224 */ /* 0x000fe400078e0a03 */
[----:B------:R-:W-:-:S04]  /*2b00*/  IMAD.HI.U32 R3, R2, R9, RZ ;  /* 0x0000000902037227 */ /* 0x000fc800078e00ff */
[--C-:B------:R-:W-:Y:S02]  /*2b10*/  @!P5 IMAD.IADD R144, R144, 0x1, -R0.reuse ;  /* 0x000000019090d824 */ /* 0x100fe400078e0a00 */
[--C-:B------:R-:W-:Y:S01]  /*2b20*/  @!P6 IMAD.IADD R142, R142, 0x1, -R0.reuse ;  /* 0x000000018e8ee824 */ /* 0x100fe200078e0a00 */
[----:B------:R-:W-:Y:S01]  /*2b30*/  ISETP.GE.AND P6, PT, R10, RZ, PT ;  /* 0x000000ff0a00720c */ /* 0x000fe20003fc6270 */
[C---:B------:R-:W-:Y:S01]  /*2b40*/  IMAD R146, R0.reuse, R146, R5 ;  /* 0x0000009200927224 */ /* 0x040fe200078e0205 */
[C---:B------:R-:W-:Y:S01]  /*2b50*/  ISETP.GT.U32.AND P5, PT, R0.reuse, R144, PT ;  /* 0x000000900000720c */ /* 0x040fe20003fa4070 */
[----:B------:R-:W-:Y:S01]  /*2b60*/  IMAD.MOV R3, RZ, RZ, -R3 ;  /* 0x000000ffff037224 */ /* 0x000fe200078e0a03 */
[----:B------:R-:W-:Y:S01]  /*2b70*/  ISETP.GT.U32.AND P1, PT, R0, R142, PT ;  /* 0x0000008e0000720c */ /* 0x000fe20003f24070 */
[----:B------:R-:W-:Y:S01]  /*2b80*/  @!P3 IMAD.IADD R140, R140, 0x1, -R0 ;  /* 0x000000018c8cb824 */ /* 0x000fe200078e0a00 */
[C---:B------:R-:W-:Y:S01]  /*2b90*/  ISETP.GT.U32.AND P2, PT, R0.reuse, R146, PT ;  /* 0x000000920000720c */ /* 0x040fe20003f44070 */
[----:B------:R-:W-:Y:S01]  /*2ba0*/  IMAD R148, R0, R3, R9 ;  /* 0x0000000300947224 */ /* 0x000fe200078e0209 */
[----:B------:R-:W-:Y:S01]  /*2bb0*/  ISETP.GE.AND P3, PT, R8, RZ, PT ;  /* 0x000000ff0800720c */ /* 0x000fe20003f66270 */
[----:B------:R-:W-:Y:S01]  /*2bc0*/  IMAD.HI.U32 R4, R2, R15, RZ ;  /* 0x0000000f02047227 */ /* 0x000fe200078e00ff */
[----:B------:R-:W-:-:S03]  /*2bd0*/  IADD3 R8, R7, 0x31, RZ ;  /* 0x0000003107087810 */ /* 0x000fc60007ffe0ff */
[----:B------:R-:W-:Y:S01]  /*2be0*/  IMAD.MOV R4, RZ, RZ, -R4 ;  /* 0x000000ffff047224 */ /* 0x000fe200078e0a04 */
[----:B------:R-:W-:Y:S01]  /*2bf0*/  IABS R9, R8 ;  /* 0x0000000800097213 */ /* 0x000fe20000000000 */
[--C-:B------:R-:W-:Y:S01]  /*2c00*/  @!P5 IMAD.IADD R144, R144, 0x1, -R0.reuse ;  /* 0x000000019090d824 */ /* 0x100fe200078e0a00 */
[----:B------:R-:W-:Y:S01]  /*2c10*/  ISETP.GT.U32.AND P5, PT, R0, R148, PT ;  /* 0x000000940000720c */ /* 0x000fe20003fa4070 */
[--C-:B------:R-:W-:Y:S01]  /*2c20*/  @!P1 IMAD.IADD R142, R142, 0x1, -R0.reuse ;  /* 0x000000018e8e9824 */ /* 0x100fe200078e0a00 */
[----:B------:R-:W-:Y:S01]  /*2c30*/  ISETP.GE.AND P1, PT, R6, RZ, PT ;  /* 0x000000ff0600720c */ /* 0x000fe20003f26270 */
[----:B------:R-:W-:Y:S02]  /*2c40*/  @!P2 IMAD.IADD R146, R146, 0x1, -R0 ;  /* 0x000000019292a824 */ /* 0x000fe400078e0a00 */
[----:B------:R-:W-:Y:S01]  /*2c50*/  VIADD R6, R7, 0x30 ;  /* 0x0000003007067836 */ /* 0x000fe20000000000 */
[----:B------:R-:W-:Y:S01]  /*2c60*/  @!P0 IADD3 R142, -R142, RZ, RZ ;  /* 0x000000ff8e8e8210 */ /* 0x000fe20007ffe1ff */
[C---:B------:R-:W-:Y:S01]  /*2c70*/  IMAD R150, R0.reuse, R4, R15 ;  /* 0x0000000400967224 */ /* 0x040fe200078e020f */
[----:B------:R-:W-:Y:S01]  /*2c80*/  ISETP.GT.U32.AND P0, PT, R0, R146, PT ;  /* 0x000000920000720c */ /* 0x000fe20003f04070 */
[----:B------:R-:W-:Y:S01]  /*2c90*/  IMAD.HI.U32 R4, R2, R9, RZ ;  /* 0x0000000902047227 */ /* 0x000fe200078e00ff */
[----:B------:R-:W-:-:S02]  /*2ca0*/  IABS R5, R6 ;  /* 0x0000000600057213 */ /* 0x000fc40000000000 */
[----:B------:R-:W-:Y:S01]  /*2cb0*/  ISETP.GT.U32.AND P2, PT, R0, R150, PT ;  /* 0x000000960000720c */ /* 0x000fe20003f44070 */
[----:B------:R-:W-:Y:S01]  /*2cc0*/  @!P5 IMAD.IADD R148, R148, 0x1, -R0 ;  /* 0x000000019494d824 */ /* 0x000fe200078e0a00 */
[----:B------:R-:W-:Y:S01]  /*2cd0*/  IADD3 R4, -R4, RZ, RZ ;  /* 0x000000ff04047210 */ /* 0x000fe20007ffe1ff */
[----:B------:R-:W-:-:S03]  /*2ce0*/  IMAD.HI.U32 R3, R2, R5, RZ ;  /* 0x0000000502037227 */ /* 0x000fc600078e00ff */
[C---:B------:R-:W-:Y:S01]  /*2cf0*/  ISETP.GT.U32.AND P5, PT, R0.reuse, R148, PT ;  /* 0x000000940000720c */ /* 0x040fe20003fa4070 */
[----:B------:R-:W-:Y:S02]  /*2d00*/  IMAD R154, R0, R4, R9 ;  /* 0x00000004009a7224 */ /* 0x000fe400078e0209 */
[----:B------:R-:W-:Y:S01]  /*2d10*/  @!P0 IMAD.IADD R146, R146, 0x1, -R0 ;  /* 0x0000000192928824 */ /* 0x000fe200078e0a00 */
[----:B------:R-:W-:Y:S01]  /*2d20*/  ISETP.GE.AND P0, PT, R8, RZ, PT ;  /* 0x000000ff0800720c */ /* 0x000fe20003f06270 */
[----:B------:R-:W-:Y:S02]  /*2d30*/  IMAD.MOV R3, RZ, RZ, -R3 ;  /* 0x000000ffff037224 */ /* 0x000fe400078e0a03 */
[C---:B------:R-:W-:Y:S02]  /*2d40*/  VIADD R10, R7.reuse, 0x32 ;  /* 0x00000032070a7836 */ /* 0x040fe40000000000 */
[----:B------:R-:W-:Y:S01]  /*2d50*/  @!P6 IMAD.MOV R146, RZ, RZ, -R146 ;  /* 0x000000ffff92e224 */ /* 0x000fe200078e0a92 */
[C---:B------:R-:W-:Y:S01]  /*2d60*/  ISETP.GT.U32.AND P6, PT, R0.reuse, R154, PT ;  /* 0x0000009a0000720c */ /* 0x040fe20003fc4070 */
[----:B------:R-:W-:Y:S01]  /*2d70*/  IMAD R152, R0, R3, R5 ;  /* 0x0000000300987224 */ /* 0x000fe200078e0205 */
[----:B------:R-:W-:Y:S01]  /*2d80*/  IABS R15, R10 ;  /* 0x0000000a000f7213 */ /* 0x000fe20000000000 */
[----:B------:R-:W-:Y:S01]  /*2d90*/  VIADD R4, R7, 0x33 ;  /* 0x0000003307047836 */ /* 0x000fe20000000000 */
[----:B------:R-:W-:Y:S01]  /*2da0*/  @!P5 IADD3 R148, R148, -R0, RZ ;  /* 0x800000009494d210 */ /* 0x000fe20007ffe0ff */
[----:B------:R-:W-:Y:S01]  /*2db0*/  @!P2 IMAD.IADD R150, R150, 0x1, -R0 ;  /* 0x000000019696a824 */ /* 0x000fe200078e0a00 */
[----:B------:R-:W-:Y:S01]  /*2dc0*/  ISETP.GT.U32.AND P5, PT, R0, R152, PT ;  /* 0x000000980000720c */ /* 0x000fe20003fa4070 */
[----:B------:R-:W-:Y:S01]  /*2dd0*/  IMAD.HI.U32 R3, R2, R15, RZ ;  /* 0x0000000f02037227 */ /* 0x000fe200078e00ff */
[----:B------:R-:W-:-:S02]  /*2de0*/  IABS R5, R4 ;  /* 0x0000000400057213 */ /* 0x000fc40000000000 */
[----:B------:R-:W-:Y:S01]  /*2df0*/  ISETP.GT.U32.AND P2, PT, R0, R150, PT ;  /* 0x000000960000720c */ /* 0x000fe20003f44070 */
[----:B------:R-:W-:Y:S02]  /*2e00*/  IMAD.MOV R3, RZ, RZ, -R3 ;  /* 0x000000ffff037224 */ /* 0x000fe400078e0a03 */
[----:B------:R-:W-:Y:S01]  /*2e10*/  @!P6 IADD3 R154, R154, -R0, RZ ;  /* 0x800000009a9ae210 */ /* 0x000fe20007ffe0ff */
[----:B------:R-:W-:Y:S02]  /*2e20*/  VIADD R8, R7, 0x35 ;  /* 0x0000003507087836 */ /* 0x000fe40000000000 */
[C---:B------:R-:W-:Y:S01]  /*2e30*/  IMAD R156, R0.reuse, R3, R15 ;  /* 0x00000003009c7224 */ /* 0x040fe200078e020f */
[----:B------:R-:W-:Y:S01]  /*2e40*/  ISETP.GT.U32.AND P6, PT, R0, R154, PT ;  /* 0x0000009a0000720c */ /* 0x000fe20003fc4070 */
[----:B------:R-:W-:Y:S01]  /*2e50*/  IMAD.HI.U32 R3, R2, R5, RZ ;  /* 0x0000000502037227 */ /* 0x000fe200078e00ff */
[----:B------:R-:W-:-:S03]  /*2e60*/  IABS R15, R8 ;  /* 0x00000008000f7213 */ /* 0x000fc60000000000 */
[----:B------:R-:W-:Y:S01]  /*2e70*/  @!P5 IMAD.IADD R152, R152, 0x1, -R0 ;  /* 0x000000019898d824 */ /* 0x000fe200078e0a00 */
[----:B------:R-:W-:Y:S01]  /*2e80*/  @!P2 IADD3 R150, R150, -R0, RZ ;  /* 0x800000009696a210 */ /* 0x000fe20007ffe0ff */
[----:B------:R-:W-:Y:S01]  /*2e90*/  IMAD.MOV R3, RZ, RZ, -R3 ;  /* 0x000000ffff037224 */ /* 0x000fe200078e0a03 */
[----:B------:R-:W-:Y:S01]  /*2ea0*/  ISETP.GE.AND P2, PT, R4, RZ, PT ;  /* 0x000000ff0400720c */ /* 0x000fe20003f46270 */
[----:B------:R-:W-:Y:S01]  /*2eb0*/  @!P3 IMAD.MOV R144, RZ, RZ, -R144 ;  /* 0x000000ffff90b224 */ /* 0x000fe200078e0a90 */
[C---:B------:R-:W-:Y:S01]  /*2ec0*/  ISETP.GT.U32.AND P5, PT, R0.reuse, R152, PT ;  /* 0x000000980000720c */ /* 0x040fe20003fa4070 */
[----:B------:R-:W-:Y:S01]  /*2ed0*/  IMAD R158, R0, R3, R5 ;  /* 0x00000003009e7224 */ /* 0x000fe200078e0205 */
[----:B------:R-:W-:Y:S01]  /*2ee0*/  ISETP.GE.AND P3, PT, R6, RZ, PT ;  /* 0x000000ff0600720c */ /* 0x000fe20003f66270 */
[----:B------:R-:W-:Y:S02]  /*2ef0*/  VIADD R6, R7, 0x34 ;  /* 0x0000003407067836 */ /* 0x000fe40000000000 */
[----:B------:R-:W-:Y:S01]  /*2f00*/  @!P6 IMAD.IADD R154, R154, 0x1, -R0 ;  /* 0x000000019a9ae824 */ /* 0x000fe200078e0a00 */
[----:B------:R-:W-:Y:S01]  /*2f10*/  ISETP.GT.U32.AND P6, PT, R0, R158, PT ;  /* 0x0000009e0000720c */ /* 0x000fe20003fc4070 */
[----:B------:R-:W-:Y:S01]  /*2f20*/  @!P4 IMAD.MOV R140, RZ, RZ, -R140 ;  /* 0x000000ffff8cc224 */ /* 0x000fe200078e0a8c */
[----:B------:R-:W-:Y:S01]  /*2f30*/  ISETP.GE.AND P4, PT, R17, RZ, PT ;  /* 0x000000ff1100720c */ /* 0x000fe20003f86270 */
[----:B------:R-:W-:Y:S01]  /*2f40*/  IMAD.HI.U32 R4, R2, R15, RZ ;  /* 0x0000000f02047227 */ /* 0x000fe200078e00ff */
[----:B------:R-:W-:-:S02]  /*2f50*/  IABS R9, R6 ;  /* 0x0000000600097213 */ /* 0x000fc40000000000 */
[----:B------:R-:W-:Y:S01]  /*2f60*/  IABS R17, R19 ;  /* 0x0000001300117213 */ /* 0x000fe20000000000 */
[----:B------:R-:W-:Y:S01]  /*2f70*/  IMAD.MOV R4, RZ, RZ, -R4 ;  /* 0x000000ffff047224 */ /* 0x000fe200078e0a04 */
[----:B------:R-:W-:Y:S01]  /*2f80*/  @!P5 IADD3 R152, R152, -R0, RZ ;  /* 0x800000009898d210 */ /* 0x000fe20007ffe0ff */
[----:B------:R-:W-:Y:S01]  /*2f90*/  IMAD.HI.U32 R3, R2, R9, RZ ;  /* 0x0000000902037227 */ /* 0x000fe200078e00ff */
[----:B------:R-:W-:-:S03]  /*2fa0*/  ISETP.GT.U32.AND P5, PT, R0, R156, PT ;  /* 0x0000009c0000720c */ /* 0x000fc60003fa4070 */
[----:B------:R-:W-:Y:S01]  /*2fb0*/  IMAD R162, R0, R4, R15 ;  /* 0x0000000400a27224 */ /* 0x000fe200078e020f */
[C---:B------:R-:W-:Y:S01]  /*2fc0*/  IADD3 R15, R7.reuse, 0x38, RZ ;  /* 0x00000038070f7810 */ /* 0x040fe20007ffe0ff */
[----:B------:R-:W-:Y:S02]  /*2fd0*/  IMAD.MOV R3, RZ, RZ, -R3 ;  /* 0x000000ffff037224 */ /* 0x000fe400078e0a03 */
[----:B------:R-:W-:Y:S01]  /*2fe0*/  @!P6 IMAD.IADD R158, R158, 0x1, -R0 ;  /* 0x000000019e9ee824 */ /* 0x000fe200078e0a00 */
[----:B------:R-:W-:Y:S01]  /*2ff0*/  ISETP.GT.U32.AND P6, PT, R0, R162, PT ;  /* 0x000000a20000720c */ /* 0x000fe20003fc4070 */
[----:B------:R-:W-:Y:S01]  /*3000*/  @!P4 IMAD.MOV R148, RZ, RZ, -R148 ;  /* 0x000000ffff94c224 */ /* 0x000fe200078e0a94 */
[----:B------:R-:W-:Y:S01]  /*3010*/  ISETP.GE.AND P4, PT, R10, RZ, PT ;  /* 0x000000ff0a00720c */ /* 0x000fe20003f86270 */
[----:B------:R-:W-:Y:S01]  /*3020*/  IMAD R160, R0, R3, R9 ;  /* 0x0000000300a07224 */ /* 0x000fe200078e0209 */
[----:B------:R-:W-:Y:S01]  /*3030*/  IABS R9, R15 ;  /* 0x0000000f00097213 */ /* 0x000fe20000000000 */
[----:B------:R-:W-:-:S02]  /*3040*/  VIADD R10, R7, 0x36 ;  /* 0x00000036070a7836 */ /* 0x000fc40000000000 */
[----:B------:R-:W-:Y:S01]  /*3050*/  @!P5 IMAD.IADD R156, R156, 0x1, -R0 ;  /* 0x000000019c9cd824 */ /* 0x000fe200078e0a00 */
[----:B------:R-:W-:Y:S01]  /*3060*/  ISETP.GT.U32.AND P5, PT, R0, R160, PT ;  /* 0x000000a00000720c */ /* 0x000fe20003fa4070 */
[----:B------:R-:W-:Y:S01]  /*3070*/  @!P3 IMAD.MOV R152, RZ, RZ, -R152 ;  /* 0x000000ffff98b224 */ /* 0x000fe200078e0a98 */
[----:B------:R-:W-:Y:S01]  /*3080*/  IABS R5, R10 ;  /* 0x0000000a00057213 */ /* 0x000fe20000000000 */
[----:B------:R-:W-:-:S04]  /*3090*/  IMAD.HI.U32 R4, R2, R17, RZ ;  /* 0x0000001102047227 */ /* 0x000fc800078e00ff */
[----:B------:R-:W-:Y:S01]  /*30a0*/  IMAD.HI.U32 R3, R2, R5, RZ ;  /* 0x0000000502037227 */ /* 0x000fe200078e00ff */
[----:B------:R-:W-:-:S03]  /*30b0*/  IADD3 R4, -R4, RZ, RZ ;  /* 0x000000ff04047210 */ /* 0x000fc60007ffe1ff */
[--C-:B------:R-:W-:Y:S02]  /*30c0*/  @!P6 IMAD.IADD R162, R162, 0x1, -R0.reuse ;  /* 0x00000001a2a2e824 */ /* 0x100fe400078e0a00 */
[----:B------:R-:W-:Y:S02]  /*30d0*/  IMAD.MOV R3, RZ, RZ, -R3 ;  /* 0x000000ffff037224 */ /* 0x000fe400078e0a03 */
[----:B------:R-:W-:Y:S01]  /*30e0*/  @!P5 IMAD.IADD R160, R160, 0x1, -R0 ;  /* 0x00000001a0a0d824 */ /* 0x000fe200078e0a00 */
[C---:B------:R-:W-:Y:S01]  /*30f0*/  ISETP.GT.U32.AND P3, PT, R0.reuse, R162, PT ;  /* 0x000000a20000720c */ /* 0x040fe20003f64070 */
[----:B------:R-:W-:Y:S01]  /*3100*/  IMAD R164, R0, R3, R5 ;  /* 0x0000000300a47224 */ /* 0x000fe200078e0205 */
[----:B------:R-:W-:Y:S01]  /*3110*/  IABS R5, R21 ;  /* 0x0000001500057213 */ /* 0x000fe20000000000 */
[----:B------:R-:W-:Y:S01]  /*3120*/  IMAD.HI.U32 R3, R2, R9, RZ ;  /* 0x0000000902037227 */ /* 0x000fe200078e00ff */
[C---:B------:R-:W-:Y:S02]  /*3130*/  ISETP.GT.U32.AND P6, PT, R0.reuse, R160, PT ;  /* 0x000000a00000720c */ /* 0x040fe40003fc4070 */
[C---:B------:R-:W-:Y:S01]  /*3140*/  ISETP.GT.U32.AND P5, PT, R0.reuse, R156, PT ;  /* 0x0000009c0000720c */ /* 0x040fe20003fa4070 */
[----:B------:R-:W-:Y:S01]  /*3150*/  @!P1 IMAD.MOV R150, RZ, RZ, -R150 ;  /* 0x000000ffff969224 */ /* 0x000fe200078e0a96 */
[----:B------:R-:W-:Y:S01]  /*3160*/  IADD3 R3, -R3, RZ, RZ ;  /* 0x000000ff03037210 */ /* 0x000fe20007ffe1ff */
[C---:B------:R-:W-:Y:S01]  /*3170*/  IMAD R166, R0.reuse, R4, R17 ;  /* 0x0000000400a67224 */ /* 0x040fe200078e0211 */
[----:B------:R-:W-:Y:S01]  /*3180*/  ISETP.GT.U32.AND P1, PT, R0, R158, PT ;  /* 0x0000009e0000720c */ /* 0x000fe20003f24070 */
[----:B------:R-:W-:-:S02]  /*3190*/  VIADD R4, R7, 0x3a ;  /* 0x0000003a07047836 */ /* 0x000fc40000000000 */
[----:B------:R-:W-:Y:S01]  /*31a0*/  @!P3 IADD3 R162, R162, -R0, RZ ;  /* 0x80000000a2a2b210 */ /* 0x000fe20007ffe0ff */
[----:B------:R-:W-:Y:S01]  /*31b0*/  IMAD R168, R0, R3, R9 ;  /* 0x0000000300a87224 */ /* 0x000fe200078e0209 */
[----:B------:R-:W-:Y:S01]  /*31c0*/  ISETP.GE.AND P3, PT, R8, RZ, PT ;  /* 0x000000ff0800720c */ /* 0x000fe20003f66270 */
[----:B------:R-:W-:Y:S01]  /*31d0*/  IMAD.HI.U32 R3, R2, R5, RZ ;  /* 0x0000000502037227 */ /* 0x000fe200078e00ff */
[----:B------:R-:W-:Y:S02]  /*31e0*/  IABS R9, R4 ;  /* 0x0000000400097213 */ /* 0x000fe40000000000 */
[----:B------:R-:W-:Y:S01]  /*31f0*/  @!P5 IADD3 R156, R156, -R0, RZ ;  /* 0x800000009c9cd210 */ /* 0x000fe20007ffe0ff */
[----:B------:R-:W-:Y:S01]  /*3200*/  @!P6 IMAD.IADD R160, R160, 0x1, -R0 ;  /* 0x00000001a0a0e824 */ /* 0x000fe200078e0a00 */
[C---:B------:R-:W-:Y:S01]  /*3210*/  ISETP.GT.U32.AND P6, PT, R0.reuse, R168, PT ;  /* 0x000000a80000720c */ /* 0x040fe20003fc4070 */
[----:B------:R-:W-:Y:S01]  /*3220*/  IMAD.MOV R3, RZ, RZ, -R3 ;  /* 0x000000ffff037224 */ /* 0x000fe200078e0a03 */
[C---:B------:R-:W-:Y:S01]  /*3230*/  ISETP.GT.U32.AND P5, PT, R0.reuse, R166, PT ;  /* 0x000000a60000720c */ /* 0x040fe20003fa4070 */
[----:B------:R-:W-:Y:S01]  /*3240*/  @!P0 IMAD.MOV R154, RZ, RZ, -R154 ;  /* 0x000000ffff9a8224 */ /* 0x000fe200078e0a9a */
[C---:B------:R-:W-:Y:S01]  /*3250*/  ISETP.GT.U32.AND P0, PT, R0.reuse, R164, PT ;  /* 0x000000a40000720c */ /* 0x040fe20003f04070 */
[----:B------:R-:W-:-:S02]  /*3260*/  IMAD R170, R0, R3, R5 ;  /* 0x0000000300aa7224 */ /* 0x000fc400078e0205 */
[----:B------:R-:W-:Y:S02]  /*3270*/  @!P3 IMAD.MOV R162, RZ, RZ, -R162 ;  /* 0x000000ffffa2b224 */ /* 0x000fe400078e0aa2 */
[--C-:B------:R-:W-:Y:S01]  /*3280*/  @!P1 IMAD.IADD R158, R158, 0x1, -R0.reuse ;  /* 0x000000019e9e9824 */ /* 0x100fe200078e0a00 */
[----:B------:R-:W-:Y:S01]  /*3290*/  ISETP.GT.U32.AND P3, PT, R0, R170, PT ;  /* 0x000000aa0000720c */ /* 0x000fe20003f64070 */
[----:B------:R-:W-:Y:S01]  /*32a0*/  IMAD.HI.U32 R3, R2, R9, RZ ;  /* 0x0000000902037227 */ /* 0x000fe200078e00ff */
[----:B------:R-:W-:Y:S02]  /*32b0*/  ISETP.GE.AND P1, PT, R6, RZ, PT ;  /* 0x000000ff0600720c */ /* 0x000fe40003f26270 */
[----:B------:R-:W-:Y:S01]  /*32c0*/  IADD3 R6, R7, 0x3b, RZ ;  /* 0x0000003b07067810 */ /* 0x000fe20007ffe0ff */
[--C-:B------:R-:W-:Y:S02]  /*32d0*/  @!P6 IMAD.IADD R168, R168, 0x1, -R0.reuse ;  /* 0x00000001a8a8e824 */ /* 0x100fe400078e0a00 */
[----:B------:R-:W-:Y:S01]  /*32e0*/  @!P5 IMAD.IADD R166, R166, 0x1, -R0 ;  /* 0x00000001a6a6d824 */ /* 0x000fe200078e0a00 */
[----:B------:R-:W-:Y:S01]  /*32f0*/  IABS R5, R6 ;  /* 0x0000000600057213 */ /* 0x000fe20000000000 */
[----:B------:R-:W-:Y:S01]  /*3300*/  IMAD.MOV R3, RZ, RZ, -R3 ;  /* 0x000000ffff037224 */ /* 0x000fe200078e0a03 */
[C---:B------:R-:W-:Y:S01]  /*3310*/  ISETP.GT.U32.AND P6, PT, R0.reuse, R168, PT ;  /* 0x000000a80000720c */ /* 0x040fe20003fc4070 */
[----:B------:R-:W-:Y:S01]  /*3320*/  @!P2 IMAD.MOV R158, RZ, RZ, -R158 ;  /* 0x000000ffff9ea224 */ /* 0x000fe200078e0a9e */
[----:B------:R-:W-:Y:S01]  /*3330*/  ISETP.GT.U32.AND P2, PT, R0, R166, PT ;  /* 0x000000a60000720c */ /* 0x000fe20003f44070 */
[----:B------:R-:W-:Y:S01]  /*3340*/  @!P0 IMAD.IADD R164, R164, 0x1, -R0 ;  /* 0x00000001a4a48824 */ /* 0x000fe200078e0a00 */
[----:B------:R-:W-:Y:S01]  /*3350*/  @!P3 IADD3 R170, R170, -R0, RZ ;  /* 0x80000000aaaab210 */ /* 0x000fe20007ffe0ff */
[----:B------:R-:W-:Y:S01]  /*3360*/  IMAD R172, R0, R3, R9 ;  /* 0x0000000300ac7224 */ /* 0x000fe200078e0209 */
[----:B------:R-:W-:Y:S01]  /*3370*/  ISETP.GE.AND P0, PT, R10, RZ, PT ;  /* 0x000000ff0a00720c */ /* 0x000fe20003f06270 */
[----:B------:R-:W-:Y:S01]  /*3380*/  IMAD.HI.U32 R3, R2, R5, RZ ;  /* 0x0000000502037227 */ /* 0x000fe200078e00ff */
[----:B------:R-:W-:-:S02]  /*3390*/  ISETP.GT.U32.AND P3, PT, R0, R170, PT ;  /* 0x000000aa0000720c */ /* 0x000fc40003f64070 */
[----:B------:R-:W-:Y:S01]  /*33a0*/  ISETP.GE.AND P5, PT, R19, RZ, PT ;  /* 0x000000ff1300720c */ /* 0x000fe20003fa6270 */
[----:B------:R-:W-:Y:S01]  /*33b0*/  @!P4 IMAD.MOV R156, RZ, RZ, -R156 ;  /* 0x000000ffff9cc224 */ /* 0x000fe200078e0a9c */
[----:B------:R-:W-:Y:S01]  /*33c0*/  ISETP.GT.U32.AND P4, PT, R0, R164, PT ;  /* 0x000000a40000720c */ /* 0x000fe20003f84070 */
[----:B------:R-:W-:Y:S01]  /*33d0*/  IMAD.MOV R3, RZ, RZ, -R3 ;  /* 0x000000ffff037224 */ /* 0x000fe200078e0a03 */
[C---:B------:R-:W-:Y:S01]  /*33e0*/  IADD3 R10, R7.reuse, 0x3e, RZ ;  /* 0x0000003e070a7810 */ /* 0x040fe20007ffe0ff */
[----:B------:R-:W-:Y:S01]  /*33f0*/  @!P6 IMAD.IADD R168, R168, 0x1, -R0 ;  /* 0x00000001a8a8e824 */ /* 0x000fe200078e0a00 */
[C---:B------:R-:W-:Y:S01]  /*3400*/  ISETP.GT.U32.AND P6, PT, R0.reuse, R172, PT ;  /* 0x000000ac0000720c */ /* 0x040fe20003fc4070 */
[----:B------:R-:W-:Y:S01]  /*3410*/  IMAD R174, R0, R3, R5 ;  /* 0x0000000300ae7224 */ /* 0x000fe200078e0205 */
[-C--:B------:R-:W-:Y:S01]  /*3420*/  @!P2 IADD3 R166, R166, -R0.reuse, RZ ;  /* 0x80000000a6a6a210 */ /* 0x080fe20007ffe0ff */
[C---:B------:R-:W-:Y:S01]  /*3430*/  VIADD R8, R7.reuse, 0x3c ;  /* 0x0000003c07087836 */ /* 0x040fe20000000000 */
[----:B------:R-:W-:Y:S01]  /*3440*/  ISETP.GE.AND P2, PT, R4, RZ, PT ;  /* 0x000000ff0400720c */ /* 0x000fe20003f46270 */
[----:B------:R-:W-:Y:S01]  /*3450*/  VIADD R19, R7, 0x3f ;  /* 0x0000003f07137836 */ /* 0x000fe20000000000 */
[----:B------:R-:W-:Y:S01]  /*3460*/  @!P3 IADD3 R170, R170, -R0, RZ ;  /* 0x80000000aaaab210 */ /* 0x000fe20007ffe0ff */
[----:B------:R-:W-:Y:S01]  /*3470*/  @!P5 IMAD.MOV R166, RZ, RZ, -R166 ;  /* 0x000000ffffa6d224 */ /* 0x000fe200078e0aa6 */
[----:B------:R-:W-:Y:S01]  /*3480*/  ISETP.GT.U32.AND P3, PT, R0, R174, PT ;  /* 0x000000ae0000720c */ /* 0x000fe20003f64070 */
[----:B------:R-:W-:Y:S01]  /*3490*/  @!P4 IMAD.IADD R164, R164, 0x1, -R0 ;  /* 0x00000001a4a4c824 */ /* 0x000fe200078e0a00 */
[----:B------:R-:W-:-:S02]  /*34a0*/  IABS R4, R8 ;  /* 0x0000000800047213 */ /* 0x000fc40000000000 */
[----:B------:R-:W-:Y:S01]  /*34b0*/  IABS R17, R19 ;  /* 0x0000001300117213 */ /* 0x000fe20000000000 */
[----:B------:R-:W-:Y:S01]  /*34c0*/  @!P6 IMAD.IADD R172, R172, 0x1, -R0 ;  /* 0x00000001acace824 */ /* 0x000fe200078e0a00 */
[----:B------:R-:W-:Y:S01]  /*34d0*/  ISETP.GE.AND P4, PT, R21, RZ, PT ;  /* 0x000000ff1500720c */ /* 0x000fe20003f86270 */
[----:B------:R-:W-:Y:S01]  /*34e0*/  IMAD.MOV.U32 R5, RZ, RZ, R4 ;  /* 0x000000ffff057224 */ /* 0x000fe200078e0004 */
[----:B------:R-:W-:Y:S01]  /*34f0*/  @!P1 IADD3 R160, -R160, RZ, RZ ;  /* 0x000000ffa0a09210 */ /* 0x000fe20007ffe1ff */
[----:B------:R-:W-:Y:S01]  /*3500*/  @!P0 IMAD.MOV R164, RZ, RZ, -R164 ;  /* 0x000000ffffa48224 */ /* 0x000fe200078e0aa4 */
[----:B------:R-:W-:Y:S01]  /*3510*/  ISETP.GE.AND P0, PT, R6, RZ, PT ;  /* 0x000000ff0600720c */ /* 0x000fe20003f06270 */
[----:B------:R-:W-:Y:S01]  /*3520*/  VIADD R6, R7, 0x3d ;  /* 0x0000003d07067836 */ /* 0x000fe20000000000 */
[----:B------:R-:W-:Y:S01]  /*3530*/  ISETP.GT.U32.AND P6, PT, R0, R172, PT ;  /* 0x000000ac0000720c */ /* 0x000fe20003fc4070 */
[----:B------:R-:W-:Y:S01]  /*3540*/  IMAD.HI.U32 R3, R2, R5, RZ ;  /* 0x0000000502037227 */ /* 0x000fe200078e00ff */
[----:B------:R-:W-:-:S02]  /*3550*/  ISETP.GE.AND P1, PT, R15, RZ, PT ;  /* 0x000000ff0f00720c */ /* 0x000fc40003f26270 */
[----:B------:R-:W-:Y:S01]  /*3560*/  IABS R9, R6 ;  /* 0x0000000600097213 */ /* 0x000fe20000000000 */
[----:B------:R-:W-:Y:S01]  /*3570*/  @!P3 IMAD.IADD R174, R174, 0x1, -R0 ;  /* 0x00000001aeaeb824 */ /* 0x000fe200078e0a00 */
[----:B------:R-:W-:Y:S01]  /*3580*/  IABS R15, R10 ;  /* 0x0000000a000f7213 */ /* 0x000fe20000000000 */
[----:B------:R-:W-:Y:S01]  /*3590*/  IMAD.MOV R3, RZ, RZ, -R3 ;  /* 0x000000ffff037224 */ /* 0x000fe200078e0a03 */
[----:B------:R-:W-:Y:S01]  /*35a0*/  ISETP.GE.AND P3, PT, R8, RZ, PT ;  /* 0x000000ff0800720c */ /* 0x000fe20003f66270 */
[----:B------:R-:W-:Y:S01]  /*35b0*/  VIADD R21, R7, 0x40 ;  /* 0x0000004007157836 */ /* 0x000fe20000000000 */
[C---:B------:R-:W-:Y:S01]  /*35c0*/  ISETP.GT.U32.AND P5, PT, R0.reuse, R174, PT ;  /* 0x000000ae0000720c */ /* 0x040fe20003fa4070 */
[----:B------:R-:W-:Y:S02]  /*35d0*/  IMAD R176, R0, R3, R5 ;  /* 0x0000000300b07224 */ /* 0x000fe400078e0205 */
[----:B------:R-:W-:-:S04]  /*35e0*/  IMAD.HI.U32 R5, R2, R17, RZ ;  /* 0x0000001102057227 */ /* 0x000fc800078e00ff */
[----:B------:R-:W-:-:S04]  /*35f0*/  IMAD.HI.U32 R3, R2, R9, RZ ;  /* 0x0000000902037227 */ /* 0x000fc800078e00ff */
[----:B------:R-:W-:Y:S02]  /*3600*/  IMAD.MOV R5, RZ, RZ, -R5 ;  /* 0x000000ffff057224 */ /* 0x000fe400078e0a05 */
[----:B------:R-:W-:Y:S01]  /*3610*/  @!P6 IMAD.IADD R172, R172, 0x1, -R0 ;  /* 0x00000001acace824 */ /* 0x000fe200078e0a00 */
[C---:B------:R-:W-:Y:S01]  /*3620*/  ISETP.GT.U32.AND P6, PT, R0.reuse, R176, PT ;  /* 0x000000b00000720c */ /* 0x040fe20003fc4070 */
[----:B------:R-:W-:Y:S02]  /*3630*/  IMAD.MOV R3, RZ, RZ, -R3 ;  /* 0x000000ffff037224 */ /* 0x000fe400078e0a03 */
[----:B------:R-:W-:Y:S01]  /*3640*/  IMAD R182, R0, R5, R17 ;  /* 0x0000000500b67224 */ /* 0x000fe200078e0211 */
[----:B------:R-:W-:Y:S01]  /*3650*/  @!P2 IADD3 R172, -R172, RZ, RZ ;  /* 0x000000ffacaca210 */ /* 0x000fe20007ffe1ff */
[----:B------:R-:W-:Y:S01]  /*3660*/  IMAD R178, R0, R3, R9 ;  /* 0x0000000300b27224 */ /* 0x000fe200078e0209 */
[----:B------:R-:W-:Y:S01]  /*3670*/  IABS R3, R21 ;  /* 0x0000001500037213 */ /* 0x000fe20000000000 */
[----:B------:R-:W-:Y:S01]  /*3680*/  IMAD.HI.U32 R4, R2, R15, RZ ;  /* 0x0000000f02047227 */ /* 0x000fe200078e00ff */
[----:B------:R-:W-:-:S03]  /*3690*/  ISETP.GE.AND P2, PT, R6, RZ, PT ;  /* 0x000000ff0600720c */ /* 0x000fc60003f46270 */
[----:B------:R-:W-:Y:S01]  /*36a0*/  @!P5 IMAD.IADD R174, R174, 0x1, -R0 ;  /* 0x00000001aeaed824 */ /* 0x000fe200078e0a00 */
[----:B------:R-:W-:Y:S01]  /*36b0*/  ISETP.GT.U32.AND P5, PT, R0, R182, PT ;  /* 0x000000b60000720c */ /* 0x000fe20003fa4070 */
[----:B------:R-:W-:Y:S01]  /*36c0*/  IMAD.MOV.U32 R5, RZ, RZ, R3 ;  /* 0x000000ffff057224 */ /* 0x000fe200078e0003 */
[----:B------:R-:W-:Y:S01]  /*36d0*/  IADD3 R4, -R4, RZ, RZ ;  /* 0x000000ff04047210 */ /* 0x000fe20007ffe1ff */
[----:B------:R-:W-:Y:S01]  /*36e0*/  VIADD R6, R7, 0x41 ;  /* 0x0000004107067836 */ /* 0x000fe20000000000 */
[----:B------:R-:W-:Y:S01]  /*36f0*/  @!P6 IADD3 R176, R176, -R0, RZ ;  /* 0x80000000b0b0e210 */ /* 0x000fe20007ffe0ff */
[----:B------:R-:W-:Y:S01]  /*3700*/  IMAD.HI.U32 R3, R2, R5, RZ ;  /* 0x0000000502037227 */ /* 0x000fe200078e00ff */
[----:B------:R-:W-:-:S03]  /*3710*/  ISETP.GT.U32.AND P6, PT, R0, R178, PT ;  /* 0x000000b20000720c */ /* 0x000fc60003fc4070 */
[C---:B------:R-:W-:Y:S01]  /*3720*/  IMAD R180, R0.reuse, R4, R15 ;  /* 0x0000000400b47224 */ /* 0x040fe200078e020f */
[----:B------:R-:W-:Y:S01]  /*3730*/  IABS R4, R6 ;  /* 0x0000000600047213 */ /* 0x000fe20000000000 */
[----:B------:R-:W-:Y:S01]  /*3740*/  @!P1 IMAD.MOV R168, RZ, RZ, -R168 ;  /* 0x000000ffffa89224 */ /* 0x000fe200078e0aa8 */
[----:B------:R-:W-:Y:S01]  /*3750*/  ISETP.GT.U32.AND P1, PT, R0, R176, PT ;  /* 0x000000b00000720c */ /* 0x000fe20003f24070 */
[----:B------:R-:W-:Y:S02]  /*3760*/  IMAD.MOV R3, RZ, RZ, -R3 ;  /* 0x000000ffff037224 */ /* 0x000fe400078e0a03 */
[----:B------:R-:W-:Y:S02]  /*3770*/  @!P5 IMAD.IADD R182, R182, 0x1, -R0 ;  /* 0x00000001b6b6d824 */ /* 0x000fe400078e0a00 */
[C---:B------:R-:W-:Y:S02]  /*3780*/  IMAD R184, R0.reuse, R3, R5 ;  /* 0x0000000300b87224 */ /* 0x040fe400078e0205 */
[----:B------:R-:W-:Y:S01]  /*3790*/  IMAD.MOV.U32 R5, RZ, RZ, R4 ;  /* 0x000000ffff057224 */ /* 0x000fe200078e0004 */
[C---:B------:R-:W-:Y:S01]  /*37a0*/  ISETP.GT.U32.AND P5, PT, R0.reuse, R182, PT ;  /* 0x000000b60000720c */ /* 0x040fe20003fa4070 */
[----:B------:R-:W-:Y:S01]  /*37b0*/  @!P4 IMAD.MOV R170, RZ, RZ, -R170 ;  /* 0x000000ffffaac224 */ /* 0x000fe200078e0aaa */
[----:B------:R-:W-:Y:S01]  /*37c0*/  ISETP.GT.U32.AND P4, PT, R0, R180, PT ;  /* 0x000000b40000720c */ /* 0x000fe20003f84070 */
[----:B------:R-:W-:Y:S01]  /*37d0*/  IMAD.HI.U32 R3, R2, R5, RZ ;  /* 0x0000000502037227 */ /* 0x000fe200078e00ff */
[----:B------:R-:W-:-:S02]  /*37e0*/  IADD3 R4, R7, 0x42, RZ ;  /* 0x0000004207047810 */ /* 0x000fc40007ffe0ff */
[----:B------:R-:W-:Y:S01]  /*37f0*/  @!P1 IADD3 R176, R176, -R0, RZ ;  /* 0x80000000b0b09210 */ /* 0x000fe20007ffe0ff */
[----:B------:R-:W-:Y:S01]  /*3800*/  IMAD.MOV R3, RZ, RZ, -R3 ;  /* 0x000000ffff037224 */ /* 0x000fe200078e0a03 */
[----:B------:R-:W-:Y:S01]  /*3810*/  IABS R9, R4 ;  /* 0x0000000400097213 */ /* 0x000fe20000000000 */
[--C-:B------:R-:W-:Y:S01]  /*3820*/  @!P6 IMAD.IADD R178, R178, 0x1, -R0.reuse ;  /* 0x00000001b2b2e824 */ /* 0x100fe200078e0a00 */
[----:B------:R-:W-:Y:S01]  /*3830*/  @!P3 IADD3 R176, -R176, RZ, RZ ;  /* 0x000000ffb0b0b210 */ /* 0x000fe20007ffe1ff */
[C---:B------:R-:W-:Y:S01]  /*3840*/  IMAD R186, R0.reuse, R3, R5 ;  /* 0x0000000300ba7224 */ /* 0x040fe200078e0205 */
[----:B------:R-:W-:Y:S01]  /*3850*/  ISETP.GT.U32.AND P3, PT, R0, R184, PT ;  /* 0x000000b80000720c */ /* 0x000fe20003f64070 */
[----:B------:R-:W-:Y:S01]  /*3860*/  VIADD R8, R7, 0x43 ;  /* 0x0000004307087836 */ /* 0x000fe20000000000 */
[----:B------:R-:W-:Y:S01]  /*3870*/  @!P5 IADD3 R182, R182, -R0, RZ ;  /* 0x80000000b6b6d210 */ /* 0x000fe20007ffe0ff */
[----:B------:R-:W-:Y:S01]  /*3880*/  @!P4 IMAD.IADD R180, R180, 0x1, -R0 ;  /* 0x00000001b4b4c824 */ /* 0x000fe200078e0a00 */
[----:B------:R-:W-:Y:S01]  /*3890*/  ISETP.GT.U32.AND P5, PT, R0, R186, PT ;  /* 0x000000ba0000720c */ /* 0x000fe20003fa4070 */
[----:B------:R-:W-:Y:S01]  /*38a0*/  IMAD.HI.U32 R3, R2, R9, RZ ;  /* 0x0000000902037227 */ /* 0x000fe200078e00ff */
[----:B------:R-:W-:-:S02]  /*38b0*/  ISETP.GT.U32.AND P4, PT, R0, R178, PT ;  /* 0x000000b20000720c */ /* 0x000fc40003f84070 */
[----:B------:R-:W-:Y:S01]  /*38c0*/  IABS R5, R8 ;  /* 0x0000000800057213 */ /* 0x000fe20000000000 */
[----:B------:R-:W-:Y:S01]  /*38d0*/  IMAD.MOV R3, RZ, RZ, -R3 ;  /* 0x000000ffff037224 */ /* 0x000fe200078e0a03 */
[----:B------:R-:W-:Y:S01]  /*38e0*/  ISETP.GE.AND P1, PT, R10, RZ, PT ;  /* 0x000000ff0a00720c */ /* 0x000fe20003f26270 */
[----:B------:R-:W-:Y:S01]  /*38f0*/  @!P0 IMAD.MOV R174, RZ, RZ, -R174 ;  /* 0x000000ffffae8224 */ /* 0x000fe200078e0aae */
[----:B------:R-:W-:Y:S01]  /*3900*/  ISETP.GT.U32.AND P0, PT, R0, R180, PT ;  /* 0x000000b40000720c */ /* 0x000fe20003f04070 */
[--C-:B------:R-:W-:Y:S01]  /*3910*/  @!P3 IMAD.IADD R184, R184, 0x1, -R0.reuse ;  /* 0x00000001b8b8b824 */ /* 0x100fe200078e0a00 */
[----:B------:R-:W-:Y:S01]  /*3920*/  IADD3 R10, R7, 0x45, RZ ;  /* 0x00000045070a7810 */ /* 0x000fe20007ffe0ff */
[----:B------:R-:W-:Y:S01]  /*3930*/  IMAD R188, R0, R3, R9 ;  /* 0x0000000300bc7224 */ /* 0x000fe200078e0209 */
[----:B------:R-:W-:Y:S01]  /*3940*/  ISETP.GE.AND P3, PT, R4, RZ, PT ;  /* 0x000000ff0400720c */ /* 0x000fe20003f66270 */
[----:B------:R-:W-:Y:S01]  /*3950*/  @!P5 IMAD.IADD R186, R186, 0x1, -R0 ;  /* 0x00000001babad824 */ /* 0x000fe200078e0a00 */
[----:B------:R-:W-:Y:S01]  /*3960*/  ISETP.GT.U32.AND P5, PT, R0, R184, PT ;  /* 0x000000b80000720c */ /* 0x000fe20003fa4070 */
[----:B------:R-:W-:Y:S01]  /*3970*/  IMAD.HI.U32 R3, R2, R5, RZ ;  /* 0x0000000502037227 */ /* 0x000fe200078e00ff */
[----:B------:R-:W-:-:S02]  /*3980*/  IABS R15, R10 ;  /* 0x0000000a000f7213 */ /* 0x000fc40000000000 */
[----:B------:R-:W-:Y:S01]  /*3990*/  ISETP.GE.AND P6, PT, R19, RZ, PT ;  /* 0x000000ff1300720c */ /* 0x000fe20003fc6270 */
[----:B------:R-:W-:Y:S01]  /*39a0*/  @!P4 IMAD.IADD R178, R178, 0x1, -R0 ;  /* 0x00000001b2b2c824 */ /* 0x000fe200078e0a00 */
[----:B------:R-:W-:Y:S01]  /*39b0*/  ISETP.GE.AND P4, PT, R21, RZ, PT ;  /* 0x000000ff1500720c */ /* 0x000fe20003f86270 */
[----:B------:R-:W-:Y:S01]  /*39c0*/  IMAD.MOV R3, RZ, RZ, -R3 ;  /* 0x000000ffff037224 */ /* 0x000fe200078e0a03 */
[C---:B------:R-:W-:Y:S01]  /*39d0*/  IADD3 R19, R7.reuse, 0x49, RZ ;  /* 0x0000004907137810 */ /* 0x040fe20007ffe0ff */
[----:B------:R-:W-:Y:S01]  /*39e0*/  @!P2 IMAD.MOV R178, RZ, RZ, -R178 ;  /* 0x000000ffffb2a224 */ /* 0x000fe200078e0ab2 */
[C---:B------:R-:W-:Y:S01]  /*39f0*/  ISETP.GT.U32.AND P2, PT, R0.reuse, R188, PT ;  /* 0x000000bc0000720c */ /* 0x040fe20003f44070 */
[----:B------:R-:W-:Y:S01]  /*3a00*/  IMAD R190, R0, R3, R5 ;  /* 0x0000000300be7224 */ /* 0x000fe200078e0205 */
[----:B------:R-:W-:Y:S01]  /*3a10*/  IABS R17, R19 ;  /* 0x0000001300117213 */ /* 0x000fe20000000000 */
[--C-:B------:R-:W-:Y:S01]  /*3a20*/  @!P0 IMAD.IADD R180, R180, 0x1, -R0.reuse ;  /* 0x00000001b4b48824 */ /* 0x100fe200078e0a00 */
[----:B------:R-:W-:Y:S01]  /*3a30*/  ISETP.GE.AND P0, PT, R6, RZ, PT ;  /* 0x000000ff0600720c */ /* 0x000fe20003f06270 */
[----:B------:R-:W-:Y:S01]  /*3a40*/  @!P5 IMAD.IADD R184, R184, 0x1, -R0 ;  /* 0x00000001b8b8d824 */ /* 0x000fe200078e0a00 */
[----:B------:R-:W-:Y:S01]  /*3a50*/  ISETP.GT.U32.AND P5, PT, R0, R190, PT ;  /* 0x000000be0000720c */ /* 0x000fe20003fa4070 */
[----:B------:R-:W-:Y:S01]  /*3a60*/  VIADD R6, R7, 0x44 ;  /* 0x0000004407067836 */ /* 0x000fe20000000000 */
[----:B------:R-:W-:Y:S01]  /*3a70*/  @!P1 IADD3 R180, -R180, RZ, RZ ;  /* 0x000000ffb4b49210 */ /* 0x000fe20007ffe1ff */
[----:B------:R-:W-:Y:S01]  /*3a80*/  IMAD.HI.U32 R4, R2, R15, RZ ;  /* 0x0000000f02047227 */ /* 0x000fe200078e00ff */
[----:B------:R-:W-:-:S02]  /*3a90*/  ISETP.GT.U32.AND P1, PT, R0, R186, PT ;  /* 0x000000ba0000720c */ /* 0x000fc40003f24070 */
[----:B------:R-:W-:Y:S01]  /*3aa0*/  IABS R9, R6 ;  /* 0x0000000600097213 */ /* 0x000fe20000000000 */
[----:B------:R-:W-:Y:S01]  /*3ab0*/  @!P2 IMAD.IADD R188, R188, 0x1, -R0 ;  /* 0x00000001bcbca824 */ /* 0x000fe200078e0a00 */
[----:B------:R-:W-:Y:S01]  /*3ac0*/  ISETP.GE.AND P2, PT, R10, RZ, PT ;  /* 0x000000ff0a00720c */ /* 0x000fe20003f46270 */
[----:B------:R-:W-:Y:S02]  /*3ad0*/  IMAD.MOV R4, RZ, RZ, -R4 ;  /* 0x000000ffff047224 */ /* 0x000fe400078e0a04 */
[----:B------:R-:W-:-:S04]  /*3ae0*/  IMAD.HI.U32 R3, R2, R9, RZ ;  /* 0x0000000902037227 */ /* 0x000fc800078e00ff */
[----:B------:R-:W-:Y:S01]  /*3af0*/  @!P5 IMAD.IADD R190, R190, 0x1, -R0 ;  /* 0x00000001bebed824 */ /* 0x000fe200078e0a00 */
[----:B------:R-:W-:Y:S01]  /*3b00*/  ISETP.GT.U32.AND P5, PT, R0, R188, PT ;  /* 0x000000bc0000720c */ /* 0x000fe20003fa4070 */
[----:B------:R-:W-:Y:S01]  /*3b10*/  IMAD.MOV R3, RZ, RZ, -R3 ;  /* 0x000000ffff037224 */ /* 0x000fe200078e0a03 */
[----:B------:R-:W-:Y:S01]  /*3b20*/  @!P1 IADD3 R186, R186, -R0, RZ ;  /* 0x80000000baba9210 */ /* 0x000fe20007ffe0ff */
[----:B------:R-:W-:Y:S01]  /*3b30*/  IMAD R194, R0, R4, R15 ;  /* 0x0000000400c27224 */ /* 0x000fe200078e020f */
[----:B------:R-:W-:Y:S01]  /*3b40*/  ISETP.GE.AND P1, PT, R6, RZ, PT ;  /* 0x000000ff0600720c */ /* 0x000fe20003f26270 */
[----:B------:R-:W-:Y:S02]  /*3b50*/  VIADD R6, R7, 0x46 ;  /* 0x0000004607067836 */ /* 0x000fe40000000000 */
[C---:B------:R-:W-:Y:S02]  /*3b60*/  IMAD R192, R0.reuse, R3, R9 ;  /* 0x0000000300c07224 */ /* 0x040fe400078e0209 */
[----:B------:R-:W-:Y:S01]  /*3b70*/  @!P0 IMAD.MOV R186, RZ, RZ, -R186 ;  /* 0x000000ffffba8224 */ /* 0x000fe200078e0aba */
[----:B------:R-:W-:Y:S01]  /*3b80*/  IABS R5, R6 ;  /* 0x0000000600057213 */ /* 0x000fe20000000000 */
[----:B------:R-:W-:Y:S01]  /*3b90*/  @!P6 IMAD.MOV R182, RZ, RZ, -R182 ;  /* 0x000000ffffb6e224 */ /* 0x000fe200078e0ab6 */
[----:B------:R-:W-:Y:S01]  /*3ba0*/  ISETP.GT.U32.AND P0, PT, R0, R192, PT ;  /* 0x000000c00000720c */ /* 0x000fe20003f04070 */
[----:B------:R-:W-:Y:S01]  /*3bb0*/  @!P5 IMAD.IADD R188, R188, 0x1, -R0 ;  /* 0x00000001bcbcd824 */ /* 0x000fe200078e0a00 */
[----:B------:R-:W-:Y:S01]  /*3bc0*/  ISETP.GT.U32.AND P5, PT, R0, R194, PT ;  /* 0x000000c20000720c */ /* 0x000fe20003fa4070 */
[----:B------:R-:W-:Y:S01]  /*3bd0*/  IMAD.HI.U32 R3, R2, R5, RZ ;  /* 0x0000000502037227 */ /* 0x000fe200078e00ff */
[----:B------:R-:W-:-:S02]  /*3be0*/  ISETP.GE.AND P6, PT, R8, RZ, PT ;  /* 0x000000ff0800720c */ /* 0x000fc40003fc6270 */
[C---:B------:R-:W-:Y:S01]  /*3bf0*/  IADD3 R8, R7.reuse, 0x47, RZ ;  /* 0x0000004707087810 */ /* 0x040fe20007ffe0ff */
[----:B------:R-:W-:Y:S02]  /*3c00*/  IMAD.MOV R3, RZ, RZ, -R3 ;  /* 0x000000ffff037224 */ /* 0x000fe400078e0a03 */
[----:B------:R-:W-:Y:S01]  /*3c10*/  @!P4 IMAD.MOV R184, RZ, RZ, -R184 ;  /* 0x000000ffffb8c224 */ /* 0x000fe200078e0ab8 */
[C---:B------:R-:W-:Y:S01]  /*3c20*/  ISETP.GT.U32.AND P4, PT, R0.reuse, R190, PT ;  /* 0x000000be0000720c */ /* 0x040fe20003f84070 */
[----:B------:R-:W-:Y:S01]  /*3c30*/  IMAD R196, R0, R3, R5 ;  /* 0x0000000300c47224 */ /* 0x000fe200078e0205 */
[----:B------:R-:W-:Y:S01]  /*3c40*/  IABS R9, R8 ;  /* 0x0000000800097213 */ /* 0x000fe20000000000 */
[--C-:B------:R-:W-:Y:S02]  /*3c50*/  @!P0 IMAD.IADD R192, R192, 0x1, -R0.reuse ;  /* 0x00000001c0c08824 */ /* 0x100fe400078e0a00 */
[----:B------:R-:W-:Y:S01]  /*3c60*/  @!P5 IMAD.IADD R194, R194, 0x1, -R0 ;  /* 0x00000001c2c2d824 */ /* 0x000fe200078e0a00 */
[----:B------:R-:W-:Y:S01]  /*3c70*/  ISETP.GT.U32.AND P0, PT, R0, R196, PT ;  /* 0x000000c40000720c */ /* 0x000fe20003f04070 */
[----:B------:R-:W-:-:S02]  /*3c80*/  VIADD R10, R7, 0x48 ;  /* 0x00000048070a7836 */ /* 0x000fc40000000000 */
[----:B------:R-:W-:Y:S01]  /*3c90*/  IMAD.HI.U32 R3, R2, R9, RZ ;  /* 0x0000000902037227 */ /* 0x000fe200078e00ff */
[C---:B------:R-:W-:Y:S02]  /*3ca0*/  ISETP.GT.U32.AND P5, PT, R0.reuse, R194, PT ;  /* 0x000000c20000720c */ /* 0x040fe40003fa4070 */
[----:B------:R-:W-:Y:S01]  /*3cb0*/  IABS R15, R10 ;  /* 0x0000000a000f7213 */ /* 0x000fe20000000000 */
[----:B------:R-:W-:Y:S01]  /*3cc0*/  @!P3 IMAD.MOV R188, RZ, RZ, -R188 ;  /* 0x000000ffffbcb224 */ /* 0x000fe200078e0abc */
[----:B------:R-:W-:Y:S01]  /*3cd0*/  ISETP.GT.U32.AND P3, PT, R0, R192, PT ;  /* 0x000000c00000720c */ /* 0x000fe20003f64070 */
[----:B------:R-:W-:Y:S01]  /*3ce0*/  IMAD.HI.U32 R5, R2, R17, RZ ;  /* 0x0000001102057227 */ /* 0x000fe200078e00ff */
[----:B------:R-:W-:Y:S02]  /*3cf0*/  IADD3 R3, -R3, RZ, RZ ;  /* 0x000000ff03037210 */ /* 0x000fe40007ffe1ff */
[----:B------:R-:W-:Y:S01]  /*3d00*/  @!P4 IADD3 R190, R190, -R0, RZ ;  /* 0x80000000bebec210 */ /* 0x000fe20007ffe0ff */
[----:B------:R-:W-:Y:S01]  /*3d10*/  IMAD.HI.U32 R4, R2, R15, RZ ;  /* 0x0000000f02047227 */ /* 0x000fe200078e00ff */
[----:B------:R-:W-:-:S02]  /*3d20*/  ISETP.GE.AND P4, PT, R6, RZ, PT ;  /* 0x000000ff0600720c */ /* 0x000fc40003f86270 */
[----:B------:R-:W-:Y:S01]  /*3d30*/  @!P0 IADD3 R196, R196, -R0, RZ ;  /* 0x80000000c4c48210 */ /* 0x000fe20007ffe0ff */
[----:B------:R-:W-:Y:S02]  /*3d40*/  IMAD.MOV R5, RZ, RZ, -R5 ;  /* 0x000000ffff057224 */ /* 0x000fe400078e0a05 */
[----:B------:R-:W-:Y:S01]  /*3d50*/  VIADD R6, R7, 0x4a ;  /* 0x0000004a07067836 */ /* 0x000fe20000000000 */
[C---:B------:R-:W-:Y:S01]  /*3d60*/  ISETP.GT.U32.AND P0, PT, R0.reuse, R196, PT ;  /* 0x000000c40000720c */ /* 0x040fe20003f04070 */
[C---:B------:R-:W-:Y:S02]  /*3d70*/  IMAD R198, R0.reuse, R3, R9 ;  /* 0x0000000300c67224 */ /* 0x040fe400078e0209 */
[----:B------:R-:W-:Y:S02]  /*3d80*/  IMAD.MOV R4, RZ, RZ, -R4 ;  /* 0x000000ffff047224 */ /* 0x000fe400078e0a04 */
[----:B------:R-:W-:Y:S01]  /*3d90*/  IMAD R202, R0, R5, R17 ;  /* 0x0000000500ca7224 */ /* 0x000fe200078e0211 */
[----:B------:R-:W-:Y:S01]  /*3da0*/  IABS R5, R6 ;  /* 0x0000000600057213 */ /* 0x000fe20000000000 */
[--C-:B------:R-:W-:Y:S01]  /*3db0*/  @!P3 IMAD.IADD R192, R192, 0x1, -R0.reuse ;  /* 0x00000001c0c0b824 */ /* 0x100fe200078e0a00 */
[----:B------:R-:W-:Y:S01]  /*3dc0*/  ISETP.GT.U32.AND P3, PT, R0, R198, PT ;  /* 0x000000c60000720c */ /* 0x000fe20003f64070 */
[----:B------:R-:W-:-:S02]  /*3dd0*/  @!P5 IMAD.IADD R194, R194, 0x1, -R0 ;  /* 0x00000001c2c2d824 */ /* 0x000fc400078e0a00 */
[----:B------:R-:W-:Y:S01]  /*3de0*/  IMAD R200, R0, R4, R15 ;  /* 0x0000000400c87224 */ /* 0x000fe200078e020f */
[----:B------:R-:W-:Y:S01]  /*3df0*/  @!P1 IADD3 R192, -R192, RZ, RZ ;  /* 0x000000ffc0c09210 */ /* 0x000fe20007ffe1ff */
[----:B------:R-:W-:Y:S01]  /*3e00*/  @!P2 IMAD.MOV R194, RZ, RZ, -R194 ;  /* 0x000000ffffc2a224 */ /* 0x000fe200078e0ac2 */
[----:B------:R-:W-:Y:S01]  /*3e10*/  ISETP.GT.U32.AND P2, PT, R0, R202, PT ;  /* 0x000000ca0000720c */ /* 0x000fe20003f44070 */
[----:B------:R-:W-:Y:S01]  /*3e20*/  IMAD.HI.U32 R3, R2, R5, RZ ;  /* 0x0000000502037227 */ /* 0x000fe200078e00ff */
[----:B------:R-:W-:Y:S02]  /*3e30*/  ISETP.GT.U32.AND P5, PT, R0, R200, PT ;  /* 0x000000c80000720c */ /* 0x000fe40003fa4070 */
[----:B------:R-:W-:Y:S01]  /*3e40*/  ISETP.GE.AND P1, PT, R10, RZ, PT ;  /* 0x000000ff0a00720c */ /* 0x000fe20003f26270 */
[----:B------:R-:W-:Y:S01]  /*3e50*/  @!P6 IMAD.MOV R190, RZ, RZ, -R190 ;  /* 0x000000ffffbee224 */ /* 0x000fe200078e0abe */
[----:B------:R-:W-:Y:S01]  /*3e60*/  ISETP.GE.AND P6, PT, R8, RZ, PT ;  /* 0x000000ff0800720c */ /* 0x000fe20003fc6270 */
[----:B------:R-:W-:Y:S01]  /*3e70*/  VIADD R8, R7, 0x4b ;  /* 0x0000004b07087836 */ /* 0x000fe20000000000 */
[----:B------:R-:W-:Y:S01]  /*3e80*/  @!P3 IADD3 R198, R198, -R0, RZ ;  /* 0x80000000c6c6b210 */ /* 0x000fe20007ffe0ff */
[----:B------:R-:W-:-:S02]  /*3e90*/  IMAD.MOV R3, RZ, RZ, -R3 ;  /* 0x000000ffff037224 */ /* 0x000fc400078e0a03 */
[----:B------:R-:W-:Y:S01]  /*3ea0*/  @!P0 IMAD.IADD R196, R196, 0x1, -R0 ;  /* 0x00000001c4c48824 */ /* 0x000fe200078e0a00 */
[----:B------:R-:W-:Y:S01]  /*3eb0*/  IABS R4, R8 ;  /* 0x0000000800047213 */ /* 0x000fe20000000000 */
[C---:B------:R-:W-:Y:S01]  /*3ec0*/  IMAD R204, R0.reuse, R3, R5 ;  /* 0x0000000300cc7224 */ /* 0x040fe200078e0205 */
[----:B------:R-:W-:Y:S01]  /*3ed0*/  ISETP.GT.U32.AND P3, PT, R0, R198, PT ;  /* 0x000000c60000720c */ /* 0x000fe20003f64070 */
[----:B------:R-:W-:Y:S01]  /*3ee0*/  @!P4 IMAD.MOV R196, RZ, RZ, -R196 ;  /* 0x000000ffffc4c224 */ /* 0x000fe200078e0ac4 */
[----:B------:R-:W-:Y:S01]  /*3ef0*/  MOV R5, R4 ;  /* 0x0000000400057202 */ /* 0x000fe20000000f00 */
[--C-:B------:R-:W-:Y:S01]  /*3f00*/  @!P2 IMAD.IADD R202, R202, 0x1, -R0.reuse ;  /* 0x00000001cacaa824 */ /* 0x100fe200078e0a00 */
[----:B------:R-:W-:Y:S01]  /*3f10*/  ISETP.GT.U32.AND P4, PT, R0, R204, PT ;  /* 0x000000cc0000720c */ /* 0x000fe20003f84070 */
[----:B------:R-:W-:Y:S01]  /*3f20*/  VIADD R10, R7, 0x4c ;  /* 0x0000004c070a7836 */ /* 0x000fe20000000000 */
[----:B------:R-:W-:Y:S01]  /*3f30*/  ISETP.GE.AND P0, PT, R19, RZ, PT ;  /* 0x000000ff1300720c */ /* 0x000fe20003f06270 */
[----:B------:R-:W-:Y:S01]  /*3f40*/  @!P5 IMAD.IADD R200, R200, 0x1, -R0 ;  /* 0x00000001c8c8d824 */ /* 0x000fe200078e0a00 */
[----:B------:R-:W-:Y:S01]  /*3f50*/  ISETP.GT.U32.AND P2, PT, R0, R202, PT ;  /* 0x000000ca0000720c */ /* 0x000fe20003f44070 */
[----:B------:R-:W-:Y:S01]  /*3f60*/  IMAD.HI.U32 R3, R2, R5, RZ ;  /* 0x0000000502037227 */ /* 0x000fe200078e00ff */
[----:B------:R-:W-:-:S02]  /*3f70*/  IABS R9, R10 ;  /* 0x0000000a00097213 */ /* 0x000fc40000000000 */
[----:B------:R-:W-:Y:S01]  /*3f80*/  ISETP.GT.U32.AND P5, PT, R0, R200, PT ;  /* 0x000000c80000720c */ /* 0x000fe20003fa4070 */
[----:B------:R-:W-:Y:S01]  /*3f90*/  @!P3 IMAD.IADD R198, R198, 0x1, -R0 ;  /* 0x00000001c6c6b824 */ /* 0x000fe200078e0a00 */
[----:B------:R-:W-:Y:S01]  /*3fa0*/  IADD3 R206, -R3, RZ, RZ ;  /* 0x000000ff03ce7210 */ /* 0x000fe20007ffe1ff */
[----:B------:R-:W-:Y:S01]  /*3fb0*/  IMAD.HI.U32 R3, R2, R9, RZ ;  /* 0x0000000902037227 */ /* 0x000fe200078e00ff */
[----:B------:R-:W-:-:S03]  /*3fc0*/  ISETP.GE.AND P3, PT, R6, RZ, PT ;  /* 0x000000ff0600720c */ /* 0x000fc60003f66270 */
[----:B------:R-:W-:Y:S01]  /*3fd0*/  @!P4 IMAD.IADD R204, R204, 0x1, -R0 ;  /* 0x00000001ccccc824 */ /* 0x000fe200078e0a00 */
[----:B------:R-:W-:Y:S01]  /*3fe0*/  ISETP.GE.AND P4, PT, R10, RZ, PT ;  /* 0x000000ff0a00720c */ /* 0x000fe20003f86270 */
[----:B------:R-:W-:Y:S01]  /*3ff0*/  IMAD R206, R0, R206, R5 ;  /* 0x000000ce00ce7224 */ /* 0x000fe200078e0205 */
[----:B------:R-:W-:Y:S01]  /*4000*/  @!P2 IADD3 R202, R202, -R0, RZ ;  /* 0x80000000cacaa210 */ /* 0x000fe20007ffe0ff */
[----:B------:R-:W-:Y:S01]  /*4010*/  IMAD.MOV R3, RZ, RZ, -R3 ;  /* 0x000000ffff037224 */ /* 0x000fe200078e0a03 */
[C---:B------:R-:W-:Y:S01]  /*4020*/  IADD3 R10, R7.reuse, 0x53, RZ ;  /* 0x00000053070a7810 */ /* 0x040fe20007ffe0ff */
[C---:B------:R-:W-:Y:S01]  /*4030*/  VIADD R4, R7.reuse, 0x4d ;  /* 0x0000004d07047836 */ /* 0x040fe20000000000 */
[C---:B------:R-:W-:Y:S01]  /*4040*/  ISETP.GT.U32.AND P2, PT, R0.reuse, R206, PT ;  /* 0x000000ce0000720c */ /* 0x040fe20003f44070 */
[----:B------:R-:W-:Y:S01]  /*4050*/  @!P6 IMAD.MOV R198, RZ, RZ, -R198 ;  /* 0x000000ffffc6e224 */ /* 0x000fe200078e0ac6 */
[C---:B------:R-:W-:Y:S01]  /*4060*/  ISETP.GT.U32.AND P6, PT, R0.reuse, R204, PT ;  /* 0x000000cc0000720c */ /* 0x040fe20003fc4070 */
[----:B------:R-:W-:Y:S01]  /*4070*/  IMAD R208, R0, R3, R9 ;  /* 0x0000000300d07224 */ /* 0x000fe200078e0209 */
[----:B------:R-:W-:Y:S01]  /*4080*/  IABS R5, R4 ;  /* 0x0000000400057213 */ /* 0x000fe20000000000 */
[----:B------:R-:W-:Y:S01]  /*4090*/  @!P5 IMAD.IADD R200, R200, 0x1, -R0 ;  /* 0x00000001c8c8d824 */ /* 0x000fe200078e0a00 */
[----:B------:R-:W-:Y:S01]  /*40a0*/  @!P0 IADD3 R202, -R202, RZ, RZ ;  /* 0x000000ffcaca8210 */ /* 0x000fe20007ffe1ff */
[----:B------:R-:W-:Y:S01]  /*40b0*/  VIADD R6, R7, 0x4f ;  /* 0x0000004f07067836 */ /* 0x000fe20000000000 */
[----:B------:R-:W-:Y:S01]  /*40c0*/  ISETP.GT.U32.AND P0, PT, R0, R208, PT ;  /* 0x000000d00000720c */ /* 0x000fe20003f04070 */
[----:B------:R-:W-:Y:S01]  /*40d0*/  @!P1 IMAD.MOV R200, RZ, RZ, -R200 ;  /* 0x000000ffffc89224 */ /* 0x000fe200078e0ac8 */
[----:B------:R-:W-:Y:S01]  /*40e0*/  ISETP.GE.AND P1, PT, R4, RZ, PT ;  /* 0x000000ff0400720c */ /* 0x000fe20003f26270 */
[----:B------:R-:W-:Y:S01]  /*40f0*/  IMAD.HI.U32 R3, R2, R5, RZ ;  /* 0x0000000502037227 */ /* 0x000fe200078e00ff */
[----:B------:R-:W-:-:S02]  /*4100*/  IABS R9, R6 ;  /* 0x0000000600097213 */ /* 0x000fc40000000000 */
[----:B------:R-:W-:Y:S01]  /*4110*/  ISETP.GE.AND P5, PT, R8, RZ, PT ;  /* 0x000000ff0800720c */ /* 0x000fe20003fa6270 */
[----:B------:R-:W-:Y:S01]  /*4120*/  VIADD R4, R7, 0x4e ;  /* 0x0000004e07047836 */ /* 0x000fe20000000000 */
[----:B------:R-:W-:Y:S01]  /*4130*/  IADD3 R3, -R3, RZ, RZ ;  /* 0x000000ff03037210 */ /* 0x000fe20007ffe1ff */
[--C-:B------:R-:W-:Y:S02]  /*4140*/  @!P6 IMAD.IADD R204, R204, 0x1, -R0.reuse ;  /* 0x00000001cccce824 */ /* 0x100fe400078e0a00 */
[----:B------:R-:W-:Y:S01]  /*4150*/  @!P2 IMAD.IADD R206, R206, 0x1, -R0 ;  /* 0x00000001cecea824 */ /* 0x000fe200078e0a00 */
[----:B------:R-:W-:Y:S01]  /*4160*/  ISETP.GE.AND P6, PT, R4, RZ, PT ;  /* 0x000000ff0400720c */ /* 0x000fe20003fc6270 */
[C---:B------:R-:W-:Y:S01]  /*4170*/  IMAD R210, R0.reuse, R3, R5 ;  /* 0x0000000300d27224 */ /* 0x040fe200078e0205 */
[----:B------:R-:W-:Y:S01]  /*4180*/  IABS R4, R4 ;  /* 0x0000000400047213 */ /* 0x000fe20000000000 */
[C---:B------:R-:W-:Y:S01]  /*4190*/  VIADD R8, R7.reuse, 0x50 ;  /* 0x0000005007087836 */ /* 0x040fe20000000000 */
[----:B------:R-:W-:Y:S01]  /*41a0*/  ISETP.GT.U32.AND P2, PT, R0, R206, PT ;  /* 0x000000ce0000720c */ /* 0x000fe20003f44070 */
[----:B------:R-:W-:Y:S01]  /*41b0*/  @!P3 IMAD.MOV R204, RZ, RZ, -R204 ;  /* 0x000000ffffccb224 */ /* 0x000fe200078e0acc */
[----:B------:R-:W-:Y:S01]  /*41c0*/  @!P0 IADD3 R208, R208, -R0, RZ ;  /* 0x80000000d0d08210 */ /* 0x000fe20007ffe0ff */
[----:B------:R-:W-:Y:S01]  /*41d0*/  IMAD.MOV.U32 R5, RZ, RZ, R4 ;  /* 0x000000ffff057224 */ /* 0x000fe200078e0004 */
[----:B------:R-:W-:Y:S01]  /*41e0*/  IABS R15, R8 ;  /* 0x00000008000f7213 */ /* 0x000fe20000000000 */
[----:B------:R-:W-:Y:S01]  /*41f0*/  VIADD R17, R7, 0x57 ;  /* 0x0000005707117836 */ /* 0x000fe20000000000 */
[----:B------:R-:W-:Y:S01]  /*4200*/  ISETP.GT.U32.AND P0, PT, R0, R208, PT ;  /* 0x000000d00000720c */ /* 0x000fe20003f04070 */
[----:B------:R-:W-:Y:S01]  /*4210*/  IMAD.HI.U32 R3, R2, R5, RZ ;  /* 0x0000000502037227 */ /* 0x000fe200078e00ff */
[----:B------:R-:W-:-:S03]  /*4220*/  ISETP.GE.AND P3, PT, R6, RZ, PT ;  /* 0x000000ff0600720c */ /* 0x000fc60003f66270 */
[----:B------:R-:W-:Y:S02]  /*4230*/  IMAD.MOV R212, RZ, RZ, -R3 ;  /* 0x000000ffffd47224 */ /* 0x000fe400078e0a03 */
[----:B------:R-:W-:-:S04]  /*4240*/  IMAD.HI.U32 R3, R2, R9, RZ ;  /* 0x0000000902037227 */ /* 0x000fc800078e00ff */
[--C-:B------:R-:W-:Y:S01]  /*4250*/  @!P2 IMAD.IADD R206, R206, 0x1, -R0.reuse ;  /* 0x00000001cecea824 */ /* 0x100fe200078e0a00 */
[----:B------:R-:W-:Y:S01]  /*4260*/  ISETP.GT.U32.AND P2, PT, R0, R210, PT ;  /* 0x000000d20000720c */ /* 0x000fe20003f44070 */
[----:B------:R-:W-:Y:S02]  /*4270*/  IMAD.MOV R214, RZ, RZ, -R3 ;  /* 0x000000ffffd67224 */ /* 0x000fe400078e0a03 */
[----:B------:R-:W-:Y:S01]  /*4280*/  @!P0 IMAD.IADD R208, R208, 0x1, -R0 ;  /* 0x00000001d0d08824 */ /* 0x000fe200078e0a00 */
[----:B------:R-:W-:Y:S01]  /*4290*/  @!P5 IADD3 R206, -R206, RZ, RZ ;  /* 0x000000ffceced210 */ /* 0x000fe20007ffe1ff */
[----:B------:R-:W-:Y:S01]  /*42a0*/  IMAD R214, R0, R214, R9 ;  /* 0x000000d600d67224 */ /* 0x000fe200078e0209 */
[----:B------:R-:W-:Y:S01]  /*42b0*/  ISETP.GE.AND P5, PT, R8, RZ, PT ;  /* 0x000000ff0800720c */ /* 0x000fe20003fa6270 */
[----:B------:R-:W-:Y:S02]  /*42c0*/  @!P4 IMAD.MOV R208, RZ, RZ, -R208 ;  /* 0x000000ffffd0c224 */ /* 0x000fe400078e0ad0 */
[----:B------:R-:W-:Y:S01]  /*42d0*/  IMAD.HI.U32 R3, R2, R15, RZ ;  /* 0x0000000f02037227 */ /* 0x000fe200078e00ff */
[----:B------:R-:W-:-:S03]  /*42e0*/  ISETP.GT.U32.AND P4, PT, R0, R214, PT ;  /* 0x000000d60000720c */ /* 0x000fc60003f84070 */
[--C-:B------:R-:W-:Y:S01]  /*42f0*/  @!P2 IMAD.IADD R210, R210, 0x1, -R0.reuse ;  /* 0x00000001d2d2a824 */ /* 0x100fe200078e0a00 */
[----:B------:R-:W-:Y:S01]  /*4300*/  IADD3 R3, -R3, RZ, RZ ;  /* 0x000000ff03037210 */ /* 0x000fe20007ffe1ff */
[C---:B------:R-:W-:Y:S02]  /*4310*/  VIADD R8, R7.reuse, 0x52 ;  /* 0x0000005207087836 */ /* 0x040fe40000000000 */
[----:B------:R-:W-:Y:S01]  /*4320*/  VIADD R6, R7, 0x51 ;  /* 0x0000005107067836 */ /* 0x000fe20000000000 */
[C---:B------:R-:W-:Y:S01]  /*4330*/  ISETP.GT.U32.AND P2, PT, R0.reuse, R210, PT ;  /* 0x000000d20000720c */ /* 0x040fe20003f44070 */
[C---:B------:R-:W-:Y:S01]  /*4340*/  IMAD R216, R0.reuse, R3, R15 ;  /* 0x0000000300d87224 */ /* 0x040fe200078e020f */
[----:B------:R-:W-:Y:S01]  /*4350*/  IABS R9, R8 ;  /* 0x0000000800097213 */ /* 0x000fe20000000000 */
[----:B------:R-:W-:Y:S01]  /*4360*/  IMAD R212, R0, R212, R5 ;  /* 0x000000d400d47224 */ /* 0x000fe200078e0205 */
[----:B------:R-:W-:Y:S01]  /*4370*/  IABS R5, R6 ;  /* 0x0000000600057213 */ /* 0x000fe20000000000 */
[----:B------:R-:W-:Y:S01]  /*4380*/  @!P4 IMAD.IADD R214, R214, 0x1, -R0 ;  /* 0x00000001d6d6c824 */ /* 0x000fe200078e0a00 */
[----:B------:R-:W-:Y:S01]  /*4390*/  IABS R15, R10 ;  /* 0x0000000a000f7213 */ /* 0x000fe20000000000 */
[----:B------:R-:W-:Y:S01]  /*43a0*/  IMAD.HI.U32 R4, R2, R9, RZ ;  /* 0x0000000902047227 */ /* 0x000fe200078e00ff */
[----:B------:R-:W-:-:S02]  /*43b0*/  ISETP.GT.U32.AND P0, PT, R0, R212, PT ;  /* 0x000000d40000720c */ /* 0x000fc40003f04070 */
[----:B------:R-:W-:Y:S01]  /*43c0*/  ISETP.GT.U32.AND P4, PT, R0, R214, PT ;  /* 0x000000d60000720c */ /* 0x000fe20003f84070 */
[----:B------:R-:W-:Y:S02]  /*43d0*/  IMAD.MOV R4, RZ, RZ, -R4 ;  /* 0x000000ffff047224 */ /* 0x000fe400078e0a04 */
[----:B------:R-:W-:Y:S01]  /*43e0*/  @!P2 IMAD.IADD R210, R210, 0x1, -R0 ;  /* 0x00000001d2d2a824 */ /* 0x000fe200078e0a00 */
[----:B------:R-:W-:Y:S01]  /*43f0*/  ISETP.GT.U32.AND P2, PT, R0, R216, PT ;  /* 0x000000d80000720c */ /* 0x000fe20003f44070 */
[----:B------:R-:W-:-:S03]  /*4400*/  IMAD.HI.U32 R3, R2, R5, RZ ;  /* 0x0000000502037227 */ /* 0x000fc600078e00ff */
[----:B------:R-:W-:Y:S01]  /*4410*/  @!P1 IADD3 R210, -R210, RZ, RZ ;  /* 0x000000ffd2d29210 */ /* 0x000fe20007ffe1ff */
[----:B------:R-:W-:Y:S01]  /*4420*/  IMAD R220, R0, R4, R9 ;  /* 0x0000000400dc7224 */ /* 0x000fe200078e0209 */
[----:B------:R-:W-:Y:S01]  /*4430*/  ISETP.GE.AND P1, PT, R6, RZ, PT ;  /* 0x000000ff0600720c */ /* 0x000fe20003f26270 */
[----:B------:R-:W-:Y:S01]  /*4440*/  IMAD.MOV R3, RZ, RZ, -R3 ;  /* 0x000000ffff037224 */ /* 0x000fe200078e0a03 */
[----:B------:R-:W-:Y:S01]  /*4450*/  IABS R6, R17 ;  /* 0x0000001100067213 */ /* 0x000fe20000000000 */
[----:B------:R-:W-:Y:S02]  /*4460*/  @!P4 IMAD.IADD R214, R214, 0x1, -R0 ;  /* 0x00000001d6d6c824 */ /* 0x000fe400078e0a00 */
[----:B------:R-:W-:Y:S02]  /*4470*/  IMAD R218, R0, R3, R5 ;  /* 0x0000000300da7224 */ /* 0x000fe400078e0205 */
[----:B------:R-:W-:Y:S01]  /*4480*/  @!P3 IMAD.MOV R214, RZ, RZ, -R214 ;  /* 0x000000ffffd6b224 */ /* 0x000fe200078e0ad6 */
[----:B------:R-:W-:Y:S01]  /*4490*/  @!P2 IADD3 R216, R216, -R0, RZ ;  /* 0x80000000d8d8a210 */ /* 0x000fe20007ffe0ff */
[----:B------:R-:W-:Y:S01]  /*44a0*/  IMAD.HI.U32 R3, R2, R15, RZ ;  /* 0x0000000f02037227 */ /* 0x000fe200078e00ff */
[----:B------:R-:W-:-:S02]  /*44b0*/  ISETP.GT.U32.AND P3, PT, R0, R220, PT ;  /* 0x000000dc0000720c */ /* 0x000fc40003f64070 */
[C---:B------:R-:W-:Y:S01]  /*44c0*/  ISETP.GT.U32.AND P2, PT, R0.reuse, R216, PT ;  /* 0x000000d80000720c */ /* 0x040fe20003f44070 */
[----:B------:R-:W-:Y:S01]  /*44d0*/  IMAD.MOV R3, RZ, RZ, -R3 ;  /* 0x000000ffff037224 */ /* 0x000fe200078e0a03 */
[----:B------:R-:W-:Y:S01]  /*44e0*/  ISETP.GT.U32.AND P4, PT, R0, R218, PT ;  /* 0x000000da0000720c */ /* 0x000fe20003f84070 */
[--C-:B------:R-:W-:Y:S02]  /*44f0*/  @!P0 IMAD.IADD R212, R212, 0x1, -R0.reuse ;  /* 0x00000001d4d48824 */ /* 0x100fe400078e0a00 */
[C---:B------:R-:W-:Y:S01]  /*4500*/  IMAD R222, R0.reuse, R3, R15 ;  /* 0x0000000300de7224 */ /* 0x040fe200078e020f */
[C---:B------:R-:W-:Y:S01]  /*4510*/  IADD3 R3, R7.reuse, 0x54, RZ ;  /* 0x0000005407037810 */ /* 0x040fe20007ffe0ff */
[C---:B------:R-:W-:Y:S01]  /*4520*/  VIADD R19, R7.reuse, 0x60 ;  /* 0x0000006007137836 */ /* 0x040fe20000000000 */
[----:B------:R-:W-:Y:S01]  /*4530*/  ISETP.GT.U32.AND P0, PT, R0, R212, PT ;  /* 0x000000d40000720c */ /* 0x000fe20003f04070 */
[----:B------:R-:W-:Y:S01]  /*4540*/  VIADD R21, R7, 0x71 ;  /* 0x0000007107157836 */ /* 0x000fe20000000000 */
[----:B------:R-:W-:Y:S01]  /*4550*/  IABS R5, R3 ;  /* 0x0000000300057213 */ /* 0x000fe20000000000 */
[----:B------:R-:W-:-:S02]  /*4560*/  @!P3 IMAD.IADD R220, R220, 0x1, -R0 ;  /* 0x00000001dcdcb824 */ /* 0x000fc400078e0a00 */
[----:B------:R-:W-:Y:S02]  /*4570*/  @!P2 IADD3 R216, R216, -R0, RZ ;  /* 0x80000000d8d8a210 */ /* 0x000fe40007ffe0ff */
[----:B------:R-:W-:Y:S01]  /*4580*/  ISETP.GE.AND P2, PT, R3, RZ, PT ;  /* 0x000000ff0300720c */ /* 0x000fe20003f46270 */
[----:B------:R-:W-:Y:S01]  /*4590*/  IMAD.HI.U32 R3, R2, R5, RZ ;  /* 0x0000000502037227 */ /* 0x000fe200078e00ff */
[----:B------:R-:W-:Y:S02]  /*45a0*/  ISETP.GT.U32.AND P3, PT, R0, R220, PT ;  /* 0x000000dc0000720c */ /* 0x000fe40003f64070 */
[----:B------:R-:W-:Y:S01]  /*45b0*/  @!P5 IADD3 R216, -R216, RZ, RZ ;  /* 0x000000ffd8d8d210 */ /* 0x000fe20007ffe1ff */
[----:B------:R-:W-:Y:S01]  /*45c0*/  IMAD.MOV R3, RZ, RZ, -R3 ;  /* 0x000000ffff037224 */ /* 0x000fe200078e0a03 */
[----:B------:R-:W-:Y:S01]  /*45d0*/  ISETP.GT.U32.AND P5, PT, R0, R222, PT ;  /* 0x000000de0000720c */ /* 0x000fe20003fa4070 */
[----:B------:R-:W-:Y:S01]  /*45e0*/  @!P0 IMAD.IADD R212, R212, 0x1, -R0 ;  /* 0x00000001d4d48824 */ /* 0x000fe200078e0a00 */
[----:B------:R-:W-:Y:S01]  /*45f0*/  ISETP.GE.AND P0, PT, R8, RZ, PT ;  /* 0x000000ff0800720c */ /* 0x000fe20003f06270 */
[----:B------:R-:W-:Y:S01]  /*4600*/  IMAD R224, R0, R3, R5 ;  /* 0x0000000300e07224 */ /* 0x000fe200078e0205 */
[----:B------:R-:W-:Y:S01]  /*4610*/  MOV R5, R6 ;  /* 0x0000000600057202 */ /* 0x000fe20000000f00 */
[C---:B------:R-:W-:Y:S01]  /*4620*/  VIADD R8, R7.reuse, 0x55 ;  /* 0x0000005507087836 */ /* 0x040fe20000000000 */
[C---:B------:R-:W-:Y:S01]  /*4630*/  IADD3 R6, R7.reuse, 0x58, RZ ;  /* 0x0000005807067810 */ /* 0x040fe20007ffe0ff */
[----:B------:R-:W-:Y:S01]  /*4640*/  @!P6 IMAD.MOV R212, RZ, RZ, -R212 ;  /* 0x000000ffffd4e224 */ /* 0x000fe200078e0ad4 */
[----:B------:R-:W-:Y:S01]  /*4650*/  ISETP.GE.AND P6, PT, R10, RZ, PT ;  /* 0x000000ff0a00720c */ /* 0x000fe20003fc6270 */
[--C-:B------:R-:W-:Y:S01]  /*4660*/  @!P3 IMAD.IADD R220, R220, 0x1, -R0.reuse ;  /* 0x00000001dcdcb824 */ /* 0x100fe200078e0a00 */
[----:B------:R-:W-:Y:S01]  /*4670*/  ISETP.GT.U32.AND P3, PT, R0, R224, PT ;  /* 0x000000e00000720c */ /* 0x000fe20003f64070 */
[----:B------:R-:W-:Y:S01]  /*4680*/  VIADD R10, R7, 0x56 ;  /* 0x00000056070a7836 */ /* 0x000fe20000000000 */
[----:B------:R-:W-:Y:S01]  /*4690*/  IABS R9, R8 ;  /* 0x0000000800097213 */ /* 0x000fe20000000000 */
[----:B------:R-:W-:-:S02]  /*46a0*/  @!P5 IMAD.IADD R222, R222, 0x1, -R0 ;  /* 0x00000001deded824 */ /* 0x000fc400078e0a00 */
[----:B------:R-:W-:Y:S01]  /*46b0*/  @!P4 IMAD.IADD R218, R218, 0x1, -R0 ;  /* 0x00000001dadac824 */ /* 0x000fe200078e0a00 */
[----:B------:R-:W-:Y:S01]  /*46c0*/  IABS R15, R10 ;  /* 0x0000000a000f7213 */ /* 0x000fe20000000000 */
[----:B------:R-:W-:Y:S01]  /*46d0*/  IMAD.HI.U32 R4, R2, R9, RZ ;  /* 0x0000000902047227 */ /* 0x000fe200078e00ff */
[C---:B------:R-:W-:Y:S02]  /*46e0*/  ISETP.GT.U32.AND P5, PT, R0.reuse, R222, PT ;  /* 0x000000de0000720c */ /* 0x040fe40003fa4070 */
[----:B------:R-:W-:Y:S01]  /*46f0*/  ISETP.GT.U32.AND P4, PT, R0, R218, PT ;  /* 0x000000da0000720c */ /* 0x000fe20003f84070 */
[----:B------:R-:W-:Y:S02]  /*4700*/  IMAD.MOV R4, RZ, RZ, -R4 ;  /* 0x000000ffff047224 */ /* 0x000fe400078e0a04 */
[----:B------:R-:W-:Y:S02]  /*4710*/  @!P3 IMAD.IADD R224, R224, 0x1, -R0 ;  /* 0x00000001e0e0b824 */ /* 0x000fe400078e0a00 */
[----:B------:R-:W-:-:S02]  /*4720*/  IMAD R226, R0, R4, R9 ;  /* 0x0000000400e27224 */ /* 0x000fc400078e0209 */
[----:B------:R-:W-:Y:S01]  /*4730*/  IMAD.HI.U32 R4, R2, R5, RZ ;  /* 0x0000000502047227 */ /* 0x000fe200078e00ff */
[----:B------:R-:W-:-:S03]  /*4740*/  ISETP.GT.U32.AND P3, PT, R0, R224, PT ;  /* 0x000000e00000720c */ /* 0x000fc60003f64070 */
[----:B------:R-:W-:Y:S01]  /*4750*/  IMAD.HI.U32 R3, R2, R15, RZ ;  /* 0x0000000f02037227 */ /* 0x000fe200078e00ff */
[----:B------:R-:W-:-:S03]  /*4760*/  IADD3 R4, -R4, RZ, RZ ;  /* 0x000000ff04047210 */ /* 0x000fc60007ffe1ff */
[----:B------:R-:W-:Y:S02]  /*4770*/  IMAD.MOV R3, RZ, RZ, -R3 ;  /* 0x000000ffff037224 */ /* 0x000fe400078e0a03 */
[C---:B------:R-:W-:Y:S01]  /*4780*/  IMAD R230, R0.reuse, R4, R5 ;  /* 0x0000000400e67224 */ /* 0x040fe200078e0205 */
[----:B------:R-:W-:Y:S01]  /*4790*/  IABS R5, R6 ;  /* 0x0000000600057213 */ /* 0x000fe20000000000 */
[----:B------:R-:W-:Y:S02]  /*47a0*/  IMAD R228, R0, R3, R15 ;  /* 0x0000000300e47224 */ /* 0x000fe400078e020f */
[--C-:B------:R-:W-:Y:S02]  /*47b0*/  @!P5 IMAD.IADD R222, R222, 0x1, -R0.reuse ;  /* 0x00000001deded824 */ /* 0x100fe400078e0a00 */
[--C-:B------:R-:W-:Y:S01]  /*47c0*/  @!P3 IMAD.IADD R224, R224, 0x1, -R0.reuse ;  /* 0x00000001e0e0b824 */ /* 0x100fe200078e0a00 */
[----:B------:R-:W-:Y:S01]  /*47d0*/  ISETP.GT.U32.AND P5, PT, R0, R228, PT ;  /* 0x000000e40000720c */ /* 0x000fe20003fa4070 */
[----:B------:R-:W-:Y:S01]  /*47e0*/  @!P4 IMAD.IADD R218, R218, 0x1, -R0 ;  /* 0x00000001dadac824 */ /* 0x000fe200078e0a00 */
[----:B------:R-:W-:Y:S01]  /*47f0*/  ISETP.GT.U32.AND P3, PT, R0, R230, PT ;  /* 0x000000e60000720c */ /* 0x000fe20003f64070 */
[----:B------:R-:W-:Y:S01]  /*4800*/  IMAD.HI.U32 R3, R2, R5, RZ ;  /* 0x0000000502037227 */ /* 0x000fe200078e00ff */
[----:B------:R-:W-:-:S02]  /*4810*/  ISETP.GE.AND P4, PT, R8, RZ, PT ;  /* 0x000000ff0800720c */ /* 0x000fc40003f86270 */
[----:B------:R-:W-:Y:S01]  /*4820*/  @!P6 IADD3 R222, -R222, RZ, RZ ;  /* 0x000000ffdedee210 */ /* 0x000fe20007ffe1ff */
[----:B------:R-:W-:Y:S01]  /*4830*/  VIADD R8, R7, 0x59 ;  /* 0x0000005907087836 */ /* 0x000fe20000000000 */
[----:B------:R-:W-:Y:S01]  /*4840*/  ISETP.GE.AND P6, PT, R17, RZ, PT ;  /* 0x000000ff1100720c */ /* 0x000fe20003fc6270 */
[----:B------:R-:W-:Y:S01]  /*4850*/  @!P1 IMAD.MOV R218, RZ, RZ, -R218 ;  /* 0x000000ffffda9224 */ /* 0x000fe200078e0ada */
[----:B------:R-:W-:Y:S01]  /*4860*/  ISETP.GT.U32.AND P1, PT, R0, R226, PT ;  /* 0x000000e20000720c */ /* 0x000fe20003f24070 */
[----:B------:R-:W-:Y:S01]  /*4870*/  IMAD.MOV R3, RZ, RZ, -R3 ;  /* 0x000000ffff037224 */ /* 0x000fe200078e0a03 */
[----:B------:R-:W-:Y:S01]  /*4880*/  IABS R9, R8 ;  /* 0x0000000800097213 */ /* 0x000fe20000000000 */
[----:B------:R-:W-:Y:S02]  /*4890*/  @!P5 IMAD.IADD R228, R228, 0x1, -R0 ;  /* 0x00000001e4e4d824 */ /* 0x000fe400078e0a00 */
[----:B------:R-:W-:Y:S01]  /*48a0*/  @!P3 IADD3 R230, R230, -R0, RZ ;  /* 0x80000000e6e6b210 */ /* 0x000fe20007ffe0ff */
[----:B------:R-:W-:-:S02]  /*48b0*/  IMAD R232, R0, R3, R5 ;  /* 0x0000000300e87224 */ /* 0x000fc400078e0205 */
[----:B------:R-:W-:Y:S01]  /*48c0*/  ISETP.GT.U32.AND P5, PT, R0, R228, PT ;  /* 0x000000e40000720c */ /* 0x000fe20003fa4070 */
[----:B------:R-:W-:Y:S01]  /*48d0*/  IMAD.HI.U32 R4, R2, R9, RZ ;  /* 0x0000000902047227 */ /* 0x000fe200078e00ff */
[----:B------:R-:W-:-:S03]  /*48e0*/  ISETP.GT.U32.AND P3, PT, R0, R230, PT ;  /* 0x000000e60000720c */ /* 0x000fc60003f64070 */
[----:B------:R-:W-:Y:S01]  /*48f0*/  @!P1 IMAD.IADD R226, R226, 0x1, -R0 ;  /* 0x00000001e2e29824 */ /* 0x000fe200078e0a00 */
[----:B------:R-:W-:Y:S01]  /*4900*/  IADD3 R4, -R4, RZ, RZ ;  /* 0x000000ff04047210 */ /* 0x000fe20007ffe1ff */
[----:B------:R-:W-:Y:S01]  /*4910*/  @!P0 IMAD.MOV R220, RZ, RZ, -R220 ;  /* 0x000000ffffdc8224 */ /* 0x000fe200078e0adc */
[----:B------:R-:W-:Y:S01]  /*4920*/  ISETP.GE.AND P0, PT, R10, RZ, PT ;  /* 0x000000ff0a00720c */ /* 0x000fe20003f06270 */
[C---:B------:R-:W-:Y:S01]  /*4930*/  VIADD R3, R7.reuse, 0x5a ;  /* 0x0000005a07037836 */ /* 0x040fe20000000000 */
[C---:B------:R-:W-:Y:S01]  /*4940*/  ISETP.GT.U32.AND P1, PT, R0.reuse, R226, PT ;  /* 0x000000e20000720c */ /* 0x040fe20003f24070 */
[----:B------:R-:W-:Y:S02]  /*4950*/  IMAD R238, R0, R4, R9 ;  /* 0x0000000400ee7224 */ /* 0x000fe400078e0209 */
[-C--:B------:R-:W-:Y:S01]  /*4960*/  @!P5 IADD3 R228, R228, -R0.reuse, RZ ;  /* 0x80000000e4e4d210 */ /* 0x080fe20007ffe0ff */
[C---:B------:R-:W-:Y:S01]  /*4970*/  VIADD R4, R7.reuse, 0x5b ;  /* 0x0000005b07047836 */ /* 0x040fe20000000000 */
[----:B------:R-:W-:Y:S01]  /*4980*/  @!P3 IADD3 R230, R230, -R0, RZ ;  /* 0x80000000e6e6b210 */ /* 0x000fe20007ffe0ff */
[----:B------:R-:W-:Y:S01]  /*4990*/  @!P2 IMAD.MOV R224, RZ, RZ, -R224 ;  /* 0x000000ffffe0a224 */ /* 0x000fe200078e0ae0 */
[C---:B------:R-:W-:Y:S01]  /*49a0*/  ISETP.GT.U32.AND P5, PT, R0.reuse, R232, PT ;  /* 0x000000e80000720c */ /* 0x040fe20003fa4070 */
[C---:B------:R-:W-:Y:S01]  /*49b0*/  VIADD R10, R7.reuse, 0x5e ;  /* 0x0000005e070a7836 */ /* 0x040fe20000000000 */
[----:B------:R-:W-:Y:S01]  /*49c0*/  IABS R5, R3 ;  /* 0x0000000300057213 */ /* 0x000fe20000000000 */
[----:B------:R-:W-:Y:S01]  /*49d0*/  @!P6 IMAD.MOV R230, RZ, RZ, -R230 ;  /* 0x000000ffffe6e224 */ /* 0x000fe200078e0ae6 */
[----:B------:R-:W-:Y:S01]  /*49e0*/  ISETP.GT.U32.AND P6, PT, R0, R238, PT ;  /* 0x000000ee0000720c */ /* 0x000fe20003fc4070 */
[----:B------:R-:W-:Y:S01]  /*49f0*/  @!P0 IMAD.MOV R228, RZ, RZ, -R228 ;  /* 0x000000ffffe48224 */ /* 0x000fe200078e0ae4 */
[----:B------:R-:W-:Y:S01]  /*4a00*/  IABS R9, R4 ;  /* 0x0000000400097213 */ /* 0x000fe20000000000 */
[----:B------:R-:W-:Y:S01]  /*4a10*/  @!P1 IMAD.IADD R226, R226, 0x1, -R0 ;  /* 0x00000001e2e29824 */ /* 0x000fe200078e0a00 */
[----:B------:R-:W-:Y:S01]  /*4a20*/  ISETP.GE.AND P2, PT, R6, RZ, PT ;  /* 0x000000ff0600720c */ /* 0x000fe20003f46270 */
[----:B------:R-:W-:Y:S01]  /*4a30*/  VIADD R6, R7, 0x5c ;  /* 0x0000005c07067836 */ /* 0x000fe20000000000 */
[----:B------:R-:W-:Y:S01]  /*4a40*/  ISETP.GE.AND P0, PT, R4, RZ, PT ;  /* 0x000000ff0400720c */ /* 0x000fe20003f06270 */
[----:B------:R-:W-:Y:S01]  /*4a50*/  @!P4 IMAD.MOV R226, RZ, RZ, -R226 ;  /* 0x000000ffffe2c224 */ /* 0x000fe200078e0ae2 */
[----:B------:R-:W-:Y:S01]  /*4a60*/  ISETP.GE.AND P4, PT, R3, RZ, PT ;  /* 0x000000ff0300720c */ /* 0x000fe20003f86270 */
[----:B------:R-:W-:Y:S01]  /*4a70*/  @!P5 IMAD.IADD R232, R232, 0x1, -R0 ;  /* 0x00000001e8e8d824 */ /* 0x000fe200078e0a00 */
[----:B------:R-:W-:Y:S01]  /*4a80*/  IABS R15, R6 ;  /* 0x00000006000f7213 */ /* 0x000fe20000000000 */
[----:B------:R-:W-:Y:S01]  /*4a90*/  IMAD.HI.U32 R3, R2, R5, RZ ;  /* 0x0000000502037227 */ /* 0x000fe200078e00ff */
[----:B------:R-:W-:-:S02]  /*4aa0*/  ISETP.GE.AND P3, PT, R6, RZ, PT ;  /* 0x000000ff0600720c */ /* 0x000fc40003f66270 */
[----:B------:R-:W-:Y:S01]  /*4ab0*/  ISETP.GT.U32.AND P5, PT, R0, R232, PT ;  /* 0x000000e80000720c */ /* 0x000fe20003fa4070 */
[----:B------:R-:W-:Y:S01]  /*4ac0*/  IMAD.HI.U32 R4, R2, R9, RZ ;  /* 0x0000000902047227 */ /* 0x000fe200078e00ff */
[----:B------:R-:W-:Y:S02]  /*4ad0*/  @!P6 IADD3 R238, R238, -R0, RZ ;  /* 0x80000000eeeee210 */ /* 0x000fe40007ffe0ff */
[----:B------:R-:W-:Y:S01]  /*4ae0*/  ISETP.GE.AND P1, PT, R8, RZ, PT ;  /* 0x000000ff0800720c */ /* 0x000fe20003f26270 */
[----:B------:R-:W-:Y:S01]  /*4af0*/  IMAD.MOV R240, RZ, RZ, -R3 ;  /* 0x000000fffff07224 */ /* 0x000fe200078e0a03 */
[----:B------:R-:W-:Y:S01]  /*4b00*/  ISETP.GT.U32.AND P6, PT, R0, R238, PT ;  /* 0x000000ee0000720c */ /* 0x000fe20003fc4070 */
[----:B------:R-:W-:Y:S01]  /*4b10*/  VIADD R8, R7, 0x5d ;  /* 0x0000005d07087836 */ /* 0x000fe20000000000 */
[----:B------:R-:W-:Y:S01]  /*4b20*/  IADD3 R4, -R4, RZ, RZ ;  /* 0x000000ff04047210 */ /* 0x000fe20007ffe1ff */
[----:B------:R-:W-:Y:S01]  /*4b30*/  IMAD R240, R0, R240, R5 ;  /* 0x000000f000f07224 */ /* 0x000fe200078e0205 */
[----:B------:R-:W-:Y:S01]  /*4b40*/  IABS R6, R10 ;  /* 0x0000000a00067213 */ /* 0x000fe20000000000 */
[----:B------:R-:W-:Y:S01]  /*4b50*/  IMAD.HI.U32 R3, R2, R15, RZ ;  /* 0x0000000f02037227 */ /* 0x000fe200078e00ff */
[----:B------:R-:W-:-:S03]  /*4b60*/  IABS R5, R8 ;  /* 0x0000000800057213 */ /* 0x000fc60000000000 */
[----:B------:R-:W-:Y:S02]  /*4b70*/  IMAD R242, R0, R4, R9 ;  /* 0x0000000400f27224 */ /* 0x000fe400078e0209 */
[----:B------:R-:W-:Y:S01]  /*4b80*/  IMAD.MOV.U32 R9, RZ, RZ, R6 ;  /* 0x000000ffff097224 */ /* 0x000fe200078e0006 */
[----:B------:R-:W-:Y:S01]  /*4b90*/  IABS R6, R19 ;  /* 0x0000001300067213 */ /* 0x000fe20000000000 */
[----:B------:R-:W-:Y:S01]  /*4ba0*/  @!P5 IMAD.IADD R232, R232, 0x1, -R0 ;  /* 0x00000001e8e8d824 */ /* 0x000fe200078e0a00 */
[----:B------:R-:W-:Y:S01]  /*4bb0*/  ISETP.GT.U32.AND P5, PT, R0, R240, PT ;  /* 0x000000f00000720c */ /* 0x000fe20003fa4070 */
[----:B------:R-:W-:Y:S02]  /*4bc0*/  IMAD.MOV R3, RZ, RZ, -R3 ;  /* 0x000000ffff037224 */ /* 0x000fe400078e0a03 */
[----:B------:R-:W-:-:S04]  /*4bd0*/  IMAD.HI.U32 R4, R2, R9, RZ ;  /* 0x0000000902047227 */ /* 0x000fc800078e00ff */
[----:B------:R-:W-:Y:S01]  /*4be0*/  @!P6 IMAD.IADD R238, R238, 0x1, -R0 ;  /* 0x00000001eeeee824 */ /* 0x000fe200078e0a00 */
[C---:B------:R-:W-:Y:S01]  /*4bf0*/  ISETP.GT.U32.AND P6, PT, R0.reuse, R242, PT ;  /* 0x000000f20000720c */ /* 0x040fe20003fc4070 */
[----:B------:R-:W-:Y:S01]  /*4c00*/  IMAD R244, R0, R3, R15 ;  /* 0x0000000300f47224 */ /* 0x000fe200078e020f */
[----:B------:R-:W-:Y:S01]  /*4c10*/  IADD3 R4, -R4, RZ, RZ ;  /* 0x000000ff04047210 */ /* 0x000fe20007ffe1ff */
[----:B------:R-:W-:-:S04]  /*4c20*/  IMAD.HI.U32 R3, R2, R5, RZ ;  /* 0x0000000502037227 */ /* 0x000fc800078e00ff */
[----:B------:R-:W-:Y:S02]  /*4c30*/  IMAD.MOV R3, RZ, RZ, -R3 ;  /* 0x000000ffff037224 */ /* 0x000fe400078e0a03 */
[----:B------:R-:W-:Y:S02]  /*4c40*/  @!P5 IMAD.IADD R240, R240, 0x1, -R0 ;  /* 0x00000001f0f0d824 */ /* 0x000fe400078e0a00 */
[C---:B------:R-:W-:Y:S02]  /*4c50*/  IMAD R246, R0.reuse, R3, R5 ;  /* 0x0000000300f67224 */ /* 0x040fe400078e0205 */
[C---:B------:R-:W-:Y:S01]  /*4c60*/  IMAD R248, R0.reuse, R4, R9 ;  /* 0x0000000400f87224 */ /* 0x040fe200078e0209 */
[C---:B------:R-:W-:Y:S01]  /*4c70*/  ISETP.GT.U32.AND P5, PT, R0.reuse, R240, PT ;  /* 0x000000f00000720c */ /* 0x040fe20003fa4070 */
[----:B------:R-:W-:Y:S02]  /*4c80*/  IMAD.MOV.U32 R5, RZ, RZ, R6 ;  /* 0x000000ffff057224 */ /* 0x000fe400078e0006 */
[----:B------:R-:W-:Y:S01]  /*4c90*/  @!P2 IMAD.MOV R232, RZ, RZ, -R232 ;  /* 0x000000ffffe8a224 */ /* 0x000fe200078e0ae8 */
[----:B------:R-:W-:Y:S01]  /*4ca0*/  ISETP.GT.U32.AND P2, PT, R0, R244, PT ;  /* 0x000000f40000720c */ /* 0x000fe20003f44070 */
[----:B------:R-:W-:-:S02]  /*4cb0*/  VIADD R17, R7, 0x5f ;  /* 0x0000005f07117836 */ /* 0x000fc40000000000 */
[----:B------:R-:W-:Y:S01]  /*4cc0*/  @!P6 IMAD.IADD R242, R242, 0x1, -R0 ;  /* 0x00000001f2f2e824 */ /* 0x000fe200078e0a00 */
[----:B------:R-:W-:Y:S01]  /*4cd0*/  ISETP.GT.U32.AND P6, PT, R0, R248, PT ;  /* 0x000000f80000720c */ /* 0x000fe20003fc4070 */
[----:B------:R-:W-:Y:S01]  /*4ce0*/  IMAD.HI.U32 R4, R2, R5, RZ ;  /* 0x0000000502047227 */ /* 0x000fe200078e00ff */
[----:B------:R-:W-:-:S03]  /*4cf0*/  IABS R15, R17 ;  /* 0x00000011000f7213 */ /* 0x000fc60000000000 */
[----:B------:R-:W-:Y:S01]  /*4d00*/  IMAD.MOV R4, RZ, RZ, -R4 ;  /* 0x000000ffff047224 */ /* 0x000fe200078e0a04 */
[----:B------:R-:W-:Y:S01]  /*4d10*/  @!P5 IADD3 R240, R240, -R0, RZ ;  /* 0x80000000f0f0d210 */ /* 0x000fe20007ffe0ff */
[----:B------:R-:W-:Y:S01]  /*4d20*/  @!P1 IMAD.MOV R238, RZ, RZ, -R238 ;  /* 0x000000ffffee9224 */ /* 0x000fe200078e0aee */
[----:B------:R-:W-:Y:S01]  /*4d30*/  ISETP.GT.U32.AND P1, PT, R0, R246, PT ;  /* 0x000000f60000720c */ /* 0x000fe20003f24070 */
[----:B------:R-:W-:Y:S01]  /*4d40*/  IMAD.HI.U32 R3, R2, R15, RZ ;  /* 0x0000000f02037227 */ /* 0x000fe200078e00ff */
[----:B------:R-:W-:Y:S02]  /*4d50*/  @!P4 IADD3 R240, -R240, RZ, RZ ;  /* 0x000000fff0f0c210 */ /* 0x000fe40007ffe1ff */
[----:B------:R-:W-:Y:S01]  /*4d60*/  ISETP.GE.AND P5, PT, R8, RZ, PT ;  /* 0x000000ff0800720c */ /* 0x000fe20003fa6270 */
[----:B------:R-:W-:Y:S01]  /*4d70*/  IMAD R252, R0, R4, R5 ;  /* 0x0000000400fc7224 */ /* 0x000fe200078e0205 */
[----:B------:R-:W-:Y:S01]  /*4d80*/  IADD3 R3, -R3, RZ, RZ ;  /* 0x000000ff03037210 */ /* 0x000fe20007ffe1ff */
[C---:B------:R-:W-:Y:S01]  /*4d90*/  VIADD R5, R7.reuse, 0x61 ;  /* 0x0000006107057836 */ /* 0x040fe20000000000 */
[----:B------:R-:W-:Y:S01]  /*4da0*/  IADD3 R8, R7, 0x63, RZ ;  /* 0x0000006307087810 */ /* 0x000fe20007ffe0ff */
[--C-:B------:R-:W-:Y:S01]  /*4db0*/  @!P2 IMAD.IADD R244, R244, 0x1, -R0.reuse ;  /* 0x00000001f4f4a824 */ /* 0x100fe200078e0a00 */
[----:B------:R-:W-:Y:S01]  /*4dc0*/  ISETP.GT.U32.AND P2, PT, R0, R242, PT ;  /* 0x000000f20000720c */ /* 0x000fe20003f44070 */
[--C-:B------:R-:W-:Y:S01]  /*4dd0*/  @!P6 IMAD.IADD R248, R248, 0x1, -R0.reuse ;  /* 0x00000001f8f8e824 */ /* 0x100fe200078e0a00 */
[----:B------:R-:W-:Y:S01]  /*4de0*/  IABS R177, R5 ;  /* 0x0000000500b17213 */ /* 0x000fe20000000000 */
[----:B------:R-:W-:Y:S01]  /*4df0*/  IMAD R250, R0, R3, R15 ;  /* 0x0000000300fa7224 */ /* 0x000fe200078e020f */
[----:B------:R-:W-:Y:S01]  /*4e00*/  IABS R181, R8 ;  /* 0x0000000800b57213 */ /* 0x000fe20000000000 */
[----:B------:R-:W-:Y:S01]  /*4e10*/  @!P1 IMAD.IADD R246, R246, 0x1, -R0 ;  /* 0x00000001f6f69824 */ /* 0x000fe200078e0a00 */
[----:B------:R-:W-:Y:S01]  /*4e20*/  ISETP.GT.U32.AND P4, PT, R0, R248, PT ;  /* 0x000000f80000720c */ /* 0x000fe20003f84070 */
[----:B------:R-:W-:Y:S01]  /*4e30*/  IMAD.HI.U32 R3, R2, R177, RZ ;  /* 0x000000b102037227 */ /* 0x000fe200078e00ff */
[----:B------:R-:W-:-:S02]  /*4e40*/  ISETP.GT.U32.AND P1, PT, R0, R244, PT ;  /* 0x000000f40000720c */ /* 0x000fc40003f24070 */
[----:B------:R-:W-:Y:S01]  /*4e50*/  ISETP.GT.U32.AND P6, PT, R0, R246, PT ;  /* 0x000000f60000720c */ /* 0x000fe20003fc4070 */
[----:B------:R-:W-:Y:S02]  /*4e60*/  IMAD.MOV R4, RZ, RZ, -R3 ;  /* 0x000000ffff047224 */ /* 0x000fe400078e0a03 */
[--C-:B------:R-:W-:Y:S01]  /*4e70*/  @!P2 IMAD.IADD R242, R242, 0x1, -R0.reuse ;  /* 0x00000001f2f2a824 */ /* 0x100fe200078e0a00 */
[C---:B------:R-:W-:Y:S01]  /*4e80*/  ISETP.GT.U32.AND P2, PT, R0.reuse, R250, PT ;  /* 0x000000fa0000720c */ /* 0x040fe20003f44070 */
[----:B------:R-:W-:Y:S02]  /*4e90*/  IMAD R177, R0, R4, R177 ;  /* 0x0000000400b17224 */ /* 0x000fe400078e02b1 */
[----:B------:R-:W-:Y:S02]  /*4ea0*/  VIADD R6, R7, 0x62 ;  /* 0x0000006207067836 */ /* 0x000fe40000000000 */
[--C-:B------:R-:W-:Y:S01]  /*4eb0*/  @!P4 IMAD.IADD R248, R248, 0x1, -R0.reuse ;  /* 0x00000001f8f8c824 */ /* 0x100fe200078e0a00 */
[----:B------:R-:W-:Y:S01]  /*4ec0*/  ISETP.GT.U32.AND P4, PT, R0, R177, PT ;  /* 0x000000b10000720c */ /* 0x000fe20003f84070 */
[----:B------:R-:W-:Y:S01]  /*4ed0*/  @!P1 IMAD.IADD R244, R244, 0x1, -R0 ;  /* 0x00000001f4f49824 */ /* 0x000fe200078e0a00 */
[----:B------:R-:W-:Y:S01]  /*4ee0*/  IABS R179, R6 ;  /* 0x0000000600b37213 */ /* 0x000fe20000000000 */
[----:B------:R-:W-:Y:S01]  /*4ef0*/  IMAD.HI.U32 R4, R2, R181, RZ ;  /* 0x000000b502047227 */ /* 0x000fe200078e00ff */
[----:B------:R-:W-:-:S02]  /*4f00*/  @!P6 IADD3 R246, R246, -R0, RZ ;  /* 0x80000000f6f6e210 */ /* 0x000fc40007ffe0ff */
[----:B------:R-:W-:Y:S01]  /*4f10*/  ISETP.GT.U32.AND P1, PT, R0, R252, PT ;  /* 0x000000fc0000720c */ /* 0x000fe20003f24070 */
[----:B------:R-:W-:Y:S01]  /*4f20*/  @!P2 IMAD.IADD R250, R250, 0x1, -R0 ;  /* 0x00000001fafaa824 */ /* 0x000fe200078e0a00 */
[----:B------:R-:W-:Y:S01]  /*4f30*/  ISETP.GE.AND P6, PT, R10, RZ, PT ;  /* 0x000000ff0a00720c */ /* 0x000fe20003fc6270 */
[----:B------:R-:W-:Y:S01]  /*4f40*/  IMAD.HI.U32 R3, R2, R179, RZ ;  /* 0x000000b302037227 */ /* 0x000fe200078e00ff */
[----:B------:R-:W-:Y:S02]  /*4f50*/  IADD3 R4, -R4, RZ, RZ ;  /* 0x000000ff04047210 */ /* 0x000fe40007ffe1ff */
[----:B------:R-:W-:Y:S01]  /*4f60*/  ISETP.GE.AND P2, PT, R17, RZ, PT ;  /* 0x000000ff1100720c */ /* 0x000fe20003f46270 */
[----:B------:R-:W-:Y:S01]  /*4f70*/  @!P0 IMAD.MOV R242, RZ, RZ, -R242 ;  /* 0x000000fffff28224 */ /* 0x000fe200078e0af2 */
[----:B------:R-:W-:Y:S01]  /*4f80*/  ISETP.GT.U32.AND P0, PT, R0, R250, PT ;  /* 0x000000fa0000720c */ /* 0x000fe20003f04070 */
[----:B------:R-:W-:Y:S01]  /*4f90*/  VIADD R9, R7, 0x64 ;  /* 0x0000006407097836 */ /* 0x000fe20000000000 */
[----:B------:R-:W-:Y:S01]  /*4fa0*/  @!P4 IADD3 R177, R177, -R0, RZ ;  /* 0x80000000b1b1c210 */ /* 0x000fe20007ffe0ff */
[----:B------:R-:W-:-:S02]  /*4fb0*/  IMAD.MOV R3, RZ, RZ, -R3 ;  /* 0x000000ffff037224 */ /* 0x000fc400078e0a03 */
[----:B------:R-:W-:Y:S01]  /*4fc0*/  @!P1 IMAD.IADD R252, R252, 0x1, -R0 ;  /* 0x00000001fcfc9824 */ /* 0x000fe200078e0a00 */
[C---:B------:R-:W-:Y:S01]  /*4fd0*/  ISETP.GT.U32.AND P4, PT, R0.reuse, R177, PT ;  /* 0x000000b10000720c */ /* 0x040fe20003f84070 */
[C---:B------:R-:W-:Y:S01]  /*4fe0*/  IMAD R179, R0.reuse, R3, R179 ;  /* 0x0000000300b37224 */ /* 0x040fe200078e02b3 */
[----:B------:R-:W-:Y:S01]  /*4ff0*/  IABS R183, R9 ;  /* 0x0000000900b77213 */ /* 0x000fe20000000000 */
[----:B------:R-:W-:Y:S01]  /*5000*/  IMAD R181, R0, R4, R181 ;  /* 0x0000000400b57224 */ /* 0x000fe200078e02b5 */
[----:B------:R-:W-:Y:S01]  /*5010*/  @!P6 IADD3 R248, -R248, RZ, RZ ;  /* 0x000000fff8f8e210 */ /* 0x000fe20007ffe1ff */
[----:B------:R-:W-:Y:S01]  /*5020*/  @!P5 IMAD.MOV R246, RZ, RZ, -R246 ;  /* 0x000000fffff6d224 */ /* 0x000fe200078e0af6 */
[----:B------:R-:W-:Y:S01]  /*5030*/  ISETP.GE.AND P6, PT, R5, RZ, PT ;  /* 0x000000ff0500720c */ /* 0x000fe20003fc6270 */
[----:B------:R-:W-:Y:S01]  /*5040*/  IMAD.HI.U32 R3, R2, R183, RZ ;  /* 0x000000b702037227 */ /* 0x000fe200078e00ff */
[C---:B------:R-:W-:Y:S02]  /*5050*/  ISETP.GT.U32.AND P5, PT, R0.reuse, R179, PT ;  /* 0x000000b30000720c */ /* 0x040fe40003fa4070 */
[----:B------:R-:W-:Y:S01]  /*5060*/  ISETP.GE.AND P1, PT, R19, RZ, PT ;  /* 0x000000ff1300720c */ /* 0x000fe20003f26270 */
[----:B------:R-:W-:Y:S01]  /*5070*/  @!P3 IMAD.MOV R244, RZ, RZ, -R244 ;  /* 0x000000fffff4b224 */ /* 0x000fe200078e0af4 */
[----:B------:R-:W-:Y:S01]  /*5080*/  ISETP.GT.U32.AND P3, PT, R0, R252, PT ;  /* 0x000000fc0000720c */ /* 0x000fe20003f64070 */
[--C-:B------:R-:W-:Y:S01]  /*5090*/  @!P0 IMAD.IADD R250, R250, 0x1, -R0.reuse ;  /* 0x00000001fafa8824 */ /* 0x100fe200078e0a00 */
[----:B------:R-:W-:Y:S01]  /*50a0*/  ISETP.GT.U32.AND P0, PT, R0, R181, PT ;  /* 0x000000b50000720c */ /* 0x000fe20003f04070 */
[----:B------:R-:W-:Y:S01]  /*50b0*/  IMAD.MOV R3, RZ, RZ, -R3 ;  /* 0x000000ffff037224 */ /* 0x000fe200078e0a03 */
[----:B------:R-:W-:Y:S01]  /*50c0*/  IABS R19, R21 ;  /* 0x0000001500137213 */ /* 0x000fe20000000000 */
[--C-:B------:R-:W-:Y:S01]  /*50d0*/  @!P4 IMAD.IADD R177, R177, 0x1, -R0.reuse ;  /* 0x00000001b1b1c824 */ /* 0x100fe200078e0a00 */
[----:B------:R-:W-:Y:S01]  /*50e0*/  ISETP.GE.AND P4, PT, R8, RZ, PT ;  /* 0x000000ff0800720c */ /* 0x000fe20003f86270 */
[----:B------:R-:W-:Y:S01]  /*50f0*/  IMAD R183, R0, R3, R183 ;  /* 0x0000000300b77224 */ /* 0x000fe200078e02b7 */
[----:B------:R-:W-:Y:S01]  /*5100*/  @!P2 IADD3 R250, -R250, RZ, RZ ;  /* 0x000000fffafaa210 */ /* 0x000fe20007ffe1ff */
[----:B------:R-:W-:Y:S01]  /*5110*/  VIADD R10, R7, 0x65 ;  /* 0x00000065070a7836 */ /* 0x000fe20000000000 */
[----:B------:R-:W-:Y:S01]  /*5120*/  @!P6 IADD3 R177, -R177, RZ, RZ ;  /* 0x000000ffb1b1e210 */ /* 0x000fe20007ffe1ff */
[----:B------:R-:W-:Y:S01]  /*5130*/  VIADD R3, R7, 0x66 ;  /* 0x0000006607037836 */ /* 0x000fe20000000000 */
[----:B------:R-:W-:Y:S01]  /*5140*/  @!P5 IADD3 R179, R179, -R0, RZ ;  /* 0x80000000b3b3d210 */ /* 0x000fe20007ffe0ff */
[--C-:B------:R-:W-:Y:S01]  /*5150*/  @!P3 IMAD.IADD R252, R252, 0x1, -R0.reuse ;  /* 0x00000001fcfcb824 */ /* 0x100fe200078e0a00 */
[C---:B------:R-:W-:Y:S01]  /*5160*/  ISETP.GT.U32.AND P6, PT, R0.reuse, R183, PT ;  /* 0x000000b70000720c */ /* 0x040fe20003fc4070 */
[----:B------:R-:W-:Y:S01]  /*5170*/  @!P0 IMAD.IADD R181, R181, 0x1, -R0 ;  /* 0x00000001b5b58824 */ /* 0x000fe200078e0a00 */
[----:B------:R-:W-:Y:S01]  /*5180*/  IABS R185, R10 ;  /* 0x0000000a00b97213 */ /* 0x000fe20000000000 */
[----:B------:R-:W-:Y:S01]  /*5190*/  @!P1 IMAD.MOV R252, RZ, RZ, -R252 ;  /* 0x000000fffffc9224 */ /* 0x000fe200078e0afc */
[C---:B------:R-:W-:Y:S01]  /*51a0*/  ISETP.GT.U32.AND P0, PT, R0.reuse, R179, PT ;  /* 0x000000b30000720c */ /* 0x040fe20003f04070 */
[----:B------:R-:W-:Y:S01]  /*51b0*/  VIADD R8, R7, 0x69 ;  /* 0x0000006907087836 */ /* 0x000fe20000000000 */
[----:B------:R-:W-:Y:S01]  /*51c0*/  ISETP.GT.U32.AND P1, PT, R0, R181, PT ;  /* 0x000000b50000720c */ /* 0x000fe20003f24070 */
[----:B------:R-:W-:Y:S01]  /*51d0*/  IMAD.HI.U32 R4, R2, R185, RZ ;  /* 0x000000b902047227 */ /* 0x000fe200078e00ff */
[----:B------:R-:W-:-:S02]  /*51e0*/  IABS R187, R3 ;  /* 0x0000000300bb7213 */ /* 0x000fc40000000000 */
[----:B------:R-:W-:Y:S01]  /*51f0*/  ISETP.GE.AND P3, PT, R6, RZ, PT ;  /* 0x000000ff0600720c */ /* 0x000fe20003f66270 */
[----:B------:R-:W-:Y:S01]  /*5200*/  IMAD.MOV R4, RZ, RZ, -R4 ;  /* 0x000000ffff047224 */ /* 0x000fe200078e0a04 */
[----:B------:R-:W-:Y:S01]  /*5210*/  ISETP.GE.AND P5, PT, R9, RZ, PT ;  /* 0x000000ff0900720c */ /* 0x000fe20003fa6270 */
[--C-:B------:R-:W-:Y:S01]  /*5220*/  @!P6 IMAD.IADD R183, R183, 0x1, -R0.reuse ;  /* 0x00000001b7b7e824 */ /* 0x100fe200078e0a00 */
[----:B------:R-:W-:Y:S01]  /*5230*/  IABS R15, R8 ;  /* 0x00000008000f7213 */ /* 0x000fe20000000000 */
[----:B------:R-:W-:Y:S01]  /*5240*/  IMAD R185, R0, R4, R185 ;  /* 0x0000000400b97224 */ /* 0x000fe200078e02b9 */
[----:B------:R-:W-:Y:S01]  /*5250*/  ISETP.GE.AND P2, PT, R10, RZ, PT ;  /* 0x000000ff0a00720c */ /* 0x000fe20003f46270 */
[----:B------:R-:W-:Y:S01]  /*5260*/  VIADD R4, R7, 0x67 ;  /* 0x0000006707047836 */ /* 0x000fe20000000000 */
[----:B------:R-:W-:Y:S01]  /*5270*/  ISETP.GT.U32.AND P6, PT, R0, R183, PT ;  /* 0x000000b70000720c */ /* 0x000fe20003fc4070 */
[----:B------:R-:W-:Y:S01]  /*5280*/  @!P0 IMAD.IADD R179, R179, 0x1, -R0 ;  /* 0x00000001b3b38824 */ /* 0x000fe200078e0a00 */
[----:B------:R-:W-:Y:S01]  /*5290*/  ISETP.GE.AND P0, PT, R3, RZ, PT ;  /* 0x000000ff0300720c */ /* 0x000fe20003f06270 */
[----:B------:R-:W-:Y:S01]  /*52a0*/  IMAD.HI.U32 R3, R2, R187, RZ ;  /* 0x000000bb02037227 */ /* 0x000fe200078e00ff */
[----:B------:R-:W-:-:S02]  /*52b0*/  @!P1 IADD3 R181, R181, -R0, RZ ;  /* 0x80000000b5b59210 */ /* 0x000fc40007ffe0ff */
[----:B------:R-:W-:Y:S01]  /*52c0*/  ISETP.GE.AND P1, PT, R4, RZ, PT ;  /* 0x000000ff0400720c */ /* 0x000fe20003f26270 */
[----:B------:R-:W-:Y:S01]  /*52d0*/  VIADD R6, R7, 0x68 ;  /* 0x0000006807067836 */ /* 0x000fe20000000000 */
[----:B------:R-:W-:Y:S01]  /*52e0*/  IABS R5, R4 ;  /* 0x0000000400057213 */ /* 0x000fe20000000000 */
[----:B------:R-:W-:Y:S01]  /*52f0*/  IMAD.MOV R4, RZ, RZ, -R3 ;  /* 0x000000ffff047224 */ /* 0x000fe200078e0a03 */
[----:B------:R-:W-:Y:S01]  /*5300*/  @!P4 IADD3 R181, -R181, RZ, RZ ;  /* 0x000000ffb5b5c210 */ /* 0x000fe20007ffe1ff */
[----:B------:R-:W-:Y:S01]  /*5310*/  @!P3 IMAD.MOV R179, RZ, RZ, -R179 ;  /* 0x000000ffffb3b224 */ /* 0x000fe200078e0ab3 */
[----:B------:R-:W-:Y:S01]  /*5320*/  IABS R9, R6 ;  /* 0x0000000600097213 */ /* 0x000fe20000000000 */
[----:B------:R-:W-:Y:S01]  /*5330*/  IMAD R187, R0, R4, R187 ;  /* 0x0000000400bb7224 */ /* 0x000fe200078e02bb */
[----:B------:R-:W-:Y:S01]  /*5340*/  ISETP.GE.AND P4, PT, R6, RZ, PT ;  /* 0x000000ff0600720c */ /* 0x000fe20003f86270 */
[----:B------:R-:W-:Y:S01]  /*5350*/  @!P6 IMAD.IADD R183, R183, 0x1, -R0 ;  /* 0x00000001b7b7e824 */ /* 0x000fe200078e0a00 */
[----:B------:R-:W-:Y:S01]  /*5360*/  ISETP.GT.U32.AND P3, PT, R0, R185, PT ;  /* 0x000000b90000720c */ /* 0x000fe20003f64070 */
[----:B------:R-:W-:Y:S01]  /*5370*/  IMAD.HI.U32 R3, R2, R5, RZ ;  /* 0x0000000502037227 */ /* 0x000fe200078e00ff */
[----:B------:R-:W-:-:S03]  /*5380*/  ISETP.GT.U32.AND P6, PT, R0, R187, PT ;  /* 0x000000bb0000720c */ /* 0x000fc60003fc4070 */
[----:B------:R-:W-:Y:S02]  /*5390*/  IMAD.MOV R64, RZ, RZ, -R3 ;  /* 0x000000ffff407224 */ /* 0x000fe400078e0a03 */
[----:B------:R-:W-:-:S04]  /*53a0*/  IMAD.HI.U32 R3, R2, R9, RZ ;  /* 0x0000000902037227 */ /* 0x000fc800078e00ff */
[----:B------:R-:W-:Y:S01]  /*53b0*/  VIADD R6, R7, 0x6a ;  /* 0x0000006a07067836 */ /* 0x000fe20000000000 */
[----:B------:R-:W-:Y:S01]  /*53c0*/  IADD3 R3, -R3, RZ, RZ ;  /* 0x000000ff03037210 */ /* 0x000fe20007ffe1ff */
[C---:B------:R-:W-:Y:S02]  /*53d0*/  IMAD R64, R0.reuse, R64, R5 ;  /* 0x0000004000407224 */ /* 0x040fe400078e0205 */
[----:B------:R-:W-:Y:S01]  /*53e0*/  @!P6 IADD3 R187, R187, -R0, RZ ;  /* 0x80000000bbbbe210 */ /* 0x000fe20007ffe0ff */
[----:B------:R-:W-:Y:S01]  /*53f0*/  @!P5 IMAD.MOV R183, RZ, RZ, -R183 ;  /* 0x000000ffffb7d224 */ /* 0x000fe200078e0ab7 */
[----:B------:R-:W-:Y:S01]  /*5400*/  IABS R5, R6 ;  /* 0x0000000600057213 */ /* 0x000fe20000000000 */
[C---:B------:R-:W-:Y:S01]  /*5410*/  IMAD R62, R0.reuse, R3, R9 ;  /* 0x00000003003e7224 */ /* 0x040fe200078e0209 */
[C---:B------:R-:W-:Y:S01]  /*5420*/  ISETP.GT.U32.AND P6, PT, R0.reuse, R187, PT ;  /* 0x000000bb0000720c */ /* 0x040fe20003fc4070 */
[----:B------:R-:W-:Y:S01]  /*5430*/  @!P3 IMAD.IADD R185, R185, 0x1, -R0 ;  /* 0x00000001b9b9b824 */ /* 0x000fe200078e0a00 */
[----:B------:R-:W-:Y:S01]  /*5440*/  ISETP.GT.U32.AND P5, PT, R0, R64, PT ;  /* 0x000000400000720c */ /* 0x000fe20003fa4070 */
[----:B------:R-:W-:-:S03]  /*5450*/  IMAD.HI.U32 R3, R2, R5, RZ ;  /* 0x0000000502037227 */ /* 0x000fc600078e00ff */
[----:B------:R-:W-:Y:S01]  /*5460*/  ISETP.GT.U32.AND P3, PT, R0, R185, PT ;  /* 0x000000b90000720c */ /* 0x000fe20003f64070 */
[----:B------:R-:W-:Y:S02]  /*5470*/  IMAD.MOV R3, RZ, RZ, -R3 ;  /* 0x000000ffff037224 */ /* 0x000fe400078e0a03 */
[----:B------:R-:W-:-:S04]  /*5480*/  IMAD.HI.U32 R4, R2, R15, RZ ;  /* 0x0000000f02047227 */ /* 0x000fc800078e00ff */
[----:B------:R-:W-:Y:S01]  /*5490*/  @!P6 IMAD.IADD R187, R187, 0x1, -R0 ;  /* 0x00000001bbbbe824 */ /* 0x000fe200078e0a00 */
[----:B------:R-:W-:Y:S01]  /*54a0*/  ISETP.GE.AND P6, PT, R8, RZ, PT ;  /* 0x000000ff0800720c */ /* 0x000fe20003fc6270 */
[----:B------:R-:W-:Y:S01]  /*54b0*/  IMAD R58, R0, R3, R5 ;  /* 0x00000003003a7224 */ /* 0x000fe200078e0205 */
[----:B------:R-:W-:Y:S01]  /*54c0*/  @!P5 IADD3 R64, R64, -R0, RZ ;  /* 0x800000004040d210 */ /* 0x000fe20007ffe0ff */
[----:B------:R-:W-:Y:S01]  /*54d0*/  @!P0 IMAD.MOV R187, RZ, RZ, -R187 ;  /* 0x000000ffffbb8224 */ /* 0x000fe200078e0abb */
[----:B------:R-:W-:Y:S01]  /*54e0*/  IADD3 R8, R7, 0x70, RZ ;  /* 0x0000007007087810 */ /* 0x000fe20007ffe0ff */
[----:B------:R-:W-:Y:S01]  /*54f0*/  IMAD.MOV R4, RZ, RZ, -R4 ;  /* 0x000000ffff047224 */ /* 0x000fe200078e0a04 */
[C---:B------:R-:W-:Y:S01]  /*5500*/  ISETP.GT.U32.AND P0, PT, R0.reuse, R58, PT ;  /* 0x0000003a0000720c */ /* 0x040fe20003f04070 */
[----:B------:R-:W-:Y:S01]  /*5510*/  @!P3 IMAD.IADD R185, R185, 0x1, -R0 ;  /* 0x00000001b9b9b824 */ /* 0x000fe200078e0a00 */
[C---:B------:R-:W-:Y:S01]  /*5520*/  ISETP.GT.U32.AND P5, PT, R0.reuse, R64, PT ;  /* 0x000000400000720c */ /* 0x040fe20003fa4070 */
[C---:B------:R-:W-:Y:S01]  /*5530*/  IMAD R60, R0.reuse, R4, R15 ;  /* 0x00000004003c7224 */ /* 0x040fe200078e020f */
[----:B------:R-:W-:Y:S01]  /*5540*/  ISETP.GT.U32.AND P3, PT, R0, R62, PT ;  /* 0x0000003e0000720c */ /* 0x000fe20003f64070 */
[----:B------:R-:W-:-:S02]  /*5550*/  VIADD R17, R7, 0x6c ;  /* 0x0000006c07117836 */ /* 0x000fc40000000000 */
[----:B------:R-:W-:Y:S01]  /*5560*/  @!P2 IMAD.MOV R185, RZ, RZ, -R185 ;  /* 0x000000ffffb9a224 */ /* 0x000fe200078e0ab9 */
[----:B------:R-:W-:Y:S01]  /*5570*/  ISETP.GT.U32.AND P2, PT, R0, R60, PT ;  /* 0x0000003c0000720c */ /* 0x000fe20003f44070 */
[----:B------:R-:W-:Y:S01]  /*5580*/  VIADD R10, R7, 0x6b ;  /* 0x0000006b070a7836 */ /* 0x000fe20000000000 */
[----:B------:R-:W-:-:S03]  /*5590*/  IABS R15, R17 ;  /* 0x00000011000f7213 */ /* 0x000fc60000000000 */
[----:B------:R-:W-:Y:S02]  /*55a0*/  @!P0 IADD3 R58, R58, -R0, RZ ;  /* 0x800000003a3a8210 */ /* 0x000fe40007ffe0ff */
[----:B------:R-:W-:Y:S01]  /*55b0*/  @!P5 IMAD.IADD R64, R64, 0x1, -R0 ;  /* 0x000000014040d824 */ /* 0x000fe200078e0a00 */
[----:B------:R-:W-:Y:S01]  /*55c0*/  ISETP.GE.AND P5, PT, R6, RZ, PT ;  /* 0x000000ff0600720c */ /* 0x000fe20003fa6270 */
[----:B------:R-:W-:Y:S01]  /*55d0*/  IMAD.HI.U32 R4, R2, R15, RZ ;  /* 0x0000000f02047227 */ /* 0x000fe200078e00ff */
[----:B------:R-:W-:Y:S02]  /*55e0*/  ISETP.GT.U32.AND P0, PT, R0, R58, PT ;  /* 0x0000003a0000720c */ /* 0x000fe40003f04070 */
[----:B------:R-:W-:Y:S01]  /*55f0*/  @!P3 IADD3 R62, R62, -R0, RZ ;  /* 0x800000003e3eb210 */ /* 0x000fe20007ffe0ff */
[----:B------:R-:W-:Y:S01]  /*5600*/  IMAD.MOV R4, RZ, RZ, -R4 ;  /* 0x000000ffff047224 */ /* 0x000fe200078e0a04 */
[----:B------:R-:W-:Y:S01]  /*5610*/  IABS R9, R10 ;  /* 0x0000000a00097213 */ /* 0x000fe20000000000 */
[----:B------:R-:W-:Y:S01]  /*5620*/  @!P2 IMAD.IADD R60, R60, 0x1, -R0 ;  /* 0x000000013c3ca824 */ /* 0x000fe200078e0a00 */
[C---:B------:R-:W-:Y:S01]  /*5630*/  ISETP.GT.U32.AND P3, PT, R0.reuse, R62, PT ;  /* 0x0000003e0000720c */ /* 0x040fe20003f64070 */
[----:B------:R-:W-:-:S02]  /*5640*/  IMAD R52, R0, R4, R15 ;  /* 0x0000000400347224 */ /* 0x000fc400078e020f */
[----:B------:R-:W-:Y:S01]  /*5650*/  IMAD.HI.U32 R3, R2, R9, RZ ;  /* 0x0000000902037227 */ /* 0x000fe200078e00ff */
[----:B------:R-:W-:-:S03]  /*5660*/  ISETP.GT.U32.AND P2, PT, R0, R60, PT ;  /* 0x0000003c0000720c */ /* 0x000fc60003f44070 */
[----:B------:R-:W-:Y:S01]  /*5670*/  @!P0 IMAD.IADD R58, R58, 0x1, -R0 ;  /* 0x000000013a3a8824 */ /* 0x000fe200078e0a00 */
[----:B------:R-:W-:Y:S01]  /*5680*/  IADD3 R3, -R3, RZ, RZ ;  /* 0x000000ff03037210 */ /* 0x000fe20007ffe1ff */
[----:B------:R-:W-:Y:S02]  /*5690*/  VIADD R6, R7, 0x6f ;  /* 0x0000006f07067836 */ /* 0x000fe40000000000 */
[----:B------:R-:W-:Y:S01]  /*56a0*/  @!P5 IMAD.MOV R58, RZ, RZ, -R58 ;  /* 0x000000ffff3ad224 */ /* 0x000fe200078e0a3a */
[----:B------:R-:W-:Y:S01]  /*56b0*/  ISETP.GT.U32.AND P5, PT, R0, R52, PT ;  /* 0x000000340000720c */ /* 0x000fe20003fa4070 */
[--C-:B------:R-:W-:Y:S01]  /*56c0*/  @!P3 IMAD.IADD R62, R62, 0x1, -R0.reuse ;  /* 0x000000013e3eb824 */ /* 0x100fe200078e0a00 */
[----:B------:R-:W-:Y:S01]  /*56d0*/  IABS R15, R6 ;  /* 0x00000006000f7213 */ /* 0x000fe20000000000 */
[----:B------:R-:W-:Y:S01]  /*56e0*/  IMAD R56, R0, R3, R9 ;  /* 0x0000000300387224 */ /* 0x000fe200078e0209 */
[----:B------:R-:W-:Y:S01]  /*56f0*/  ISETP.GE.AND P3, PT, R17, RZ, PT ;  /* 0x000000ff1100720c */ /* 0x000fe20003f66270 */
[----:B------:R-:W-:Y:S01]  /*5700*/  @!P2 IMAD.IADD R60, R60, 0x1, -R0 ;  /* 0x000000013c3ca824 */ /* 0x000fe200078e0a00 */
[----:B------:R-:W-:Y:S01]  /*5710*/  IABS R17, R8 ;  /* 0x0000000800117213 */ /* 0x000fe20000000000 */
[C---:B------:R-:W-:Y:S01]  /*5720*/  VIADD R3, R7.reuse, 0x6d ;  /* 0x0000006d07037836 */ /* 0x040fe20000000000 */
[----:B------:R-:W-:Y:S01]  /*5730*/  ISETP.GE.AND P0, PT, R6, RZ, PT ;  /* 0x000000ff0600720c */ /* 0x000fe20003f06270 */
[----:B------:R-:W-:Y:S01]  /*5740*/  VIADD R4, R7, 0x6e ;  /* 0x0000006e07047836 */ /* 0x000fe20000000000 */
[----:B------:R-:W-:Y:S01]  /*5750*/  @!P6 IADD3 R60, -R60, RZ, RZ ;  /* 0x000000ff3c3ce210 */ /* 0x000fe20007ffe1ff */
[----:B------:R-:W-:Y:S01]  /*5760*/  @!P4 IMAD.MOV R62, RZ, RZ, -R62 ;  /* 0x000000ffff3ec224 */ /* 0x000fe200078e0a3e */
[----:B------:R-:W-:Y:S01]  /*5770*/  ISETP.GT.U32.AND P4, PT, R0, R56, PT ;  /* 0x000000380000720c */ /* 0x000fe20003f84070 */
[----:B------:R-:W-:Y:S01]  /*5780*/  @!P5 IMAD.IADD R52, R52, 0x1, -R0 ;  /* 0x000000013434d824 */ /* 0x000fe200078e0a00 */
[----:B------:R-:W-:Y:S01]  /*5790*/  IABS R5, R3 ;  /* 0x0000000300057213 */ /* 0x000fe20000000000 */
[----:B------:R-:W-:Y:S01]  /*57a0*/  @!P1 IMAD.MOV R64, RZ, RZ, -R64 ;  /* 0x000000ffff409224 */ /* 0x000fe200078e0a40 */
[----:B------:R-:W-:Y:S01]  /*57b0*/  ISETP.GE.AND P6, PT, R4, RZ, PT ;  /* 0x000000ff0400720c */ /* 0x000fe20003fc6270 */
[----:B------:R-:W-:Y:S01]  /*57c0*/  IMAD.HI.U32 R6, R2, R19, RZ ;  /* 0x0000001302067227 */ /* 0x000fe200078e00ff */
[----:B------:R-:W-:-:S02]  /*57d0*/  IABS R9, R4 ;  /* 0x0000000400097213 */ /* 0x000fc40000000000 */
[----:B------:R-:W-:Y:S01]  /*57e0*/  ISETP.GT.U32.AND P5, PT, R0, R52, PT ;  /* 0x000000340000720c */ /* 0x000fe20003fa4070 */
[----:B------:R-:W-:Y:S01]  /*57f0*/  IMAD.HI.U32 R4, R2, R15, RZ ;  /* 0x0000000f02047227 */ /* 0x000fe200078e00ff */
[----:B------:R-:W-:Y:S02]  /*5800*/  ISETP.GE.AND P2, PT, R3, RZ, PT ;  /* 0x000000ff0300720c */ /* 0x000fe40003f46270 */
[----:B------:R-:W-:Y:S01]  /*5810*/  ISETP.GE.AND P1, PT, R10, RZ, PT ;  /* 0x000000ff0a00720c */ /* 0x000fe20003f26270 */
[----:B------:R-:W-:-:S04]  /*5820*/  IMAD.HI.U32 R3, R2, R5, RZ ;  /* 0x0000000502037227 */ /* 0x000fc800078e00ff */
[----:B------:R-:W-:Y:S01]  /*5830*/  IMAD.MOV R4, RZ, RZ, -R4 ;  /* 0x000000ffff047224 */ /* 0x000fe200078e0a04 */
[----:B------:R-:W-:Y:S01]  /*5840*/  IADD3 R3, -R3, RZ, RZ ;  /* 0x000000ff03037210 */ /* 0x000fe20007ffe1ff */
[--C-:B------:R-:W-:Y:S02]  /*5850*/  @!P4 IMAD.IADD R56, R56, 0x1, -R0.reuse ;  /* 0x000000013838c824 */ /* 0x100fe400078e0a00 */
[----:B------:R-:W-:Y:S01]  /*5860*/  IMAD R10, R0, R4, R15 ;  /* 0x00000004000a7224 */ /* 0x000fe200078e020f */
[----:B------:R-:W-:Y:S01]  /*5870*/  IABS R15, R29 ;  /* 0x0000001d000f7213 */ /* 0x000fe20000000000 */
[----:B------:R-:W-:Y:S01]  /*5880*/  @!P5 IMAD.IADD R52, R52, 0x1, -R0 ;  /* 0x000000013434d824 */ /* 0x000fe200078e0a00 */
[C---:B------:R-:W-:Y:S01]  /*5890*/  ISETP.GT.U32.AND P4, PT, R0.reuse, R56, PT ;  /* 0x000000380000720c */ /* 0x040fe20003f84070 */
[C---:B------:R-:W-:Y:S01]  /*58a0*/  IMAD R54, R0.reuse, R3, R5 ;  /* 0x0000000300367224 */ /* 0x040fe200078e0205 */
[----:B------:R-:W-:Y:S01]  /*58b0*/  ISETP.GT.U32.AND P5, PT, R0, R10, PT ;  /* 0x0000000a0000720c */ /* 0x000fe20003fa4070 */
[----:B------:R-:W-:-:S04]  /*58c0*/  IMAD.HI.U32 R5, R2, R17, RZ ;  /* 0x0000001102057227 */ /* 0x000fc800078e00ff */
[----:B------:R-:W-:Y:S01]  /*58d0*/  IMAD.HI.U32 R3, R2, R9, RZ ;  /* 0x0000000902037227 */ /* 0x000fe200078e00ff */
[----:B------:R-:W-:-:S03]  /*58e0*/  IADD3 R5, -R5, RZ, RZ ;  /* 0x000000ff05057210 */ /* 0x000fc60007ffe1ff */
[----:B------:R-:W-:Y:S02]  /*58f0*/  IMAD.MOV R3, RZ, RZ, -R3 ;  /* 0x000000ffff037224 */ /* 0x000fe400078e0a03 */
[----:B------:R-:W-:Y:S01]  /*5900*/  IMAD R48, R0, R5, R17 ;  /* 0x0000000500307224 */ /* 0x000fe200078e0211 */
[----:B------:R-:W-:Y:S01]  /*5910*/  IABS R5, R24 ;  /* 0x0000001800057213 */ /* 0x000fe20000000000 */
[----:B------:R-:W-:Y:S01]  /*5920*/  @!P4 IMAD.IADD R56, R56, 0x1, -R0 ;  /* 0x000000013838c824 */ /* 0x000fe200078e0a00 */
[----:B------:R-:W-:Y:S01]  /*5930*/  @!P5 IADD3 R10, R10, -R0, RZ ;  /* 0x800000000a0ad210 */ /* 0x000fe20007ffe0ff */
[C---:B------:R-:W-:Y:S01]  /*5940*/  IMAD R50, R0.reuse, R3, R9 ;  /* 0x0000000300327224 */ /* 0x040fe200078e0209 */
[----:B------:R-:W-:Y:S01]  /*5950*/  ISETP.GT.U32.AND P4, PT, R0, R54, PT ;  /* 0x000000360000720c */ /* 0x000fe20003f84070 */
[----:B------:R-:W-:Y:S01]  /*5960*/  IMAD.HI.U32 R3, R2, R5, RZ ;  /* 0x0000000502037227 */ /* 0x000fe200078e00ff */
[----:B------:R-:W-:Y:S02]  /*5970*/  ISETP.GT.U32.AND P5, PT, R0, R10, PT ;  /* 0x0000000a0000720c */ /* 0x000fe40003fa4070 */
[----:B------:R-:W-:Y:S01]  /*5980*/  IABS R17, R31 ;  /* 0x0000001f00117213 */ /* 0x000fe20000000000 */
[----:B------:R-:W-:Y:S01]  /*5990*/  IMAD.MOV R3, RZ, RZ, -R3 ;  /* 0x000000ffff037224 */ /* 0x000fe200078e0a03 */
[----:B------:R-:W-:Y:S01]  /*59a0*/  IABS R9, R27 ;  /* 0x0000001b00097213 */ /* 0x000fe20000000000 */
[----:B------:R-:W-:-:S02]  /*59b0*/  IMAD.MOV R6, RZ, RZ, -R6 ;  /* 0x000000ffff067224 */ /* 0x000fc400078e0a06 */
[C---:B------:R-:W-:Y:S02]  /*59c0*/  IMAD R4, R0.reuse, R3, R5 ;  /* 0x0000000300047224 */ /* 0x040fe400078e0205 */
[----:B------:R-:W-:Y:S01]  /*59d0*/  IMAD R46, R0, R6, R19 ;  /* 0x00000006002e7224 */ /* 0x000fe200078e0213 */
[----:B------:R-:W-:Y:S01]  /*59e0*/  IABS R19, R35 ;  /* 0x0000002300137213 */ /* 0x000fe20000000000 */
[----:B------:R-:W-:Y:S01]  /*59f0*/  IMAD.HI.U32 R5, R2, R15, RZ ;  /* 0x0000000f02057227 */ /* 0x000fe200078e00ff */
[----:B------:R-:W-:-:S03]  /*5a00*/  @!P4 IADD3 R54, R54, -R0, RZ ;  /* 0x800000003636c210 */ /* 0x000fc60007ffe0ff */
[----:B------:R-:W-:Y:S01]  /*5a10*/  @!P5 IMAD.IADD R10, R10, 0x1, -R0 ;  /* 0x000000010a0ad824 */ /* 0x000fe200078e0a00 */
[----:B------:R-:W-:Y:S01]  /*5a20*/  ISETP.GT.U32.AND P4, PT, R0, R54, PT ;  /* 0x000000360000720c */ /* 0x000fe20003f84070 */
[----:B------:R-:W-:Y:S01]  /*5a30*/  IMAD.HI.U32 R6, R2, R17, RZ ;  /* 0x0000001102067227 */ /* 0x000fe200078e00ff */
[C---:B------:R-:W-:Y:S02]  /*5a40*/  ISETP.GT.U32.AND P5, PT, R0.reuse, R4, PT ;  /* 0x000000040000720c */ /* 0x040fe40003fa4070 */
[----:B------:R-:W-:Y:S01]  /*5a50*/  IADD3 R5, -R5, RZ, RZ ;  /* 0x000000ff05057210 */ /* 0x000fe20007ffe1ff */
[----:B------:R-:W-:Y:S01]  /*5a60*/  @!P3 IMAD.MOV R52, RZ, RZ, -R52 ;  /* 0x000000ffff34b224 */ /* 0x000fe200078e0a34 */
[----:B------:R-:W-:Y:S01]  /*5a70*/  ISETP.GT.U32.AND P3, PT, R0, R48, PT ;  /* 0x000000300000720c */ /* 0x000fe20003f64070 */
[----:B------:R-:W-:Y:S02]  /*5a80*/  IMAD.MOV R42, RZ, RZ, -R6 ;  /* 0x000000ffff2a7224 */ /* 0x000fe400078e0a06 */
[----:B------:R-:W-:-:S04]  /*5a90*/  IMAD.HI.U32 R3, R2, R9, RZ ;  /* 0x0000000902037227 */ /* 0x000fc800078e00ff */
[--C-:B------:R-:W-:Y:S01]  /*5aa0*/  @!P4 IMAD.IADD R54, R54, 0x1, -R0.reuse ;  /* 0x000000013636c824 */ /* 0x100fe200078e0a00 */
[----:B------:R-:W-:Y:S01]  /*5ab0*/  ISETP.GT.U32.AND P4, PT, R0, R46, PT ;  /* 0x0000002e0000720c */ /* 0x000fe20003f84070 */
[----:B------:R-:W-:Y:S02]  /*5ac0*/  @!P5 IMAD.IADD R4, R4, 0x1, -R0 ;  /* 0x000000010404d824 */ /* 0x000fe400078e0a00 */
[----:B------:R-:W-:Y:S01]  /*5ad0*/  @!P1 IMAD.MOV R56, RZ, RZ, -R56 ;  /* 0x000000ffff389224 */ /* 0x000fe200078e0a38 */
[C---:B------:R-:W-:Y:S01]  /*5ae0*/  ISETP.GT.U32.AND P1, PT, R0.reuse, R50, PT ;  /* 0x000000320000720c */ /* 0x040fe20003f24070 */
[C---:B------:R-:W-:Y:S01]  /*5af0*/  IMAD R44, R0.reuse, R5, R15 ;  /* 0x00000005002c7224 */ /* 0x040fe200078e020f */
[C---:B------:R-:W-:Y:S01]  /*5b00*/  ISETP.GT.U32.AND P5, PT, R0.reuse, R4, PT ;  /* 0x000000040000720c */ /* 0x040fe20003fa4070 */
[----:B------:R-:W-:Y:S01]  /*5b10*/  IMAD R42, R0, R42, R17 ;  /* 0x0000002a002a7224 */ /* 0x000fe200078e0211 */
[----:B------:R-:W-:Y:S01]  /*5b20*/  IABS R17, R33 ;  /* 0x0000002100117213 */ /* 0x000fe20000000000 */
[----:B------:R-:W-:Y:S01]  /*5b30*/  IMAD.MOV R3, RZ, RZ, -R3 ;  /* 0x000000ffff037224 */ /* 0x000fe200078e0a03 */
[----:B------:R-:W-:Y:S01]  /*5b40*/  IABS R15, R7 ;  /* 0x00000007000f7213 */ /* 0x000fe20000000000 */
[----:B------:R-:W-:-:S02]  /*5b50*/  @!P3 IMAD.IADD R48, R48, 0x1, -R0 ;  /* 0x000000013030b824 */ /* 0x000fc400078e0a00 */
[----:B------:R-:W-:Y:S02]  /*5b60*/  @!P4 IMAD.IADD R46, R46, 0x1, -R0 ;  /* 0x000000012e2ec824 */ /* 0x000fe400078e0a00 */
[C---:B------:R-:W-:Y:S01]  /*5b70*/  IMAD R6, R0.reuse, R3, R9 ;  /* 0x0000000300067224 */ /* 0x040fe200078e0209 */
[----:B------:R-:W-:Y:S01]  /*5b80*/  ISETP.GT.U32.AND P3, PT, R0, R48, PT ;  /* 0x000000300000720c */ /* 0x000fe20003f64070 */
[----:B------:R-:W-:Y:S01]  /*5b90*/  IMAD.HI.U32 R3, R2, R17, RZ ;  /* 0x0000001102037227 */ /* 0x000fe200078e00ff */
[----:B------:R-:W-:-:S03]  /*5ba0*/  ISETP.GT.U32.AND P4, PT, R0, R46, PT ;  /* 0x0000002e0000720c */ /* 0x000fc60003f84070 */
[--C-:B------:R-:W-:Y:S01]  /*5bb0*/  @!P5 IMAD.IADD R4, R4, 0x1, -R0.reuse ;  /* 0x000000010404d824 */ /* 0x100fe200078e0a00 */
[----:B------:R-:W-:Y:S01]  /*5bc0*/  ISETP.GT.U32.AND P5, PT, R0, R44, PT ;  /* 0x0000002c0000720c */ /* 0x000fe20003fa4070 */
[----:B------:R-:W-:Y:S02]  /*5bd0*/  IMAD.MOV R40, RZ, RZ, -R3 ;  /* 0x000000ffff287224 */ /* 0x000fe400078e0a03 */
[--C-:B------:R-:W-:Y:S02]  /*5be0*/  @!P1 IMAD.IADD R50, R50, 0x1, -R0.reuse ;  /* 0x0000000132329824 */ /* 0x100fe400078e0a00 */
[----:B------:R-:W-:Y:S01]  /*5bf0*/  IMAD R40, R0, R40, R17 ;  /* 0x0000002800287224 */ /* 0x000fe200078e0211 */
[----:B------:R-:W-:Y:S01]  /*5c00*/  IABS R17, R41 ;  /* 0x0000002900117213 */ /* 0x000fe20000000000 */
[----:B------:R-:W-:Y:S01]  /*5c10*/  IMAD.HI.U32 R5, R2, R19, RZ ;  /* 0x0000001302057227 */ /* 0x000fe200078e00ff */
[----:B------:R-:W-:Y:S02]  /*5c20*/  ISETP.GT.U32.AND P1, PT, R0, R50, PT ;  /* 0x000000320000720c */ /* 0x000fe40003f24070 */
[----:B------:R-:W-:Y:S01]  /*5c30*/  @!P4 IADD3 R46, R46, -R0, RZ ;  /* 0x800000002e2ec210 */ /* 0x000fe20007ffe0ff */
[----:B------:R-:W-:Y:S01]  /*5c40*/  IMAD.MOV R38, RZ, RZ, -R5 ;  /* 0x000000ffff267224 */ /* 0x000fe200078e0a05 */
[----:B------:R-:W-:Y:S01]  /*5c50*/  ISETP.GT.U32.AND P4, PT, R0, R6, PT ;  /* 0x000000060000720c */ /* 0x000fe20003f84070 */
[----:B------:R-:W-:Y:S01]  /*5c60*/  @!P3 IMAD.IADD R48, R48, 0x1, -R0 ;  /* 0x000000013030b824 */ /* 0x000fe200078e0a00 */
[----:B------:R-:W-:Y:S01]  /*5c70*/  @!P5 IADD3 R44, R44, -R0, RZ ;  /* 0x800000002c2cd210 */ /* 0x000fe20007ffe0ff */
[C---:B------:R-:W-:Y:S01]  /*5c80*/  IMAD R38, R0.reuse, R38, R19 ;  /* 0x0000002600267224 */ /* 0x040fe200078e0213 */
[----:B------:R-:W-:Y:S01]  /*5c90*/  ISETP.GT.U32.AND P5, PT, R0, R40, PT ;  /* 0x000000280000720c */ /* 0x000fe20003fa4070 */
[----:B------:R-:W-:Y:S01]  /*5ca0*/  IMAD.HI.U32 R3, R2, R15, RZ ;  /* 0x0000000f02037227 */ /* 0x000fe200078e00ff */
[----:B------:R-:W-:-:S02]  /*5cb0*/  ISETP.GE.AND P3, PT, R21, RZ, PT ;  /* 0x000000ff1500720c */ /* 0x000fc40003f66270 */
[----:B------:R-:W-:Y:S01]  /*5cc0*/  IABS R21, R37 ;  /* 0x0000002500157213 */ /* 0x000fe20000000000 */
[----:B------:R-:W-:Y:S01]  /*5cd0*/  IMAD.HI.U32 R9, R2, R23, RZ ;  /* 0x0000001702097227 */ /* 0x000fe200078e00ff */
[----:B------:R-:W-:Y:S02]  /*5ce0*/  @!P1 IADD3 R50, R50, -R0, RZ ;  /* 0x8000000032329210 */ /* 0x000fe40007ffe0ff */
[----:B------:R-:W-:Y:S01]  /*5cf0*/  ISETP.GE.AND P1, PT, R8, RZ, PT ;  /* 0x000000ff0800720c */ /* 0x000fe20003f26270 */
[--C-:B------:R-:W-:Y:S01]  /*5d00*/  @!P4 IMAD.IADD R6, R6, 0x1, -R0.reuse ;  /* 0x000000010606c824 */ /* 0x100fe200078e0a00 */
[----:B------:R-:W-:Y:S01]  /*5d10*/  ISETP.GT.U32.AND P4, PT, R0, R42, PT ;  /* 0x0000002a0000720c */ /* 0x000fe20003f84070 */
[----:B------:R-:W-:Y:S01]  /*5d20*/  IMAD.HI.U32 R8, R2, R21, RZ ;  /* 0x0000001502087227 */ /* 0x000fe200078e00ff */
[----:B------:R-:W-:Y:S02]  /*5d30*/  IADD3 R3, -R3, RZ, RZ ;  /* 0x000000ff03037210 */ /* 0x000fe40007ffe1ff */
[----:B------:R-:W-:Y:S01]  /*5d40*/  IABS R19, R43 ;  /* 0x0000002b00137213 */ /* 0x000fe20000000000 */
[----:B------:R-:W-:Y:S01]  /*5d50*/  @!P5 IMAD.IADD R40, R40, 0x1, -R0 ;  /* 0x000000012828d824 */ /* 0x000fe200078e0a00 */
[----:B------:R-:W-:Y:S01]  /*5d60*/  ISETP.GT.U32.AND P5, PT, R0, R38, PT ;  /* 0x000000260000720c */ /* 0x000fe20003fa4070 */
[----:B------:R-:W-:Y:S01]  /*5d70*/  IMAD.MOV R8, RZ, RZ, -R8 ;  /* 0x000000ffff087224 */ /* 0x000fe200078e0a08 */
[----:B------:R-:W-:Y:S01]  /*5d80*/  @!P6 IADD3 R50, -R50, RZ, RZ ;  /* 0x000000ff3232e210 */ /* 0x000fe20007ffe1ff */
[----:B------:R-:W-:-:S02]  /*5d90*/  IMAD.MOV R9, RZ, RZ, -R9 ;  /* 0x000000ffff097224 */ /* 0x000fc400078e0a09 */
[----:B------:R-:W-:Y:S01]  /*5da0*/  IMAD R36, R0, R8, R21 ;  /* 0x0000000800247224 */ /* 0x000fe200078e0215 */
[----:B------:R-:W-:Y:S01]  /*5db0*/  IABS R21, R45 ;  /* 0x0000002d00157213 */ /* 0x000fe20000000000 */
[----:B------:R-:W-:Y:S01]  /*5dc0*/  @!P4 IMAD.IADD R42, R42, 0x1, -R0 ;  /* 0x000000012a2ac824 */ /* 0x000fe200078e0a00 */
[----:B------:R-:W-:Y:S01]  /*5dd0*/  ISETP.GE.AND P4, PT, R24, RZ, PT ;  /* 0x000000ff1800720c */ /* 0x000fe20003f86270 */
[C---:B------:R-:W-:Y:S01]  /*5de0*/  IMAD R32, R0.reuse, R9, R23 ;  /* 0x0000000900207224 */ /* 0x040fe200078e0217 */
[----:B------:R-:W-:Y:S01]  /*5df0*/  IABS R23, R47 ;  /* 0x0000002f00177213 */ /* 0x000fe20000000000 */
[----:B------:R-:W-:Y:S01]  /*5e00*/  @!P2 IMAD.MOV R54, RZ, RZ, -R54 ;  /* 0x000000ffff36a224 */ /* 0x000fe200078e0a36 */
[C---:B------:R-:W-:Y:S01]  /*5e10*/  ISETP.GT.U32.AND P2, PT, R0.reuse, R6, PT ;  /* 0x000000060000720c */ /* 0x040fe20003f44070 */
[----:B------:R-:W-:Y:S01]  /*5e20*/  IMAD R5, R0, R3, R15 ;  /* 0x0000000300057224 */ /* 0x000fe200078e020f */
[----:B------:R-:W-:Y:S01]  /*5e30*/  @!P5 IADD3 R38, R38, -R0, RZ ;  /* 0x800000002626d210 */ /* 0x000fe20007ffe0ff */
[----:B------:R-:W-:Y:S01]  /*5e40*/  IMAD.HI.U32 R3, R2, R17, RZ ;  /* 0x0000001102037227 */ /* 0x000fe200078e00ff */
[----:B------:R-:W-:-:S03]  /*5e50*/  ISETP.GT.U32.AND P5, PT, R0, R36, PT ;  /* 0x000000240000720c */ /* 0x000fc60003fa4070 */
[----:B------:R-:W-:Y:S02]  /*5e60*/  IMAD.HI.U32 R8, R2, R19, RZ ;  /* 0x0000001302087227 */ /* 0x000fe400078e00ff */
[----:B------:R-:W-:Y:S02]  /*5e70*/  @!P4 IADD3 R4, -R4, RZ, RZ ;  /* 0x000000ff0404c210 */ /* 0x000fe40007ffe1ff */
[----:B------:R-:W-:Y:S01]  /*5e80*/  ISETP.GT.U32.AND P4, PT, R0, R32, PT ;  /* 0x000000200000720c */ /* 0x000fe20003f84070 */
[----:B------:R-:W-:-:S04]  /*5e90*/  IMAD.HI.U32 R15, R2, R23, RZ ;  /* 0x00000017020f7227 */ /* 0x000fc800078e00ff */
[----:B------:R-:W-:Y:S01]  /*5ea0*/  @!P1 IMAD.MOV R48, RZ, RZ, -R48 ;  /* 0x000000ffff309224 */ /* 0x000fe200078e0a30 */
[----:B------:R-:W-:Y:S01]  /*5eb0*/  ISETP.GT.U32.AND P1, PT, R0, R40, PT ;  /* 0x000000280000720c */ /* 0x000fe20003f24070 */
[----:B------:R-:W-:Y:S01]  /*5ec0*/  @!P5 IMAD.IADD R36, R36, 0x1, -R0 ;  /* 0x000000012424d824 */ /* 0x000fe200078e0a00 */
[C---:B------:R-:W-:Y:S01]  /*5ed0*/  ISETP.GT.U32.AND P5, PT, R0.reuse, R44, PT ;  /* 0x0000002c0000720c */ /* 0x040fe20003fa4070 */
[----:B------:R-:W-:Y:S01]  /*5ee0*/  IMAD.MOV R3, RZ, RZ, -R3 ;  /* 0x000000ffff037224 */ /* 0x000fe200078e0a03 */
[----:B------:R-:W-:Y:S01]  /*5ef0*/  IADD3 R15, -R15, RZ, RZ ;  /* 0x000000ff0f0f7210 */ /* 0x000fe20007ffe1ff */
[----:B------:R-:W-:Y:S01]  /*5f00*/  IMAD.MOV R8, RZ, RZ, -R8 ;  /* 0x000000ffff087224 */ /* 0x000fe200078e0a08 */
[C---:B------:R-:W-:Y:S01]  /*5f10*/  ISETP.GT.U32.AND P6, PT, R0.reuse, R36, PT ;  /* 0x000000240000720c */ /* 0x040fe20003fc4070 */
[C---:B------:R-:W-:Y:S02]  /*5f20*/  IMAD R34, R0.reuse, R3, R17 ;  /* 0x0000000300227224 */ /* 0x040fe400078e0211 */
[----:B------:R-:W-:Y:S01]  /*5f30*/  @!P0 IMAD.MOV R10, RZ, RZ, -R10 ;  /* 0x000000ffff0a8224 */ /* 0x000fe200078e0a0a */
[C---:B------:R-:W-:Y:S01]  /*5f40*/  ISETP.GT.U32.AND P0, PT, R0.reuse, R42, PT ;  /* 0x0000002a0000720c */ /* 0x040fe20003f04070 */
[----:B------:R-:W-:Y:S01]  /*5f50*/  IMAD R28, R0, R8, R19 ;  /* 0x00000008001c7224 */ /* 0x000fe200078e0213 */
[----:B------:R-:W-:Y:S01]  /*5f60*/  LOP3.LUT R8, R239, 0x60, RZ, 0xc0, !PT ;  /* 0x00000060ef087812 */ /* 0x000fe200078ec0ff */
[----:B------:R-:W-:Y:S01]  /*5f70*/  IMAD.HI.U32 R9, R2, R21, RZ ;  /* 0x0000001502097227 */ /* 0x000fe200078e00ff */
[----:B------:R-:W-:-:S03]  /*5f80*/  @!P1 IADD3 R40, R40, -R0, RZ ;  /* 0x8000000028289210 */ /* 0x000fc60007ffe0ff */
[--C-:B------:R-:W-:Y:S01]  /*5f90*/  @!P2 IMAD.IADD R6, R6, 0x1, -R0.reuse ;  /* 0x000000010606a824 */ /* 0x100fe200078e0a00 */
[C---:B------:R-:W-:Y:S01]  /*5fa0*/  ISETP.GT.U32.AND P2, PT, R0.reuse, R34, PT ;  /* 0x000000220000720c */ /* 0x040fe20003f44070 */
[----:B------:R-:W-:Y:S02]  /*5fb0*/  IMAD R26, R0, R15, R23 ;  /* 0x0000000f001a7224 */ /* 0x000fe400078e0217 */
[--C-:B------:R-:W-:Y:S01]  /*5fc0*/  @!P5 IMAD.IADD R44, R44, 0x1, -R0.reuse ;  /* 0x000000012c2cd824 */ /* 0x100fe200078e0a00 */
[----:B------:R-:W-:Y:S01]  /*5fd0*/  ISETP.GT.U32.AND P5, PT, R0, R28, PT ;  /* 0x0000001c0000720c */ /* 0x000fe20003fa4070 */
[----:B------:R-:W-:Y:S01]  /*5fe0*/  @!P4 IMAD.IADD R32, R32, 0x1, -R0 ;  /* 0x000000012020c824 */ /* 0x000fe200078e0a00 */
[----:B------:R-:W-:Y:S01]  /*5ff0*/  ISETP.GE.AND P4, PT, R29, RZ, PT ;  /* 0x000000ff1d00720c */ /* 0x000fe20003f86270 */
[----:B------:R-:W-:Y:S01]  /*6000*/  IMAD.MOV R9, RZ, RZ, -R9 ;  /* 0x000000ffff097224 */ /* 0x000fe200078e0a09 */
[C---:B------:R-:W-:Y:S01]  /*6010*/  ISETP.GT.U32.AND P1, PT, R0.reuse, R26, PT ;  /* 0x0000001a0000720c */ /* 0x040fe20003f24070 */
[----:B------:R-:W-:Y:S01]  /*6020*/  @!P3 IMAD.MOV R46, RZ, RZ, -R46 ;  /* 0x000000ffff2eb224 */ /* 0x000fe200078e0a2e */
[C---:B------:R-:W-:Y:S01]  /*6030*/  ISETP.GT.U32.AND P3, PT, R0.reuse, R38, PT ;  /* 0x000000260000720c */ /* 0x040fe20003f64070 */
[----:B------:R-:W-:-:S02]  /*6040*/  IMAD R30, R0, R9, R21 ;  /* 0x00000009001e7224 */ /* 0x000fc400078e0215 */
[----:B------:R-:W-:Y:S01]  /*6050*/  IMAD.HI.U32 R2, R2, R25, RZ ;  /* 0x0000001902027227 */ /* 0x000fe200078e00ff */
[----:B------:R-:W-:Y:S02]  /*6060*/  @!P2 IADD3 R34, R34, -R0, RZ ;  /* 0x800000002222a210 */ /* 0x000fe40007ffe0ff */
[----:B------:R-:W-:Y:S01]  /*6070*/  ISETP.GT.U32.AND P2, PT, R0, R5, PT ;  /* 0x000000050000720c */ /* 0x000fe20003f44070 */
[----:B------:R-:W-:Y:S01]  /*6080*/  @!P0 IMAD.IADD R42, R42, 0x1, -R0 ;  /* 0x000000012a2a8824 */ /* 0x000fe200078e0a00 */
[----:B------:R-:W-:Y:S01]  /*6090*/  ISETP.GT.U32.AND P0, PT, R0, R30, PT ;  /* 0x0000001e0000720c */ /* 0x000fe20003f04070 */
[----:B------:R-:W-:Y:S01]  /*60a0*/  IMAD.MOV R2, RZ, RZ, -R2 ;  /* 0x000000ffff027224 */ /* 0x000fe200078e0a02 */
[----:B------:R-:W-:Y:S01]  /*60b0*/  @!P4 IADD3 R44, -R44, RZ, RZ ;  /* 0x000000ff2c2cc210 */ /* 0x000fe20007ffe1ff */
[--C-:B------:R-:W-:Y:S01]  /*60c0*/  @!P5 IMAD.IADD R28, R28, 0x1, -R0.reuse ;  /* 0x000000011c1cd824 */ /* 0x100fe200078e0a00 */
[----:B------:R-:W-:Y:S01]  /*60d0*/  ISETP.GE.AND P5, PT, R31, RZ, PT ;  /* 0x000000ff1f00720c */ /* 0x000fe20003fa6270 */
[C---:B------:R-:W-:Y:S01]  /*60e0*/  IMAD R24, R0.reuse, R2, R25 ;  /* 0x0000000200187224 */ /* 0x040fe200078e0219 */
[----:B------:R-:W-:Y:S01]  /*60f0*/  ISETP.GT.U32.AND P4, PT, R0, R34, PT ;  /* 0x000000220000720c */ /* 0x000fe20003f84070 */
[--C-:B------:R-:W-:Y:S01]  /*6100*/  @!P1 IMAD.IADD R26, R26, 0x1, -R0.reuse ;  /* 0x000000011a1a9824 */ /* 0x100fe200078e0a00 */
[----:B------:R-:W-:Y:S01]  /*6110*/  ISETP.GE.AND P1, PT, R35, RZ, PT ;  /* 0x000000ff2300720c */ /* 0x000fe20003f26270 */
[--C-:B------:R-:W-:Y:S01]  /*6120*/  @!P3 IMAD.IADD R38, R38, 0x1, -R0.reuse ;  /* 0x000000012626b824 */ /* 0x100fe200078e0a00 */
[----:B------:R-:W-:Y:S01]  /*6130*/  ISETP.GT.U32.AND P3, PT, R0, R24, PT ;  /* 0x000000180000720c */ /* 0x000fe20003f64070 */
[--C-:B------:R-:W-:Y:S01]  /*6140*/  @!P6 IMAD.IADD R36, R36, 0x1, -R0.reuse ;  /* 0x000000012424e824 */ /* 0x100fe200078e0a00 */
[----:B------:R-:W-:Y:S01]  /*6150*/  ISETP.GE.AND P6, PT, R27, RZ, PT ;  /* 0x000000ff1b00720c */ /* 0x000fe20003fc6270 */
[--C-:B------:R-:W-:Y:S01]  /*6160*/  @!P0 IMAD.IADD R30, R30, 0x1, -R0.reuse ;  /* 0x000000011e1e8824 */ /* 0x100fe200078e0a00 */
[----:B------:R-:W-:Y:S01]  /*6170*/  ISETP.GE.AND P0, PT, R33, RZ, PT ;  /* 0x000000ff2100720c */ /* 0x000fe20003f06270 */
[----:B------:R-:W-:Y:S01]  /*6180*/  @!P2 IMAD.IADD R5, R5, 0x1, -R0 ;  /* 0x000000010505a824 */ /* 0x000fe200078e0a00 */
[C---:B------:R-:W-:Y:S01]  /*6190*/  ISETP.GT.U32.AND P2, PT, R0.reuse, R32, PT ;  /* 0x000000200000720c */ /* 0x040fe20003f44070 */
[----:B------:R-:W-:Y:S01]  /*61a0*/  @!P5 IMAD.MOV R42, RZ, RZ, -R42 ;  /* 0x000000ffff2ad224 */ /* 0x000fe200078e0a2a */
[----:B------:R-:W-:Y:S01]  /*61b0*/  ISETP.GT.U32.AND P5, PT, R0, R28, PT ;  /* 0x0000001c0000720c */ /* 0x000fe20003fa4070 */
[----:B------:R-:W-:Y:S01]  /*61c0*/  @!P4 IMAD.IADD R34, R34, 0x1, -R0 ;  /* 0x000000012222c824 */ /* 0x000fe200078e0a00 */
[----:B------:R-:W-:Y:S01]  /*61d0*/  ISETP.GE.AND P4, PT, R41, RZ, PT ;  /* 0x000000ff2900720c */ /* 0x000fe20003f86270 */
[----:B------:R-:W-:Y:S01]  /*61e0*/  @!P1 IMAD.MOV R38, RZ, RZ, -R38 ;  /* 0x000000ffff269224 */ /* 0x000fe200078e0a26 */
[----:B------:R-:W-:Y:S01]  /*61f0*/  ISETP.GT.U32.AND P1, PT, R0, R26, PT ;  /* 0x0000001a0000720c */ /* 0x000fe20003f24070 */
[----:B------:R-:W1:Y:S01]  /*6200*/  LDC.64 R2, c[0x0][0x238] ;  /* 0x00008e00ff027b82 */ /* 0x000e620000000a00 */
[----:B------:R-:W-:Y:S01]  /*6210*/  @!P3 IADD3 R24, R24, -R0, RZ ;  /* 0x800000001818b210 */ /* 0x000fe20007ffe0ff */
[----:B------:R-:W-:Y:S01]  /*6220*/  @!P6 IMAD.MOV R6, RZ, RZ, -R6 ;  /* 0x000000ffff06e224 */ /* 0x000fe200078e0a06 */
[----:B------:R-:W-:Y:S01]  /*6230*/  ISETP.GE.AND P3, PT, R37, RZ, PT ;  /* 0x000000ff2500720c */ /* 0x000fe20003f66270 */
[----:B------:R-:W-:Y:S01]  /*6240*/  @!P0 IMAD.MOV R40, RZ, RZ, -R40 ;  /* 0x000000ffff288224 */ /* 0x000fe200078e0a28 */
[C---:B------:R-:W-:Y:S01]  /*6250*/  ISETP.GT.U32.AND P6, PT, R0.reuse, R5, PT ;  /* 0x000000050000720c */ /* 0x040fe20003fc4070 */
[----:B------:R-:W-:Y:S01]  /*6260*/  IMAD.SHL.U32 R9, R239, 0x4, RZ ;  /* 0x00000004ef097824 */ /* 0x000fe200078e00ff */
[----:B------:R-:W-:Y:S01]  /*6270*/  ISETP.GT.U32.AND P0, PT, R0, R30, PT ;  /* 0x0000001e0000720c */ /* 0x000fe20003f04070 */
[----:B------:R-:W-:Y:S01]  /*6280*/  @!P2 IMAD.IADD R32, R32, 0x1, -R0 ;  /* 0x000000012020a824 */ /* 0x000fe200078e0a00 */
[----:B------:R-:W-:Y:S01]  /*6290*/  @!P5 IADD3 R28, R28, -R0, RZ ;  /* 0x800000001c1cd210 */ /* 0x000fe20007ffe0ff */
[----:B------:R-:W-:Y:S01]  /*62a0*/  @!P4 IMAD.MOV R34, RZ, RZ, -R34 ;  /* 0x000000ffff22c224 */ /* 0x000fe200078e0a22 */
[----:B------:R-:W-:Y:S01]  /*62b0*/  ISETP.GE.AND P5, PT, R43, RZ, PT ;  /* 0x000000ff2b00720c */ /* 0x000fe20003fa6270 */
[----:B------:R-:W-:Y:S01]  /*62c0*/  @!P1 IMAD.IADD R26, R26, 0x1, -R0 ;  /* 0x000000011a1a9824 */ /* 0x000fe200078e0a00 */
[----:B------:R-:W-:-:S02]  /*62d0*/  ISETP.GE.AND P4, PT, R7, RZ, PT ;  /* 0x000000ff0700720c */ /* 0x000fc40003f86270 */
[----:B------:R-:W-:Y:S02]  /*62e0*/  ISETP.GE.AND P1, PT, R47, RZ, PT ;  /* 0x000000ff2f00720c */ /* 0x000fe40003f26270 */
[----:B------:R-:W-:Y:S02]  /*62f0*/  @!P3 IADD3 R36, -R36, RZ, RZ ;  /* 0x000000ff2424b210 */ /* 0x000fe40007ffe1ff */
[----:B------:R-:W-:Y:S01]  /*6300*/  @!P6 IADD3 R5, R5, -R0, RZ ;  /* 0x800000000505e210 */ /* 0x000fe20007ffe0ff */
[----:B------:R-:W-:Y:S01]  /*6310*/  @!P0 IMAD.IADD R30, R30, 0x1, -R0 ;  /* 0x000000011e1e8824 */ /* 0x000fe200078e0a00 */
[----:B------:R-:W-:Y:S02]  /*6320*/  ISETP.GT.U32.AND P3, PT, R0, R24, PT ;  /* 0x000000180000720c */ /* 0x000fe40003f64070 */
[----:B------:R-:W-:Y:S01]  /*6330*/  ISETP.GE.AND P2, PT, R39, RZ, PT ;  /* 0x000000ff2700720c */ /* 0x000fe20003f46270 */
[----:B------:R-:W-:Y:S01]  /*6340*/  @!P5 IMAD.MOV R28, RZ, RZ, -R28 ;  /* 0x000000ffff1cd224 */ /* 0x000fe200078e0a1c */
[----:B------:R-:W-:Y:S01]  /*6350*/  ISETP.GE.AND P6, PT, R11, RZ, PT ;  /* 0x000000ff0b00720c */ /* 0x000fe20003fc6270 */
[----:B------:R-:W-:Y:S01]  /*6360*/  @!P4 IMAD.MOV R5, RZ, RZ, -R5 ;  /* 0x000000ffff05c224 */ /* 0x000fe200078e0a05 */
[----:B------:R-:W-:Y:S01]  /*6370*/  LOP3.LUT R9, R9, 0x7c, RZ, 0xc0, !PT ;  /* 0x0000007c09097812 */ /* 0x000fe200078ec0ff */
[----:B------:R-:W-:Y:S01]  /*6380*/  @!P1 IMAD.MOV R26, RZ, RZ, -R26 ;  /* 0x000000ffff1a9224 */ /* 0x000fe200078e0a1a */
[----:B------:R-:W-:-:S02]  /*6390*/  ISETP.GE.AND P0, PT, R45, RZ, PT ;  /* 0x000000ff2d00720c */ /* 0x000fc40003f06270 */
[----:B------:R-:W-:Y:S01]  /*63a0*/  ISETP.NE.AND P5, PT, R51, RZ, PT ;  /* 0x000000ff3300720c */ /* 0x000fe20003fa5270 */
[----:B------:R-:W-:Y:S01]  /*63b0*/  IMAD R8, R8, 0x200, R9 ;  /* 0x0000020008087824 */ /* 0x000fe200078e0209 */
[----:B------:R-:W-:Y:S01]  /*63c0*/  ISETP.GE.AND P1, PT, R12, RZ, PT ;  /* 0x000000ff0c00720c */ /* 0x000fe20003f26270 */
[----:B------:R-:W-:Y:S01]  /*63d0*/  @!P3 IMAD.IADD R24, R24, 0x1, -R0 ;  /* 0x000000011818b824 */ /* 0x000fe200078e0a00 */
[----:B------:R-:W-:Y:S01]  /*63e0*/  ISETP.GE.AND P3, PT, R49, RZ, PT ;  /* 0x000000ff3100720c */ /* 0x000fe20003f66270 */
[----:B------:R-:W-:Y:S01]  /*63f0*/  @!P2 IMAD.MOV R32, RZ, RZ, -R32 ;  /* 0x000000ffff20a224 */ /* 0x000fe200078e0a20 */
[----:B------:R2:W-:Y:S01]  /*6400*/  STL [R1+0xc44], R8 ;  /* 0x000c440801007387 */ /* 0x0005e20000100800 */
[----:B------:R-:W-:Y:S01]  /*6410*/  @!P6 IMAD.MOV R237, RZ, RZ, -R237 ;  /* 0x000000ffffede224 */ /* 0x000fe200078e0aed */
[----:B------:R-:W-:Y:S01]  /*6420*/  ISETP.NE.AND P2, PT, R53, RZ, PT ;  /* 0x000000ff3500720c */ /* 0x000fe20003f45270 */
[----:B-1----:R-:W-:Y:S01]  /*6430*/  IMAD R0, R55, R3, RZ ;  /* 0x0000000337007224 */ /* 0x002fe200078e02ff */
[----:B------:R-:W-:-:S02]  /*6440*/  SEL R211, R235, R80, !P5 ;  /* 0x00000050ebd37207 */ /* 0x000fc40006800000 */
[----:B------:R-:W-:Y:S02]  /*6450*/  @!P0 IADD3 R30, -R30, RZ, RZ ;  /* 0x000000ff1e1e8210 */ /* 0x000fe40007ffe1ff */
[----:B------:R-:W-:Y:S01]  /*6460*/  SEL R209, R235, R82, !P5 ;  /* 0x00000052ebd17207 */ /* 0x000fe20006800000 */
[----:B------:R-:W-:Y:S01]  /*6470*/  IMAD R211, R211, UR34, RZ ;  /* 0x00000022d3d37c24 */ /* 0x000fe2000f8e02ff */
[----:B--2---:R-:W-:Y:S01]  /*6480*/  SEL R8, R235, R5, !P5 ;  /* 0x00000005eb087207 */ /* 0x004fe20006800000 */
[----:B------:R-:W-:Y:S01]  /*6490*/  @!P1 IMAD.MOV R243, RZ, RZ, -R243 ;  /* 0x000000fffff39224 */ /* 0x000fe200078e0af3 */
[----:B------:R-:W-:Y:S01]  /*64a0*/  SEL R13, R236, R237, !P2 ;  /* 0x000000edec0d7207 */ /* 0x000fe20005000000 */
[----:B------:R-:W-:Y:S01]  /*64b0*/  IMAD R209, R209, UR34, RZ ;  /* 0x00000022d1d17c24 */ /* 0x000fe2000f8e02ff */
[----:B------:R-:W-:Y:S01]  /*64c0*/  LEA R234, P0, R0, UR4, 0x2 ;  /* 0x0000000400ea7c11 */ /* 0x000fe2000f8010ff */
[----:B------:R-:W-:Y:S01]  /*64d0*/  IMAD R8, R8, UR34, RZ ;  /* 0x0000002208087c24 */ /* 0x000fe2000f8e02ff */
[C---:B------:R-:W-:Y:S01]  /*64e0*/  SEL R207, R235.reuse, R84, !P5 ;  /* 0x00000054ebcf7207 */ /* 0x040fe20006800000 */
[----:B------:R1:W-:Y:S01]  /*64f0*/  STL.64 [R1+0x1000], R12 ;  /* 0x0010000c01007387 */ /* 0x0003e20000100a00 */
[C---:B------:R-:W-:Y:S01]  /*6500*/  SEL R9, R235.reuse, R14, !P5 ;  /* 0x0000000eeb097207 */ /* 0x040fe20006800000 */
[----:B------:R-:W-:Y:S01]  /*6510*/  @!P3 IMAD.MOV R24, RZ, RZ, -R24 ;  /* 0x000000ffff18b224 */ /* 0x000fe200078e0a18 */
[----:B------:R-:W-:Y:S01]  /*6520*/  SEL R205, R235, R86, !P5 ;  /* 0x00000056ebcd7207 */ /* 0x000fe20006800000 */
[----:B------:R-:W-:Y:S01]  /*6530*/  IMAD R207, R207, UR35, RZ ;  /* 0x00000023cfcf7c24 */ /* 0x000fe2000f8e02ff */
[----:B------:R-:W-:Y:S01]  /*6540*/  SEL R22, R235, R22, !P5 ;  /* 0x00000016eb167207 */ /* 0x000fe20006800000 */
[----:B------:R-:W-:Y:S01]  /*6550*/  IMAD R9, R9, UR32, RZ ;  /* 0x0000002009097c24 */ /* 0x000fe2000f8e02ff */
[----:B------:R-:W-:Y:S01]  /*6560*/  SEL R25, R235, R98, !P5 ;  /* 0x00000062eb197207 */ /* 0x000fe20006800000 */
[----:B------:R-:W-:Y:S01]  /*6570*/  IMAD R205, R205, UR36, RZ ;  /* 0x00000024cdcd7c24 */ /* 0x000fe2000f8e02ff */
[C---:B------:R-:W-:Y:S01]  /*6580*/  SEL R20, R235.reuse, R20, !P5 ;  /* 0x00000014eb147207 */ /* 0x040fe20006800000 */
[----:B------:R2:W-:Y:S01]  /*6590*/  STL [R1+0x1020], R13 ;  /* 0x0010200d01007387 */ /* 0x0005e20000100800 */
[C---:B------:R-:W-:Y:S01]  /*65a0*/  SEL R27, R235.reuse, R100, !P5 ;  /* 0x00000064eb1b7207 */ /* 0x040fe20006800000 */
[----:B------:R-:W-:Y:S01]  /*65b0*/  IMAD R22, R22, UR34, RZ ;  /* 0x0000002216167c24 */ /* 0x000fe2000f8e02ff */
[----:B------:R-:W-:Y:S01]  /*65c0*/  SEL R18, R235, R18, !P5 ;  /* 0x00000012eb127207 */ /* 0x000fe20006800000 */
[----:B------:R-:W-:Y:S01]  /*65d0*/  IMAD R25, R25, UR42, RZ ;  /* 0x0000002a19197c24 */ /* 0x000fe2000f8e02ff */
[----:B------:R-:W-:Y:S01]  /*65e0*/  LEA.HI.X.SX32 R0, R0, UR5, 0x2, P0 ;  /* 0x0000000500007c11 */ /* 0x000fe200080f16ff */
[----:B------:R-:W-:Y:S01]  /*65f0*/  IMAD R20, R20, UR34, RZ ;  /* 0x0000002214147c24 */ /* 0x000fe2000f8e02ff */
[----:B------:R-:W-:Y:S01]  /*6600*/  SEL R16, R235, R16, !P5 ;  /* 0x00000010eb107207 */ /* 0x000fe20006800000 */
[----:B------:R-:W-:Y:S01]  /*6610*/  STL [R1+0x101c], R211 ;  /* 0x00101cd301007387 */ /* 0x000fe20000100800 */
[----:B-1----:R-:W-:Y:S01]  /*6620*/  LEA R12, P0, R8, R234, 0x2 ;  /* 0x000000ea080c7211 */ /* 0x002fe200078010ff */
[----:B------:R-:W-:Y:S01]  /*6630*/  IMAD R27, R27, UR43, RZ ;  /* 0x0000002b1b1b7c24 */ /* 0x000fe2000f8e02ff */
[C---:B------:R-:W-:Y:S01]  /*6640*/  SEL R14, R235.reuse, R66, !P5 ;  /* 0x00000042eb0e7207 */ /* 0x040fe20006800000 */
[----:B------:R-:W-:Y:S01]  /*6650*/  IMAD R18, R18, UR34, RZ ;  /* 0x0000002212127c24 */ /* 0x000fe2000f8e02ff */
[----:B------:R-:W-:Y:S01]  /*6660*/  STL [R1+0x1018], R209 ;  /* 0x001018d101007387 */ /* 0x000fe20000100800 */
[----:B--2---:R-:W-:Y:S01]  /*6670*/  LEA.HI.X.SX32 R13, R8, R0, 0x2, P0 ;  /* 0x00000000080d7211 */ /* 0x004fe200000f16ff */
[----:B------:R-:W-:Y:S01]  /*6680*/  IMAD R16, R16, UR34, RZ ;  /* 0x0000002210107c24 */ /* 0x000fe2000f8e02ff */
[C---:B------:R-:W-:Y:S01]  /*6690*/  SEL R251, R235.reuse, R68, !P5 ;  /* 0x00000044ebfb7207 */ /* 0x040fe20006800000 */
[----:B------:R-:W-:Y:S01]  /*66a0*/  STL [R1+0x1014], R207 ;  /* 0x001014cf01007387 */ /* 0x000fe20000100800 */
[----:B------:R-:W-:Y:S01]  /*66b0*/  SEL R131, R235, R204, !P5 ;  /* 0x000000cceb837207 */ /* 0x000fe20006800000 */
[----:B------:R-:W-:Y:S01]  /*66c0*/  IMAD R14, R14, UR34, RZ ;  /* 0x000000220e0e7c24 */ /* 0x000fe2000f8e02ff */
[----:B------:R-:W-:Y:S01]  /*66d0*/  SEL R236, R236, R243, !P2 ;  /* 0x000000f3ecec7207 */ /* 0x000fe20005000000 */
[----:B------:R-:W-:Y:S01]  /*66e0*/  STL [R1+0x1010], R205 ;  /* 0x001010cd01007387 */ /* 0x000fe20000100800 */
[----:B------:R-:W-:Y:S01]  /*66f0*/  LEA R8, P3, R9, R234, 0x2 ;  /* 0x000000ea09087211 */ /* 0x000fe200078610ff */
[----:B------:R-:W-:Y:S01]  /*6700*/  IMAD R251, R251, UR34, RZ ;  /* 0x00000022fbfb7c24 */ /* 0x000fe2000f8e02ff */
[C---:B------:R-:W-:Y:S01]  /*6710*/  SEL R249, R235.reuse, R70, !P5 ;  /* 0x00000046ebf97207 */ /* 0x040fe20006800000 */
[----:B------:R-:W-:Y:S01]  /*6720*/  STL [R1+0x1008], R25 ;  /* 0x0010081901007387 */ /* 0x000fe20000100800 */
[C---:B------:R-:W-:Y:S01]  /*6730*/  SEL R247, R235.reuse, R72, !P5 ;  /* 0x00000048ebf77207 */ /* 0x040fe20006800000 */
[----:B------:R-:W-:Y:S01]  /*6740*/  ULDC UR4, c[0x0][0x240] ;  /* 0x0000900000047ab9 */ /* 0x000fe20000000800 */
[C---:B------:R-:W-:Y:S01]  /*6750*/  SEL R245, R235.reuse, R74, !P5 ;  /* 0x0000004aebf57207 */ /* 0x040fe20006800000 */
[----:B------:R-:W-:Y:S01]  /*6760*/  STL [R1+0x100c], R27 ;  /* 0x00100c1b01007387 */ /* 0x000fe20000100800 */
[----:B------:R-:W-:Y:S01]  /*6770*/  SEL R241, R235, R76, !P5 ;  /* 0x0000004cebf17207 */ /* 0x000fe20006800000 */
[----:B------:R-:W-:Y:S01]  /*6780*/  IMAD R249, R249, UR34, RZ ;  /* 0x00000022f9f97c24 */ /* 0x000fe2000f8e02ff */
[C---:B------:R-:W-:Y:S01]  /*6790*/  SEL R213, R235.reuse, R78, !P5 ;  /* 0x0000004eebd57207 */ /* 0x040fe20006800000 */
[----:B------:R1:W-:Y:S01]  /*67a0*/  STL.64 [R1+0x80], R12 ;  /* 0x0000800c01007387 */ /* 0x0003e20000100a00 */
[----:B------:R-:W-:Y:S01]  /*67b0*/  SEL R15, R235, R88, !P5 ;  /* 0x00000058eb0f7207 */ /* 0x000fe20006800000 */
[----:B------:R-:W-:Y:S01]  /*67c0*/  IMAD R247, R247, UR34, RZ ;  /* 0x00000022f7f77c24 */ /* 0x000fe2000f8e02ff */
        /* <DEDUP_REMOVED lines=44> */
[C---:B------:R-:W-:Y:S01]  /*6a90*/  SEL R65, R235.reuse, R138, !P5 ;  /* 0x0000008aeb417207 */ /* 0x040fe20006800000 */
[----:B------:R-:W-:Y:S01]  /*6aa0*/  ULDC UR5, c[0x0][0x240] ;  /* 0x0000900000057ab9 */ /* 0x000fe20000000800 */
        /* <DEDUP_REMOVED lines=166> */
[----:B------:R-:W-:Y:S01]  /*7510*/  LEA R204, P2, R22, R234, 0x2 ;  /* 0x000000ea16cc7211 */ /* 0x000fe200078410ff */
[----:B------:R-:W-:Y:S01]  /*7520*/  ULDC UR60, c[0x0][0x240] ;  /* 0x00009000003c7ab9 */ /* 0x000fe20000000800 */
[----:B------:R-:W-:Y:S01]  /*7530*/  SEL R235, R235, R24, !P5 ;  /* 0x00000018ebeb7207 */ /* 0x000fe20006800000 */
[----:B------:R-:W-:Y:S01]  /*7540*/  ULDC UR61, c[0x0][0x240] ;  /* 0x00009000003d7ab9 */ /* 0x000fe20000000800 */
[-C--:B------:R-:W-:Y:S01]  /*7550*/  LEA R26, P1, R20, R234.reuse, 0x2 ;  /* 0x000000ea141a7211 */ /* 0x080fe200078210ff */
[----:B------:R-:W-:Y:S01]  /*7560*/  ULDC UR6, c[0x0][0x240] ;  /* 0x0000900000067ab9 */ /* 0x000fe20000000800 */
[-C--:B------:R-:W-:Y:S01]  /*7570*/  LEA R24, P0, R18, R234.reuse, 0x2 ;  /* 0x000000ea12187211 */ /* 0x080fe200078010ff */
[----:B------:R-:W-:Y:S01]  /*7580*/  IMAD R167, R167, UR55, RZ ;  /* 0x00000037a7a77c24 */ /* 0x000fe2000f8e02ff */
[----:B-1----:R-:W-:Y:S01]  /*7590*/  LEA R12, P6, R16, R234, 0x2 ;  /* 0x000000ea100c7211 */ /* 0x002fe200078c10ff */
[----:B------:R-:W-:Y:S01]  /*75a0*/  IMAD R169, R169, UR56, RZ ;  /* 0x00000038a9a97c24 */ /* 0x000fe2000f8e02ff */
[-C--:B------:R-:W-:Y:S01]  /*75b0*/  LEA.HI.X.SX32 R9, R9, R0.reuse, 0x2, P3 ;  /* 0x0000000009097211 */ /* 0x080fe200018f16ff */
[----:B------:R-:W-:Y:S01]  /*75c0*/  IMAD R173, R173, UR58, RZ ;  /* 0x0000003aadad7c24 */ /* 0x000fe2000f8e02ff */
[----:B------:R-:W-:Y:S01]  /*75d0*/  LEA.HI.X.SX32 R205, R22, R0, 0x2, P2 ;  /* 0x0000000016cd7211 */ /* 0x000fe200010f16ff */
[----:B------:R-:W-:Y:S01]  /*75e0*/  IMAD R175, R175, UR59, RZ ;  /* 0x0000003bafaf7c24 */ /* 0x000fe2000f8e02ff */
[----:B------:R-:W-:Y:S01]  /*75f0*/  LEA R210, P5, R14, R234, 0x2 ;  /* 0x000000ea0ed27211 */ /* 0x000fe200078a10ff */
[----:B------:R-:W-:Y:S01]  /*7600*/  STL.64 [R1+0xfd8], R8 ;  /* 0x000fd80801007387 */ /* 0x000fe20000100a00 */
[-C--:B------:R-:W-:Y:S01]  /*7610*/  LEA.HI.X.SX32 R27, R20, R0.reuse, 0x2, P1 ;  /* 0x00000000141b7211 */ /* 0x080fe200008f16ff */
[----:B------:R-:W-:Y:S01]  /*7620*/  IMAD R177, R177, UR60, RZ ;  /* 0x0000003cb1b17c24 */ /* 0x000fe2000f8e02ff */
[-C--:B------:R-:W-:Y:S01]  /*7630*/  LEA.HI.X.SX32 R25, R18, R0.reuse, 0x2, P0 ;  /* 0x0000000012197211 */ /* 0x080fe200000f16ff */
[----:B------:R1:W-:Y:S01]  /*7640*/  STL.64 [R1+0x78], R204 ;  /* 0x000078cc01007387 */ /* 0x0003e20000100a00 */
[----:B------:R-:W-:Y:S01]  /*7650*/  LEA.HI.X.SX32 R13, R16, R0, 0x2, P6 ;  /* 0x00000000100d7211 */ /* 0x000fe200030f16ff */
[----:B------:R-:W-:Y:S01]  /*7660*/  IMAD R179, R179, UR61, RZ ;  /* 0x0000003db3b37c24 */ /* 0x000fe2000f8e02ff */
[----:B------:R-:W-:Y:S01]  /*7670*/  LEA R208, P4, R251, R234, 0x2 ;  /* 0x000000eafbd07211 */ /* 0x000fe200078810ff */
[----:B------:R2:W-:Y:S01]  /*7680*/  STL.64 [R1+0x70], R26 ;  /* 0x0000701a01007387 */ /* 0x0005e20000100a00 */
[-C--:B------:R-:W-:Y:S01]  /*7690*/  LEA.HI.X.SX32 R211, R14, R0.reuse, 0x2, P5 ;  /* 0x000000000ed37211 */ /* 0x080fe200028f16ff */
[----:B------:R-:W-:Y:S01]  /*76a0*/  IMAD R185, R185, UR6, RZ ;  /* 0x00000006b9b97c24 */ /* 0x000fe2000f8e02ff */
[----:B------:R-:W-:Y:S01]  /*76b0*/  LEA.HI.X.SX32 R209, R251, R0, 0x2, P4 ;  /* 0x00000000fbd17211 */ /* 0x000fe200020f16ff */
[----:B------:R3:W-:Y:S01]  /*76c0*/  STL.64 [R1+0x68], R24 ;  /* 0x0000681801007387 */ /* 0x0007e20000100a00 */
[-C--:B------:R-:W-:Y:S01]  /*76d0*/  LEA R206, P3, R249, R234.reuse, 0x2 ;  /* 0x000000eaf9ce7211 */ /* 0x080fe200078610ff */
[----:B------:R-:W4:Y:S01]  /*76e0*/  LDC R242, c[0x0][0x230] ;  /* 0x00008c00fff27b82 */ /* 0x000f220000000800 */
[----:B------:R-:W-:Y:S01]  /*76f0*/  ULDC UR4, c[0x0][0x240] ;  /* 0x0000900000047ab9 */ /* 0x000fe20000000800 */
[----:B------:R3:W-:Y:S01]  /*7700*/  STL.64 [R1+0x60], R12 ;  /* 0x0000600c01007387 */ /* 0x0007e20000100a00 */
[----:B-1----:R-:W-:Y:S01]  /*7710*/  LEA R204, P2, R247, R234, 0x2 ;  /* 0x000000eaf7cc7211 */ /* 0x002fe200078410ff */
[----:B------:R-:W-:Y:S01]  /*7720*/  ULDC UR5, c[0x0][0x240] ;  /* 0x0000900000057ab9 */ /* 0x000fe20000000800 */
[----:B------:R-:W-:Y:S01]  /*7730*/  LEA.HI.X.SX32 R207, R249, R0, 0x2, P3 ;  /* 0x00000000f9cf7211 */ /* 0x000fe200018f16ff */
[----:B------:R-:W-:Y:S01]  /*7740*/  ULDC UR7, c[0x0][0x240] ;  /* 0x0000900000077ab9 */ /* 0x000fe20000000800 */
[-C--:B--2---:R-:W-:Y:S01]  /*7750*/  LEA R26, P1, R245, R234.reuse, 0x2 ;  /* 0x000000eaf51a7211 */ /* 0x084fe200078210ff */
[----:B------:R-:W-:Y:S01]  /*7760*/  ULDC UR8, c[0x0][0x240] ;  /* 0x0000900000087ab9 */ /* 0x000fe20000000800 */
[----:B------:R-:W-:Y:S01]  /*7770*/  ULDC UR9, c[0x0][0x240] ;  /* 0x0000900000097ab9 */ /* 0x000fe20000000800 */
[-C--:B---3--:R-:W-:Y:S01]  /*7780*/  LEA R24, P0, R241, R234.reuse, 0x2 ;  /* 0x000000eaf1187211 */ /* 0x088fe200078010ff */
[----:B------:R-:W-:Y:S01]  /*7790*/  ULDC UR10, c[0x0][0x240] ;  /* 0x00009000000a7ab9 */ /* 0x000fe20000000800 */
[----:B------:R-:W-:Y:S01]  /*77a0*/  ULDC UR13, c[0x0][0x240] ;  /* 0x00009000000d7ab9 */ /* 0x000fe20000000800 */
[----:B------:R-:W-:Y:S01]  /*77b0*/  IMAD R181, R181, UR4, RZ ;  /* 0x00000004b5b57c24 */ /* 0x000fe2000f8e02ff */
[----:B------:R-:W2:Y:S01]  /*77c0*/  LDL.LU R13, [R1+0x1020] ;  /* 0x00102000010d7983 */ /* 0x000ea20000300800 */
[----:B------:R-:W-:Y:S01]  /*77d0*/  LEA R12, P6, R213, R234, 0x2 ;  /* 0x000000ead50c7211 */ /* 0x000fe200078c10ff */
[----:B------:R-:W-:Y:S01]  /*77e0*/  IMAD R183, R183, UR5, RZ ;  /* 0x00000005b7b77c24 */ /* 0x000fe2000f8e02ff */
[-C--:B------:R-:W-:Y:S01]  /*77f0*/  LEA.HI.X.SX32 R205, R247, R0.reuse, 0x2, P2 ;  /* 0x00000000f7cd7211 */ /* 0x080fe200010f16ff */
[----:B------:R1:W-:Y:S01]  /*7800*/  STL.64 [R1+0x58], R210 ;  /* 0x000058d201007387 */ /* 0x0003e20000100a00 */
[-C--:B------:R-:W-:Y:S01]  /*7810*/  LEA.HI.X.SX32 R27, R245, R0.reuse, 0x2, P1 ;  /* 0x00000000f51b7211 */ /* 0x080fe200008f16ff */
[----:B------:R-:W-:Y:S01]  /*7820*/  IMAD R187, R187, UR7, RZ ;  /* 0x00000007bbbb7c24 */ /* 0x000fe2000f8e02ff */
[----:B------:R-:W-:Y:S01]  /*7830*/  LEA.HI.X.SX32 R25, R241, R0, 0x2, P0 ;  /* 0x00000000f1197211 */ /* 0x000fe200000f16ff */
[----:B------:R-:W-:Y:S01]  /*7840*/  IMAD.MOV.U32 R240, RZ, RZ, R12 ;  /* 0x000000fffff07224 */ /* 0x000fe200078e000c */
[----:B------:R-:W-:Y:S01]  /*7850*/  MOV R249, R251 ;  /* 0x000000fb00f97202 */ /* 0x000fe20000000f00 */
[----:B------:R-:W-:Y:S01]  /*7860*/  IMAD.MOV.U32 R247, RZ, RZ, R9 ;  /* 0x000000fffff77224 */ /* 0x000fe200078e0009 */
[----:B------:R-:W3:Y:S01]  /*7870*/  LDC R238, c[0x0][0x230] ;  /* 0x00008c00ffee7b82 */ /* 0x000ee20000000800 */
[----:B------:R-:W-:Y:S01]  /*7880*/  IMAD R189, R189, UR8, RZ ;  /* 0x00000008bdbd7c24 */ /* 0x000fe2000f8e02ff */
[----:B------:R-:W-:Y:S01]  /*7890*/  ULDC UR11, c[0x0][0x240] ;  /* 0x00009000000b7ab9 */ /* 0x000fe20000000800 */
[----:B------:R-:W-:Y:S01]  /*78a0*/  IMAD R191, R191, UR9, RZ ;  /* 0x00000009bfbf7c24 */ /* 0x000fe2000f8e02ff */
[----:B------:R-:W-:Y:S01]  /*78b0*/  ULDC UR12, c[0x0][0x240] ;  /* 0x00009000000c7ab9 */ /* 0x000fe20000000800 */
[----:B-1----:R-:W4:Y:S01]  /*78c0*/  LDL.LU R211, [R1+0x101c] ;  /* 0x00101c0001d37983 */ /* 0x002f220000300800 */
[-C--:B------:R-:W-:Y:S01]  /*78d0*/  LEA R16, P0, R17, R234.reuse, 0x2 ;  /* 0x000000ea11107211 */ /* 0x080fe200078010ff */
[----:B------:R-:W-:Y:S01]  /*78e0*/  IMAD R193, R193, UR10, RZ ;  /* 0x0000000ac1c17c24 */ /* 0x000fe2000f8e02ff */
[----:B------:R-:W-:Y:S01]  /*78f0*/  LEA R14, P1, R15, R234, 0x2 ;  /* 0x000000ea0f0e7211 */ /* 0x000fe200078210ff */
[----:B------:R1:W-:Y:S01]  /*7900*/  STL.64 [R1+0x50], R208 ;  /* 0x000050d001007387 */ /* 0x0003e20000100a00 */
[----:B------:R-:W-:Y:S01]  /*7910*/  IMAD R199, R199, UR13, RZ ;  /* 0x0000000dc7c77c24 */ /* 0x000fe2000f8e02ff */
[----:B------:R-:W-:Y:S01]  /*7920*/  ULDC UR14, c[0x0][0x240] ;  /* 0x00009000000e7ab9 */ /* 0x000fe20000000800 */
[----:B------:R-:W-:Y:S01]  /*7930*/  ULDC UR15, c[0x0][0x240] ;  /* 0x00009000000f7ab9 */ /* 0x000fe20000000800 */
[----:B------:R-:W-:Y:S01]  /*7940*/  ULDC UR16, c[0x0][0x240] ;  /* 0x0000900000107ab9 */ /* 0x000fe20000000800 */
[----:B------:R-:W-:Y:S01]  /*7950*/  ULDC UR17, c[0x0][0x240] ;  /* 0x0000900000117ab9 */ /* 0x000fe20000000800 */
[----:B------:R-:W-:Y:S01]  /*7960*/  ULDC UR20, c[0x0][0x240] ;  /* 0x0000900000147ab9 */ /* 0x000fe20000000800 */
[----:B------:R-:W3:Y:S01]  /*7970*/  LDC R237, c[0x0][0x230] ;  /* 0x00008c00ffed7b82 */ /* 0x000ee20000000800 */
[----:B------:R-:W-:Y:S01]  /*7980*/  IMAD R195, R195, UR11, RZ ;  /* 0x0000000bc3c37c24 */ /* 0x000fe2000f8e02ff */
[----:B------:R-:W-:Y:S01]  /*7990*/  ULDC UR18, c[0x0][0x240] ;  /* 0x0000900000127ab9 */ /* 0x000fe20000000800 */
[----:B------:R-:W-:Y:S01]  /*79a0*/  IMAD R197, R197, UR12, RZ ;  /* 0x0000000cc5c57c24 */ /* 0x000fe2000f8e02ff */
[----:B------:R-:W-:Y:S01]  /*79b0*/  ULDC UR19, c[0x0][0x240] ;  /* 0x0000900000137ab9 */ /* 0x000fe20000000800 */
[----:B-1----:R-:W3:Y:S01]  /*79c0*/  LDL.LU R209, [R1+0x1018] ;  /* 0x0010180001d17983 */ /* 0x002ee20000300800 */
[----:B------:R-:W-:Y:S01]  /*79d0*/  ULDC UR21, c[0x0][0x240] ;  /* 0x0000900000157ab9 */ /* 0x000fe20000000800 */
[----:B------:R-:W-:Y:S01]  /*79e0*/  ULDC UR22, c[0x0][0x240] ;  /* 0x0000900000167ab9 */ /* 0x000fe20000000800 */
[----:B------:R-:W-:Y:S01]  /*79f0*/  ULDC UR23, c[0x0][0x240] ;  /* 0x0000900000177ab9 */ /* 0x000fe20000000800 */
[----:B------:R-:W-:Y:S01]  /*7a00*/  STL [R1+0x28], R12 ;  /* 0x0000280c01007387 */ /* 0x000fe20000100800 */
[----:B------:R-:W-:Y:S01]  /*7a10*/  ULDC UR24, c[0x0][0x240] ;  /* 0x0000900000187ab9 */ /* 0x000fe20000000800 */
[----:B------:R-:W1:Y:S01]  /*7a20*/  LDC R244, c[0x0][0x230] ;  /* 0x00008c00fff47b82 */ /* 0x000e620000000800 */
[----:B------:R-:W-:Y:S01]  /*7a30*/  ULDC UR25, c[0x0][0x240] ;  /* 0x0000900000197ab9 */ /* 0x000fe20000000800 */
[----:B------:R-:W1:Y:S01]  /*7a40*/  S2R R252, SR_TID.X ;  /* 0x0000000000fc7919 */ /* 0x000e620000002100 */
[----:B------:R-:W-:Y:S01]  /*7a50*/  ULDC UR26, c[0x0][0x240] ;  /* 0x00009000001a7ab9 */ /* 0x000fe20000000800 */
[----:B------:R-:W-:Y:S01]  /*7a60*/  ULDC UR27, c[0x0][0x240] ;  /* 0x00009000001b7ab9 */ /* 0x000fe20000000800 */
[----:B------:R-:W-:Y:S01]  /*7a70*/  ULDC UR28, c[0x0][0x240] ;  /* 0x00009000001c7ab9 */ /* 0x000fe20000000800 */
[----:B------:R-:W-:Y:S01]  /*7a80*/  ULDC UR29, c[0x0][0x240] ;  /* 0x00009000001d7ab9 */ /* 0x000fe20000000800 */
[----:B------:R-:W-:Y:S01]  /*7a90*/  ULDC UR30, c[0x0][0x240] ;  /* 0x00009000001e7ab9 */ /* 0x000fe20000000800 */
[----:B------:R-:W1:Y:S01]  /*7aa0*/  LDC R243, c[0x0][0x230] ;  /* 0x00008c00fff37b82 */ /* 0x000e620000000800 */
[----:B------:R-:W-:Y:S01]  /*7ab0*/  ULDC UR31, c[0x0][0x240] ;  /* 0x00009000001f7ab9 */ /* 0x000fe20000000800 */
[----:B------:R-:W-:Y:S01]  /*7ac0*/  ULDC UR4, c[0x0][0x234] ;  /* 0x00008d0000047ab9 */ /* 0x000fe20000000800 */
[----:B------:R-:W-:-:S05]  /*7ad0*/  ULDC.64 UR6, c[0x0][0x210] ;  /* 0x0000840000067ab9 */ /* 0x000fca0000000a00 */
[----:B------:R-:W1:Y:S08]  /*7ae0*/  S2UR UR5, SR_CgaCtaId ;  /* 0x00000000000579c3 */ /* 0x000e700000008800 */
[----:B------:R-:W1:Y:S01]  /*7af0*/  LDC R240, c[0x0][0x230] ;  /* 0x00008c00fff07b82 */ /* 0x000e620000000800 */
[----:B----4-:R-:W-:Y:S01]  /*7b00*/  LEA R8, P5, R211, R234, 0x2 ;  /* 0x000000ead3087211 */ /* 0x010fe200078a10ff */
[----:B------:R-:W-:Y:S01]  /*7b10*/  IMAD R201, R201, UR14, RZ ;  /* 0x0000000ec9c97c24 */ /* 0x000fe2000f8e02ff */
[----:B--2---:R-:W-:Y:S01]  /*7b20*/  MOV R241, R13 ;  /* 0x0000000d00f17202 */ /* 0x004fe20000000f00 */
[----:B------:R-:W-:-:S02]  /*7b30*/  IMAD R203, R203, UR15, RZ ;  /* 0x0000000fcbcb7c24 */ /* 0x000fc4000f8e02ff */
[----:B------:R-:W-:Y:S01]  /*7b40*/  STL [R1+0x20], R8 ;  /* 0x0000200801007387 */ /* 0x000fe20000100800 */
[-C--:B------:R-:W-:Y:S01]  /*7b50*/  LEA.HI.X.SX32 R17, R17, R0.reuse, 0x2, P0 ;  /* 0x0000000011117211 */ /* 0x080fe200000f16ff */
[----:B------:R-:W-:Y:S02]  /*7b60*/  IMAD R10, R10, UR16, RZ ;  /* 0x000000100a0a7c24 */ /* 0x000fe4000f8e02ff */
[----:B------:R2:W-:Y:S01]  /*7b70*/  STL.64 [R1+0x48], R206 ;  /* 0x000048ce01007387 */ /* 0x0005e20000100a00 */
[----:B------:R-:W-:Y:S01]  /*7b80*/  LEA.HI.X.SX32 R15, R15, R0, 0x2, P1 ;  /* 0x000000000f0f7211 */ /* 0x000fe200008f16ff */
[----:B------:R-:W-:Y:S02]  /*7b90*/  IMAD R5, R5, UR17, RZ ;  /* 0x0000001105057c24 */ /* 0x000fe4000f8e02ff */
[----:B------:R-:W-:Y:S02]  /*7ba0*/  IMAD R6, R6, UR20, RZ ;  /* 0x0000001406067c24 */ /* 0x000fe4000f8e02ff */
[----:B------:R-:W-:Y:S01]  /*7bb0*/  IMAD R3, R3, UR18, RZ ;  /* 0x0000001203037c24 */ /* 0x000fe2000f8e02ff */
[----:B---3--:R-:W-:Y:S01]  /*7bc0*/  LEA R250, P4, R209, R234, 0x2 ;  /* 0x000000ead1fa7211 */ /* 0x008fe200078810ff */
[----:B------:R-:W-:-:S02]  /*7bd0*/  IMAD R4, R4, UR19, RZ ;  /* 0x0000001304047c24 */ /* 0x000fc4000f8e02ff */
[----:B------:R-:W-:Y:S01]  /*7be0*/  IMAD R215, R215, UR21, RZ ;  /* 0x00000015d7d77c24 */ /* 0x000fe2000f8e02ff */
[----:B--2---:R-:W2:Y:S01]  /*7bf0*/  LDL.LU R207, [R1+0x1014] ;  /* 0x0010140001cf7983 */ /* 0x004ea20000300800 */
[----:B------:R-:W-:Y:S02]  /*7c00*/  IMAD R217, R217, UR22, RZ ;  /* 0x00000016d9d97c24 */ /* 0x000fe4000f8e02ff */
[----:B------:R-:W-:Y:S01]  /*7c10*/  IMAD R219, R219, UR23, RZ ;  /* 0x00000017dbdb7c24 */ /* 0x000fe2000f8e02ff */
[----:B------:R-:W-:Y:S01]  /*7c20*/  STL [R1+0x18], R250 ;  /* 0x000018fa01007387 */ /* 0x000fe20000100800 */
[----:B------:R-:W-:Y:S02]  /*7c30*/  IMAD R221, R221, UR24, RZ ;  /* 0x00000018dddd7c24 */ /* 0x000fe4000f8e02ff */
[----:B------:R-:W-:Y:S01]  /*7c40*/  IMAD R223, R223, UR25, RZ ;  /* 0x00000019dfdf7c24 */ /* 0x000fe2000f8e02ff */
[----:B------:R3:W-:Y:S01]  /*7c50*/  STL.64 [R1+0x40], R204 ;  /* 0x000040cc01007387 */ /* 0x0007e20000100a00 */
[----:B------:R-:W-:-:S02]  /*7c60*/  IMAD R225, R225, UR26, RZ ;  /* 0x0000001ae1e17c24 */ /* 0x000fc4000f8e02ff */
[----:B------:R-:W-:Y:S02]  /*7c70*/  IMAD R227, R227, UR27, RZ ;  /* 0x0000001be3e37c24 */ /* 0x000fe4000f8e02ff */
[----:B------:R-:W-:Y:S02]  /*7c80*/  IMAD R229, R229, UR28, RZ ;  /* 0x0000001ce5e57c24 */ /* 0x000fe4000f8e02ff */
[----:B------:R-:W-:Y:S02]  /*7c90*/  IMAD R231, R231, UR29, RZ ;  /* 0x0000001de7e77c24 */ /* 0x000fe4000f8e02ff */
[----:B------:R-:W-:Y:S02]  /*7ca0*/  IMAD R233, R233, UR30, RZ ;  /* 0x0000001ee9e97c24 */ /* 0x000fe4000f8e02ff */
[----:B------:R-:W-:Y:S01]  /*7cb0*/  IMAD R235, R235, UR31, RZ ;  /* 0x0000001febeb7c24 */ /* 0x000fe2000f8e02ff */
[----:B---3--:R-:W3:Y:S04]  /*7cc0*/  LDL.LU R205, [R1+0x1010] ;  /* 0x0010100001cd7983 */ /* 0x008ee80000300800 */
[----:B------:R4:W-:Y:S04]  /*7cd0*/  STL.64 [R1+0x38], R26 ;  /* 0x0000381a01007387 */ /* 0x0009e80000100a00 */
[----:B----4-:R-:W4:Y:S04]  /*7ce0*/  LDL.LU R27, [R1+0x100c] ;  /* 0x00100c00011b7983 */ /* 0x010f280000300800 */
[----:B------:R1:W-:Y:S04]  /*7cf0*/  STL.64 [R1+0x30], R24 ;  /* 0x0000301801007387 */ /* 0x0003e80000100a00 */
[----:B-1----:R-:W4:Y:S04]  /*7d00*/  LDL.LU R25, [R1+0x1008] ;  /* 0x0010080001197983 */ /* 0x002f280000300800 */
[----:B------:R-:W4:Y:S01]  /*7d10*/  LDL.LU.64 R12, [R1+0x1000] ;  /* 0x00100000010c7983 */ /* 0x000f220000300a00 */
[----:B------:R-:W-:Y:S01]  /*7d20*/  IMAD.MOV.U32 R248, RZ, RZ, R250 ;  /* 0x000000fffff87224 */ /* 0x000fe200078e00fa */
[-C--:B------:R-:W-:Y:S01]  /*7d30*/  LEA.HI.X.SX32 R241, R213, R0.reuse, 0x2, P6 ;  /* 0x00000000d5f17211 */ /* 0x080fe200030f16ff */
[----:B------:R-:W-:Y:S01]  /*7d40*/  IMAD.MOV.U32 R246, RZ, RZ, R8 ;  /* 0x000000fffff67224 */ /* 0x000fe200078e0008 */
[----:B------:R-:W-:-:S02]  /*7d50*/  LEA.HI.X.SX32 R247, R211, R0, 0x2, P5 ;  /* 0x00000000d3f77211 */ /* 0x000fc400028f16ff */
[----:B------:R-:W-:Y:S02]  /*7d60*/  LEA.HI.X.SX32 R249, R209, R0, 0x2, P4 ;  /* 0x00000000d1f97211 */ /* 0x000fe400020f16ff */
[-C--:B------:R-:W-:Y:S02]  /*7d70*/  LEA R18, P6, R19, R234.reuse, 0x2 ;  /* 0x000000ea13127211 */ /* 0x080fe400078c10ff */
[-C--:B------:R-:W-:Y:S02]  /*7d80*/  LEA R20, P5, R21, R234.reuse, 0x2 ;  /* 0x000000ea15147211 */ /* 0x080fe400078a10ff */
[-C--:B------:R-:W-:Y:S02]  /*7d90*/  LEA R22, P4, R23, R234.reuse, 0x2 ;  /* 0x000000ea17167211 */ /* 0x080fe400078810ff */
[----:B------:R-:W-:Y:S02]  /*7da0*/  LEA R30, P0, R31, R234, 0x2 ;  /* 0x000000ea1f1e7211 */ /* 0x000fe400078010ff */
[----:B------:R-:W-:-:S02]  /*7db0*/  LEA.HI.X.SX32 R19, R19, R0, 0x2, P6 ;  /* 0x0000000013137211 */ /* 0x000fc400030f16ff */
[-C--:B------:R-:W-:Y:S02]  /*7dc0*/  LEA.HI.X.SX32 R21, R21, R0.reuse, 0x2, P5 ;  /* 0x0000000015157211 */ /* 0x080fe400028f16ff */
[----:B------:R-:W-:Y:S02]  /*7dd0*/  LEA.HI.X.SX32 R23, R23, R0, 0x2, P4 ;  /* 0x0000000017177211 */ /* 0x000fe400020f16ff */
[-C--:B------:R-:W-:Y:S02]  /*7de0*/  LEA R28, P1, R29, R234.reuse, 0x2 ;  /* 0x000000ea1d1c7211 */ /* 0x080fe400078210ff */
[-C--:B------:R-:W-:Y:S02]  /*7df0*/  LEA R32, P6, R33, R234.reuse, 0x2 ;  /* 0x000000ea21207211 */ /* 0x080fe400078c10ff */
[-C--:B------:R-:W-:Y:S02]  /*7e00*/  LEA R34, P5, R35, R234.reuse, 0x2 ;  /* 0x000000ea23227211 */ /* 0x080fe400078a10ff */
[----:B------:R-:W-:-:S02]  /*7e10*/  LEA R36, P4, R37, R234, 0x2 ;  /* 0x000000ea25247211 */ /* 0x000fc400078810ff */
[----:B------:R-:W-:Y:S02]  /*7e20*/  LEA.HI.X.SX32 R31, R31, R0, 0x2, P0 ;  /* 0x000000001f1f7211 */ /* 0x000fe400000f16ff */
[----:B------:R-:W-:Y:S02]  /*7e30*/  LEA R44, P0, R45, R234, 0x2 ;  /* 0x000000ea2d2c7211 */ /* 0x000fe400078010ff */
[-C--:B------:R-:W-:Y:S02]  /*7e40*/  LEA.HI.X.SX32 R29, R29, R0.reuse, 0x2, P1 ;  /* 0x000000001d1d7211 */ /* 0x080fe400008f16ff */
[-C--:B------:R-:W-:Y:S02]  /*7e50*/  LEA.HI.X.SX32 R33, R33, R0.reuse, 0x2, P6 ;  /* 0x0000000021217211 */ /* 0x080fe400030f16ff */
[-C--:B------:R-:W-:Y:S02]  /*7e60*/  LEA.HI.X.SX32 R35, R35, R0.reuse, 0x2, P5 ;  /* 0x0000000023237211 */ /* 0x080fe400028f16ff */
[----:B------:R-:W-:-:S02]  /*7e70*/  LEA.HI.X.SX32 R37, R37, R0, 0x2, P4 ;  /* 0x0000000025257211 */ /* 0x000fc400020f16ff */
[-C--:B------:R-:W-:Y:S02]  /*7e80*/  LEA R42, P1, R43, R234.reuse, 0x2 ;  /* 0x000000ea2b2a7211 */ /* 0x080fe400078210ff */
[-C--:B------:R-:W-:Y:S02]  /*7e90*/  LEA R46, P6, R47, R234.reuse, 0x2 ;  /* 0x000000ea2f2e7211 */ /* 0x080fe400078c10ff */
[-C--:B------:R-:W-:Y:S02]  /*7ea0*/  LEA R48, P5, R49, R234.reuse, 0x2 ;  /* 0x000000ea31307211 */ /* 0x080fe400078a10ff */
[----:B------:R-:W-:Y:S02]  /*7eb0*/  LEA R50, P4, R51, R234, 0x2 ;  /* 0x000000ea33327211 */ /* 0x000fe400078810ff */
[----:B------:R-:W-:Y:S02]  /*7ec0*/  LEA.HI.X.SX32 R45, R45, R0, 0x2, P0 ;  /* 0x000000002d2d7211 */ /* 0x000fe400000f16ff */
[----:B------:R-:W-:-:S02]  /*7ed0*/  LEA R58, P0, R59, R234, 0x2 ;  /* 0x000000ea3b3a7211 */ /* 0x000fc400078010ff */
[-C--:B------:R-:W-:Y:S02]  /*7ee0*/  LEA.HI.X.SX32 R43, R43, R0.reuse, 0x2, P1 ;  /* 0x000000002b2b7211 */ /* 0x080fe400008f16ff */
[-C--:B------:R-:W-:Y:S02]  /*7ef0*/  LEA.HI.X.SX32 R47, R47, R0.reuse, 0x2, P6 ;  /* 0x000000002f2f7211 */ /* 0x080fe400030f16ff */
[-C--:B------:R-:W-:Y:S02]  /*7f00*/  LEA.HI.X.SX32 R49, R49, R0.reuse, 0x2, P5 ;  /* 0x0000000031317211 */ /* 0x080fe400028f16ff */
[----:B------:R-:W-:Y:S02]  /*7f10*/  LEA.HI.X.SX32 R51, R51, R0, 0x2, P4 ;  /* 0x0000000033337211 */ /* 0x000fe400020f16ff */
[-C--:B------:R-:W-:Y:S02]  /*7f20*/  LEA R56, P1, R57, R234.reuse, 0x2 ;  /* 0x000000ea39387211 */ /* 0x080fe400078210ff */
[----:B------:R-:W-:-:S02]  /*7f30*/  LEA R60, P6, R61, R234, 0x2 ;  /* 0x000000ea3d3c7211 */ /* 0x000fc400078c10ff */
[-C--:B------:R-:W-:Y:S02]  /*7f40*/  LEA R62, P5, R63, R234.reuse, 0x2 ;  /* 0x000000ea3f3e7211 */ /* 0x080fe400078a10ff */
[----:B------:R-:W-:Y:S02]  /*7f50*/  LEA R64, P4, R65, R234, 0x2 ;  /* 0x000000ea41407211 */ /* 0x000fe400078810ff */
[----:B------:R-:W-:Y:S02]  /*7f60*/  LEA.HI.X.SX32 R59, R59, R0, 0x2, P0 ;  /* 0x000000003b3b7211 */ /* 0x000fe400000f16ff */
[----:B------:R-:W-:Y:S02]  /*7f70*/  LEA R72, P0, R73, R234, 0x2 ;  /* 0x000000ea49487211 */ /* 0x000fe400078010ff */
[-C--:B------:R-:W-:Y:S02]  /*7f80*/  LEA.HI.X.SX32 R57, R57, R0.reuse, 0x2, P1 ;  /* 0x0000000039397211 */ /* 0x080fe400008f16ff */
        /* <DEDUP_REMOVED lines=58> */
[-C--:B------:R-:W-:Y:S02]  /*8330*/  LEA R156, P0, R157, R234.reuse, 0x2 ;  /* 0x000000ea9d9c7211 */ /* 0x080fe400078010ff */
[----:B--2---:R-:W-:-:S04]  /*8340*/  LEA R250, P3, R207, R234, 0x2 ;  /* 0x000000eacffa7211 */ /* 0x004fc800078610ff */
[----:B------:R-:W-:Y:S02]  /*8350*/  LEA.HI.X.SX32 R251, R207, R0, 0x2, P3 ;  /* 0x00000000cffb7211 */ /* 0x000fe400018f16ff */
[----:B---3--:R-:W-:-:S04]  /*8360*/  LEA R8, P2, R205, R234, 0x2 ;  /* 0x000000eacd087211 */ /* 0x008fc800078410ff */
[----:B------:R-:W-:Y:S02]  /*8370*/  LEA.HI.X.SX32 R9, R205, R0, 0x2, P2 ;  /* 0x00000000cd097211 */ /* 0x000fe400010f16ff */
[----:B----4-:R-:W-:-:S04]  /*8380*/  LEA R26, P2, R27, R234, 0x2 ;  /* 0x000000ea1b1a7211 */ /* 0x010fc800078410ff */
[----:B------:R-:W-:Y:S02]  /*8390*/  LEA.HI.X.SX32 R27, R27, R0, 0x2, P2 ;  /* 0x000000001b1b7211 */ /* 0x000fe400010f16ff */
[-C--:B------:R-:W-:Y:S02]  /*83a0*/  LEA R40, P2, R41, R234.reuse, 0x2 ;  /* 0x000000ea29287211 */ /* 0x080fe400078410ff */
[----:B------:R-:W-:-:S04]  /*83b0*/  LEA R24, P3, R25, R234, 0x2 ;  /* 0x000000ea19187211 */ /* 0x000fc800078610ff */
[----:B------:R-:W-:Y:S02]  /*83c0*/  LEA.HI.X.SX32 R25, R25, R0, 0x2, P3 ;  /* 0x0000000019197211 */ /* 0x000fe400018f16ff */
[----:B------:R-:W-:-:S04]  /*83d0*/  LEA R38, P3, R39, R234, 0x2 ;  /* 0x000000ea27267211 */ /* 0x000fc800078610ff */
[----:B------:R-:W-:Y:S02]  /*83e0*/  LEA.HI.X.SX32 R39, R39, R0, 0x2, P3 ;  /* 0x0000000027277211 */ /* 0x000fe400018f16ff */
[----:B------:R-:W-:Y:S02]  /*83f0*/  LEA R52, P3, R53, R234, 0x2 ;  /* 0x000000ea35347211 */ /* 0x000fe400078610ff */
[----:B------:R-:W-:Y:S02]  /*8400*/  LEA.HI.X.SX32 R41, R41, R0, 0x2, P2 ;  /* 0x0000000029297211 */ /* 0x000fe400010f16ff */
[----:B------:R-:W-:Y:S02]  /*8410*/  LEA R54, P2, R55, R234, 0x2 ;  /* 0x000000ea37367211 */ /* 0x000fe400078410ff */
[----:B------:R-:W-:Y:S02]  /*8420*/  LEA.HI.X.SX32 R53, R53, R0, 0x2, P3 ;  /* 0x0000000035357211 */ /* 0x000fe400018f16ff */
[----:B------:R-:W-:-:S02]  /*8430*/  LEA R66, P3, R67, R234, 0x2 ;  /* 0x000000ea43427211 */ /* 0x000fc400078610ff */
        /* <DEDUP_REMOVED lines=24> */
[-C--:B------:R-:W-:Y:S02]  /*85c0*/  LEA.HI.X.SX32 R139, R139, R0.reuse, 0x2, P2 ;  /* 0x000000008b8b7211 */ /* 0x080fe400010f16ff */
[-C--:B------:R-:W-:Y:S02]  /*85d0*/  LEA.HI.X.SX32 R141, R141, R0.reuse, 0x2, P1 ;  /* 0x000000008d8d7211 */ /* 0x080fe400008f16ff */
[-C--:B------:R-:W-:Y:S02]  /*85e0*/  LEA.HI.X.SX32 R145, R145, R0.reuse, 0x2, P6 ;  /* 0x0000000091917211 */ /* 0x080fe400030f16ff */
[-C--:B------:R-:W-:Y:S02]  /*85f0*/  LEA.HI.X.SX32 R147, R147, R0.reuse, 0x2, P5 ;  /* 0x0000000093937211 */ /* 0x080fe400028f16ff */
[----:B------:R-:W-:Y:S02]  /*8600*/  LEA.HI.X.SX32 R149, R149, R0, 0x2, P4 ;  /* 0x0000000095957211 */ /* 0x000fe400020f16ff */
[----:B------:R-:W-:-:S02]  /*8610*/  LEA R152, P2, R153, R234, 0x2 ;  /* 0x000000ea99987211 */ /* 0x000fc400078410ff */
[-C--:B------:R-:W-:Y:S02]  /*8620*/  LEA R154, P1, R155, R234.reuse, 0x2 ;  /* 0x000000ea9b9a7211 */ /* 0x080fe400078210ff */
[-C--:B------:R-:W-:Y:S02]  /*8630*/  LEA R158, P6, R159, R234.reuse, 0x2 ;  /* 0x000000ea9f9e7211 */ /* 0x080fe400078c10ff */
[-C--:B------:R-:W-:Y:S02]  /*8640*/  LEA R160, P5, R161, R234.reuse, 0x2 ;  /* 0x000000eaa1a07211 */ /* 0x080fe400078a10ff */
[----:B------:R-:W-:Y:S02]  /*8650*/  LEA R162, P4, R163, R234, 0x2 ;  /* 0x000000eaa3a27211 */ /* 0x000fe400078810ff */
[-C--:B------:R-:W-:Y:S02]  /*8660*/  LEA.HI.X.SX32 R151, R151, R0.reuse, 0x2, P3 ;  /* 0x0000000097977211 */ /* 0x080fe400018f16ff */
[----:B------:R-:W-:-:S02]  /*8670*/  LEA.HI.X.SX32 R157, R157, R0, 0x2, P0 ;  /* 0x000000009d9d7211 */ /* 0x000fc400000f16ff */
[-C--:B------:R-:W-:Y:S02]  /*8680*/  LEA R164, P3, R165, R234.reuse, 0x2 ;  /* 0x000000eaa5a47211 */ /* 0x080fe400078610ff */
[----:B------:R-:W-:Y:S02]  /*8690*/  LEA R170, P0, R171, R234, 0x2 ;  /* 0x000000eaabaa7211 */ /* 0x000fe400078010ff */
[-C--:B------:R-:W-:Y:S02]  /*86a0*/  LEA.HI.X.SX32 R153, R153, R0.reuse, 0x2, P2 ;  /* 0x0000000099997211 */ /* 0x080fe400010f16ff */
[-C--:B------:R-:W-:Y:S02]  /*86b0*/  LEA.HI.X.SX32 R155, R155, R0.reuse, 0x2, P1 ;  /* 0x000000009b9b7211 */ /* 0x080fe400008f16ff */
[-C--:B------:R-:W-:Y:S02]  /*86c0*/  LEA.HI.X.SX32 R159, R159, R0.reuse, 0x2, P6 ;  /* 0x000000009f9f7211 */ /* 0x080fe400030f16ff */
[----:B------:R-:W-:-:S02]  /*86d0*/  LEA.HI.X.SX32 R161, R161, R0, 0x2, P5 ;  /* 0x00000000a1a17211 */ /* 0x000fc400028f16ff */
[----:B------:R-:W-:Y:S02]  /*86e0*/  LEA.HI.X.SX32 R163, R163, R0, 0x2, P4 ;  /* 0x00000000a3a37211 */ /* 0x000fe400020f16ff */
[-C--:B------:R-:W-:Y:S02]  /*86f0*/  LEA R166, P2, R167, R234.reuse, 0x2 ;  /* 0x000000eaa7a67211 */ /* 0x080fe400078410ff */
[-C--:B------:R-:W-:Y:S02]  /*8700*/  LEA R168, P1, R169, R234.reuse, 0x2 ;  /* 0x000000eaa9a87211 */ /* 0x080fe400078210ff */
[-C--:B------:R-:W-:Y:S02]  /*8710*/  LEA R172, P6, R173, R234.reuse, 0x2 ;  /* 0x000000eaadac7211 */ /* 0x080fe400078c10ff */
[-C--:B------:R-:W-:Y:S02]  /*8720*/  LEA R174, P5, R175, R234.reuse, 0x2 ;  /* 0x000000eaafae7211 */ /* 0x080fe400078a10ff */
[----:B------:R-:W-:-:S02]  /*8730*/  LEA R176, P4, R177, R234, 0x2 ;  /* 0x000000eab1b07211 */ /* 0x000fc400078810ff */
[-C--:B------:R-:W-:Y:S02]  /*8740*/  LEA.HI.X.SX32 R165, R165, R0.reuse, 0x2, P3 ;  /* 0x00000000a5a57211 */ /* 0x080fe400018f16ff */
[----:B------:R-:W-:Y:S02]  /*8750*/  LEA.HI.X.SX32 R171, R171, R0, 0x2, P0 ;  /* 0x00000000abab7211 */ /* 0x000fe400000f16ff */
[-C--:B------:R-:W-:Y:S02]  /*8760*/  LEA R178, P3, R179, R234.reuse, 0x2 ;  /* 0x000000eab3b27211 */ /* 0x080fe400078610ff */
[----:B------:R-:W-:Y:S02]  /*8770*/  LEA R184, P0, R185, R234, 0x2 ;  /* 0x000000eab9b87211 */ /* 0x000fe400078010ff */
[-C--:B------:R-:W-:Y:S02]  /*8780*/  LEA.HI.X.SX32 R167, R167, R0.reuse, 0x2, P2 ;  /* 0x00000000a7a77211 */ /* 0x080fe400010f16ff */
[----:B------:R-:W-:-:S02]  /*8790*/  LEA.HI.X.SX32 R169, R169, R0, 0x2, P1 ;  /* 0x00000000a9a97211 */ /* 0x000fc400008f16ff */
[-C--:B------:R-:W-:Y:S02]  /*87a0*/  LEA.HI.X.SX32 R173, R173, R0.reuse, 0x2, P6 ;  /* 0x00000000adad7211 */ /* 0x080fe400030f16ff */
[-C--:B------:R-:W-:Y:S02]  /*87b0*/  LEA.HI.X.SX32 R175, R175, R0.reuse, 0x2, P5 ;  /* 0x00000000afaf7211 */ /* 0x080fe400028f16ff */
[----:B------:R-:W-:Y:S02]  /*87c0*/  LEA.HI.X.SX32 R177, R177, R0, 0x2, P4 ;  /* 0x00000000b1b17211 */ /* 0x000fe400020f16ff */
[-C--:B------:R-:W-:Y:S02]  /*87d0*/  LEA R180, P2, R181, R234.reuse, 0x2 ;  /* 0x000000eab5b47211 */ /* 0x080fe400078410ff */
[-C--:B------:R-:W-:Y:S02]  /*87e0*/  LEA R182, P1, R183, R234.reuse, 0x2 ;  /* 0x000000eab7b67211 */ /* 0x080fe400078210ff */
[----:B------:R-:W-:-:S02]  /*87f0*/  LEA R186, P6, R187, R234, 0x2 ;  /* 0x000000eabbba7211 */ /* 0x000fc400078c10ff */
[-C--:B------:R-:W-:Y:S02]  /*8800*/  LEA R188, P5, R189, R234.reuse, 0x2 ;  /* 0x000000eabdbc7211 */ /* 0x080fe400078a10ff */
[----:B------:R-:W-:Y:S02]  /*8810*/  LEA R190, P4, R191, R234, 0x2 ;  /* 0x000000eabfbe7211 */ /* 0x000fe400078810ff */
[-C--:B------:R-:W-:Y:S02]  /*8820*/  LEA.HI.X.SX32 R179, R179, R0.reuse, 0x2, P3 ;  /* 0x00000000b3b37211 */ /* 0x080fe400018f16ff */
[----:B------:R-:W-:Y:S02]  /*8830*/  LEA.HI.X.SX32 R185, R185, R0, 0x2, P0 ;  /* 0x00000000b9b97211 */ /* 0x000fe400000f16ff */
[-C--:B------:R-:W-:Y:S02]  /*8840*/  LEA R192, P3, R193, R234.reuse, 0x2 ;  /* 0x000000eac1c07211 */ /* 0x080fe400078610ff */
        /* <DEDUP_REMOVED lines=27> */
[----:B------:R-:W-:Y:S01]  /*8a00*/  LEA R220, P3, R221, R234, 0x2 ;  /* 0x000000eadddc7211 */ /* 0x000fe200078610ff */
[----:B------:R-:W1:Y:S01]  /*8a10*/  LDC R6, c[0x0][0x230] ;  /* 0x00008c00ff067b82 */ /* 0x000e620000000800 */
[-C--:B------:R-:W-:Y:S02]  /*8a20*/  LEA.HI.X.SX32 R209, R3, R0.reuse, 0x2, P2 ;  /* 0x0000000003d17211 */ /* 0x080fe400010f16ff */
[-C--:B------:R-:W-:Y:S02]  /*8a30*/  LEA.HI.X.SX32 R211, R4, R0.reuse, 0x2, P1 ;  /* 0x0000000004d37211 */ /* 0x080fe400008f16ff */
[----:B------:R-:W-:-:S02]  /*8a40*/  LEA.HI.X.SX32 R215, R215, R0, 0x2, P6 ;  /* 0x00000000d7d77211 */ /* 0x000fc400030f16ff */
[-C--:B------:R-:W-:Y:S02]  /*8a50*/  LEA.HI.X.SX32 R217, R217, R0.reuse, 0x2, P5 ;  /* 0x00000000d9d97211 */ /* 0x080fe400028f16ff */
[----:B------:R-:W-:Y:S01]  /*8a60*/  LEA.HI.X.SX32 R219, R219, R0, 0x2, P4 ;  /* 0x00000000dbdb7211 */ /* 0x000fe200020f16ff */
[----:B------:R-:W-:Y:S01]  /*8a70*/  VIADD R5, R242, 0xfffffffd ;  /* 0xfffffffdf2057836 */ /* 0x000fe20000000000 */
[-C--:B------:R-:W-:Y:S02]  /*8a80*/  LEA R222, P2, R223, R234.reuse, 0x2 ;  /* 0x000000eadfde7211 */ /* 0x080fe400078410ff */
[----:B------:R-:W-:Y:S02]  /*8a90*/  LEA R226, P0, R227, R234, 0x2 ;  /* 0x000000eae3e27211 */ /* 0x000fe400078010ff */
[----:B------:R-:W-:Y:S01]  /*8aa0*/  LEA.HI.X.SX32 R221, R221, R0, 0x2, P3 ;  /* 0x00000000dddd7211 */ /* 0x000fe200018f16ff */
[----:B------:R2:W-:Y:S01]  /*8ab0*/  STL [R1+0x2c], R241 ;  /* 0x00002cf101007387 */ /* 0x0005e20000100800 */
[-C--:B------:R-:W-:Y:S01]  /*8ac0*/  LEA R224, P1, R225, R234.reuse, 0x2 ;  /* 0x000000eae1e07211 */ /* 0x080fe200078210ff */
[----:B------:R-:W-:Y:S01]  /*8ad0*/  VIADD R3, R237, 0xffffffff ;  /* 0xffffffffed037836 */ /* 0x000fe20000000000 */
[-C--:B------:R-:W-:Y:S01]  /*8ae0*/  LEA R228, P6, R229, R234.reuse, 0x2 ;  /* 0x000000eae5e47211 */ /* 0x080fe200078c10ff */
[----:B------:R-:W-:Y:S01]  /*8af0*/  IMAD R13, R13, UR4, RZ ;  /* 0x000000040d0d7c24 */ /* 0x000fe2000f8e02ff */
[-C--:B------:R-:W-:Y:S01]  /*8b00*/  LEA R230, P5, R231, R234.reuse, 0x2 ;  /* 0x000000eae7e67211 */ /* 0x080fe200078a10ff */
[----:B------:R-:W-:Y:S01]  /*8b10*/  IMAD.SHL.U32 R10, R239, 0x10, RZ ;  /* 0x00000010ef0a7824 */ /* 0x000fe200078e00ff */
[-C--:B------:R-:W-:Y:S01]  /*8b20*/  LEA R232, P4, R233, R234.reuse, 0x2 ;  /* 0x000000eae9e87211 */ /* 0x080fe200078810ff */
[----:B------:R-:W-:Y:S01]  /*8b30*/  ULDC.64 UR60, c[0x0][0x208] ;  /* 0x00008200003c7ab9 */ /* 0x000fe20000000a00 */
[----:B------:R-:W-:Y:S01]  /*8b40*/  LEA R234, P3, R235, R234, 0x2 ;  /* 0x000000eaebea7211 */ /* 0x000fe200078610ff */
[----:B--2---:R-:W2:Y:S01]  /*8b50*/  LDC R241, c[0x0][0x230] ;  /* 0x00008c00fff17b82 */ /* 0x004ea20000000800 */
[----:B------:R-:W-:-:S02]  /*8b60*/  LEA.HI.X.SX32 R223, R223, R0, 0x2, P2 ;  /* 0x00000000dfdf7211 */ /* 0x000fc400010f16ff */
[-C--:B------:R-:W-:Y:S02]  /*8b70*/  LEA.HI.X.SX32 R225, R225, R0.reuse, 0x2, P1 ;  /* 0x00000000e1e17211 */ /* 0x080fe400008f16ff */
[-C--:B------:R-:W-:Y:S02]  /*8b80*/  LEA.HI.X.SX32 R227, R227, R0.reuse, 0x2, P0 ;  /* 0x00000000e3e37211 */ /* 0x080fe400000f16ff */
[-C--:B------:R-:W-:Y:S01]  /*8b90*/  LEA.HI.X.SX32 R229, R229, R0.reuse, 0x2, P6 ;  /* 0x00000000e5e57211 */ /* 0x080fe200030f16ff */
[----:B------:R-:W3:Y:S01]  /*8ba0*/  LDC R242, c[0x0][0x230] ;  /* 0x00008c00fff27b82 */ /* 0x000ee20000000800 */
[-C--:B------:R-:W-:Y:S02]  /*8bb0*/  LEA.HI.X.SX32 R231, R231, R0.reuse, 0x2, P5 ;  /* 0x00000000e7e77211 */ /* 0x080fe400028f16ff */
[-C--:B------:R-:W-:Y:S02]  /*8bc0*/  LEA.HI.X.SX32 R233, R233, R0.reuse, 0x2, P4 ;  /* 0x00000000e9e97211 */ /* 0x080fe400020f16ff */
[----:B------:R-:W-:Y:S01]  /*8bd0*/  LEA.HI.X.SX32 R235, R235, R0, 0x2, P3 ;  /* 0x00000000ebeb7211 */ /* 0x000fe200018f16ff */
[----:B------:R-:W-:Y:S01]  /*8be0*/  VIADD R0, R238, 0xfffffffe ;  /* 0xfffffffeee007836 */ /* 0x000fe20000000000 */
[----:B------:R-:W-:-:S02]  /*8bf0*/  ISETP.GE.U32.AND P2, PT, R5, 0x7fffff7e, PT ;  /* 0x7fffff7e0500780c */ /* 0x000fc40003f46070 */
[----:B------:R-:W4:Y:S02]  /*8c00*/  LDC R5, c[0x0][0x230] ;  /* 0x00008c00ff057b82 */ /* 0x000f240000000800 */
[----:B------:R-:W-:Y:S01]  /*8c10*/  ISETP.GE.U32.AND P1, PT, R0, 0x7fffff7f, PT ;  /* 0x7fffff7f0000780c */ /* 0x000fe20003f26070 */
[----:B------:R-:W-:Y:S01]  /*8c20*/  IMAD R0, R236, UR4, RZ ;  /* 0x00000004ec007c24 */ /* 0x000fe2000f8e02ff */
[----:B------:R-:W-:Y:S01]  /*8c30*/  ISETP.GE.U32.AND P0, PT, R3, 0x7fffff80, PT ;  /* 0x7fffff800300780c */ /* 0x000fe20003f06070 */
[----:B------:R-:W-:Y:S01]  /*8c40*/  UMOV UR4, 0x400 ;  /* 0x0000040000047882 */ /* 0x000fe20000000000 */
[----:B------:R-:W-:Y:S01]  /*8c50*/  VIADD R3, R244, 0xffffffdf ;  /* 0xffffffdff4037836 */ /* 0x000fe20000000000 */
[----:B------:R-:W-:Y:S01]  /*8c60*/  IADD3 R4, R243, -0x4, RZ ;  /* 0xfffffffcf3047810 */ /* 0x000fe20007ffe0ff */
[----:B------:R-:W-:Y:S01]  /*8c70*/  ULEA UR32, UR5, UR4, 0x18 ;  /* 0x0000000405207291 */ /* 0x000fe2000f8ec03f */
[----:B------:R-:W-:Y:S01]  /*8c80*/  STL [R1+0x24], R247 ;  /* 0x000024f701007387 */ /* 0x000fe20000100800 */
[----:B------:R-:W-:Y:S01]  /*8c90*/  LEA R236, P5, R13, UR6, 0x2 ;  /* 0x000000060dec7c11 */ /* 0x000fe2000f8a10ff */
[----:B------:R-:W-:Y:S01]  /*8ca0*/  ULDC UR4, c[0x0][0x230] ;  /* 0x00008c0000047ab9 */ /* 0x000fe20000000800 */
[----:B------:R-:W-:Y:S01]  /*8cb0*/  ISETP.GE.U32.AND P4, PT, R3, 0x7fffff60, PT ;  /* 0x7fffff600300780c */ /* 0x000fe20003f86070 */
[----:B------:R-:W-:Y:S01]  /*8cc0*/  STL [R1+0x1c], R249 ;  /* 0x00001cf901007387 */ /* 0x000fe20000100800 */
[----:B------:R-:W-:Y:S01]  /*8cd0*/  ISETP.GE.U32.AND P3, PT, R4, 0x7fffff7d, PT ;  /* 0x7fffff7d0400780c */ /* 0x000fe20003f66070 */
[----:B-1----:R-:W-:Y:S01]  /*8ce0*/  VIADD R3, R6, 0xffffffde ;  /* 0xffffffde06037836 */ /* 0x002fe20000000000 */
[----:B------:R-:W-:Y:S01]  /*8cf0*/  LOP3.LUT R10, R10, 0x70, RZ, 0xc0, !PT ;  /* 0x000000700a0a7812 */ /* 0x000fe200078ec0ff */
[----:B------:R-:W-:Y:S01]  /*8d00*/  STL.64 [R1+0x10], R250 ;  /* 0x000010fa01007387 */ /* 0x000fe20000100a00 */
[----:B------:R-:W-:Y:S01]  /*8d10*/  LOP3.LUT R252, R252, 0x7f, RZ, 0xc0, !PT ;  /* 0x0000007ffcfc7812 */ /* 0x000fe200078ec0ff */
[----:B------:R-:W-:Y:S01]  /*8d20*/  IMAD.U32 R6, RZ, RZ, UR32 ;  /* 0x00000020ff067e24 */ /* 0x000fe2000f8e00ff */
[----:B------:R-:W1:Y:S01]  /*8d30*/  LDC R4, c[0x0][0x230] ;  /* 0x00008c00ff047b82 */ /* 0x000e620000000800 */
[----:B------:R-:W-:Y:S01]  /*8d40*/  STL.64 [R1+0x8], R8 ;  /* 0x0000080801007387 */ /* 0x000fe20000100a00 */
[----:B------:R-:W-:-:S02]  /*8d50*/  LEA.HI.X.SX32 R237, R13, UR7, 0x2, P5 ;  /* 0x000000070ded7c11 */ /* 0x000fc4000a8f16ff */
[----:B------:R-:W-:Y:S01]  /*8d60*/  LEA R238, P5, R0, UR6, 0x2 ;  /* 0x0000000600ee7c11 */ /* 0x000fe2000f8a10ff */
[----:B------:R2:W-:Y:S01]  /*8d70*/  STL.64 [R1+0xfe0], R8 ;  /* 0x000fe00801007387 */ /* 0x0005e20000100a00 */
[----:B------:R-:W-:Y:S02]  /*8d80*/  IMAD R10, R252, 0x80, R10 ;  /* 0x00000080fc0a7824 */ /* 0x000fe400078e020a */
[----:B------:R-:W3:Y:S01]  /*8d90*/  LDC R13, c[0x0][0x230] ;  /* 0x00008c00ff0d7b82 */ /* 0x000ee20000000800 */
[----:B------:R4:W-:Y:S01]  /*8da0*/  STL.64 [R1+0xff8], R24 ;  /* 0x000ff81801007387 */ /* 0x0009e20000100a00 */
[----:B------:R-:W-:-:S03]  /*8db0*/  LEA.HI.X.SX32 R239, R0, UR7, 0x2, P5 ;  /* 0x0000000700ef7c11 */ /* 0x000fc6000a8f16ff */
[----:B------:R-:W-:Y:S01]  /*8dc0*/  STL.64 [R1+0xfe8], R26 ;  /* 0x000fe81a01007387 */ /* 0x000fe20000100a00 */
[----:B------:R-:W-:Y:S01]  /*8dd0*/  IADD3 R0, R240, -0x23, RZ ;  /* 0xffffffddf0007810 */ /* 0x000fe20007ffe0ff */
[----:B------:R-:W-:Y:S01]  /*8de0*/  VIADD R244, R10, UR32 ;  /* 0x000000200af47c36 */ /* 0x000fe20008000000 */
[----:B------:R-:W-:Y:S01]  /*8df0*/  ISETP.GE.U32.AND P5, PT, R3, 0x7fffff5f, PT ;  /* 0x7fffff5f0300780c */ /* 0x000fe20003fa6070 */
[----:B------:R-:W-:Y:S01]  /*8e00*/  STL.64 [R1+0xff0], R28 ;  /* 0x000ff01c01007387 */ /* 0x000fe20000100a00 */
[----:B--2---:R-:W-:Y:S01]  /*8e10*/  IMAD.WIDE R8, R2, 0x4, R238 ;  /* 0x0000000402087825 */ /* 0x004fe200078e02ee */
[----:B------:R-:W2:Y:S02]  /*8e20*/  LDC R240, c[0x0][0x230] ;  /* 0x00008c00fff07b82 */ /* 0x000ea40000000800 */
[----:B------:R4:W-:Y:S02]  /*8e30*/  STL [R1+0xc58], R6 ;  /* 0x000c580601007387 */ /* 0x0009e40000100800 */
[----:B----4-:R-:W-:Y:S01]  /*8e40*/  VIADD R3, R5, 0xffffffbf ;  /* 0xffffffbf05037836 */ /* 0x010fe20000000000 */
[----:B------:R-:W-:-:S02]  /*8e50*/  ISETP.GE.U32.AND P6, PT, R0, 0x7fffff5e, PT ;  /* 0x7fffff5e0000780c */ /* 0x000fc40003fc6070 */
[----:B------:R-:W-:Y:S01]  /*8e60*/  IADD3 R0, R241, -0x24, RZ ;  /* 0xffffffdcf1007810 */ /* 0x000fe20007ffe0ff */
[----:B------:R-:W-:Y:S01]  /*8e70*/  @!PT LDS RZ, [RZ] ;  /* 0x00000000fffff984 */ /* 0x000fe20000000800 */
[----:B------:R-:W-:Y:S01]  /*8e80*/  @!PT LDS RZ, [RZ] ;  /* 0x00000000fffff984 */ /* 0x000fe20000000800 */
[----:B------:R-:W-:Y:S01]  /*8e90*/  @!PT LDS RZ, [RZ] ;  /* 0x00000000fffff984 */ /* 0x000fe20000000800 */
[----:B------:R-:W-:Y:S01]  /*8ea0*/  LDGSTS.E [R244], desc[UR60][R236.64], !P0 ;  /* 0x00000000ecf47fae */ /* 0x000fe2000c12187c */
[----:B------:R-:W4:Y:S01]  /*8eb0*/  LDC R5, c[0x0][0x230] ;  /* 0x00008c00ff057b82 */ /* 0x000f220000000800 */
[--C-:B------:R-:W-:Y:S02]  /*8ec0*/  IMAD.WIDE R24, R2, 0x4, R236.reuse ;  /* 0x0000000402187825 */ /* 0x100fe400078e02ec */
[----:B------:R-:W-:Y:S05]  /*8ed0*/  LDGSTS.E [R244+0x4000], desc[UR60][R238.64], !P0 ;  /* 0x04000000eef47fae */ /* 0x000fea000c12187c */
[----:B------:R-:W3:Y:S01]  /*8ee0*/  LDC R6, c[0x0][0x230] ;  /* 0x00008c00ff067b82 */ /* 0x000ee20000000800 */
[----:B------:R-:W-:Y:S01]  /*8ef0*/  ISETP.GE.U32.AND P0, PT, R0, 0x7fffff5d, PT ;  /* 0x7fffff5d0000780c */ /* 0x000fe20003f06070 */
[----:B------:R-:W-:Y:S01]  /*8f00*/  IMAD.SHL.U32 R0, R2, 0x2, RZ ;  /* 0x0000000202007824 */ /* 0x000fe200078e00ff */
[----:B------:R1:W-:Y:S04]  /*8f10*/  STL.64 [R1+0x370], R24 ;  /* 0x0003701801007387 */ /* 0x0003e80000100a00 */
[----:B------:R1:W-:Y:S01]  /*8f20*/  LDGSTS.E [R244+0x4], desc[UR60][R24.64], !P1 ;  /* 0x0000400018f47fae */ /* 0x0003e2000c92187c */
[----:B------:R-:W2:Y:S03]  /*8f30*/  LDC R241, c[0x0][0x230] ;  /* 0x00008c00fff17b82 */ /* 0x000ea60000000800 */
[----:B------:R1:W-:Y:S04]  /*8f40*/  STL.64 [R1+0x368], R8 ;  /* 0x0003680801007387 */ /* 0x0003e80000100a00 */
[----:B------:R1:W-:Y:S01]  /*8f50*/  LDGSTS.E [R244+0x4004], desc[UR60][R8.64], !P1 ;  /* 0x0400400008f47fae */ /* 0x0003e2000c92187c */
[----:B------:R-:W-:Y:S01]  /*8f60*/  ISETP.GE.U32.AND P1, PT, R3, 0x7fffff40, PT ;  /* 0x7fffff400300780c */ /* 0x000fe20003f26070 */
[----:B-1----:R-:W-:-:S04]  /*8f70*/  IMAD.WIDE R24, R0, 0x4, R236 ;  /* 0x0000000400187825 */ /* 0x002fc800078e02ec */
[----:B------:R-:W-:Y:S02]  /*8f80*/  VIADD R3, R4, 0xffffffbe ;  /* 0xffffffbe04037836 */ /* 0x000fe40000000000 */
[----:B------:R-:W-:Y:S01]  /*8f90*/  IMAD.WIDE R8, R0, 0x4, R238 ;  /* 0x0000000400087825 */ /* 0x000fe200078e02ee */
[----:B------:R1:W-:Y:S03]  /*8fa0*/  STL.64 [R1+0x360], R24 ;  /* 0x0003601801007387 */ /* 0x0003e60000100a00 */
[----:B------:R-:W-:Y:S01]  /*8fb0*/  IMAD R0, R2, 0x3, RZ ;  /* 0x0000000302007824 */ /* 0x000fe200078e02ff */
[----:B------:R1:W-:Y:S04]  /*8fc0*/  LDGSTS.E [R244+0x8], desc[UR60][R24.64], !P2 ;  /* 0x0000800018f47fae */ /* 0x0003e8000d12187c */
[----:B------:R4:W-:Y:S04]  /*8fd0*/  STL.64 [R1+0x358], R8 ;  /* 0x0003580801007387 */ /* 0x0009e80000100a00 */
[----:B------:R4:W-:Y:S01]  /*8fe0*/  LDGSTS.E [R244+0x4008], desc[UR60][R8.64], !P2 ;  /* 0x0400800008f47fae */ /* 0x0009e2000d12187c */
[----:B------:R-:W-:Y:S01]  /*8ff0*/  ISETP.GE.U32.AND P2, PT, R3, 0x7fffff3f, PT ;  /* 0x7fffff3f0300780c */ /* 0x000fe20003f46070 */
[----:B-1----:R-:W-:Y:S01]  /*9000*/  IMAD.WIDE R24, R0, 0x4, R236 ;  /* 0x0000000400187825 */ /* 0x002fe200078e02ec */
[----:B---3--:R-:W-:-:S02]  /*9010*/  IADD3 R3, R6, -0x43, RZ ;  /* 0xffffffbd06037810 */ /* 0x008fc40007ffe0ff */
[----:B------:R-:W1:Y:S02]  /*9020*/  LDC R6, c[0x0][0x230] ;  /* 0x00008c00ff067b82 */ /* 0x000e640000000800 */
[----:B------:R3:W-:Y:S01]  /*9030*/  LDGSTS.E [R244+0xc], desc[UR60][R24.64], !P3 ;  /* 0x0000c00018f47fae */ /* 0x0007e2000d92187c */
[----:B----4-:R-:W-:-:S04]  /*9040*/  IMAD.WIDE R8, R0, 0x4, R238 ;  /* 0x0000000400087825 */ /* 0x010fc800078e02ee */
[----:B------:R-:W-:Y:S01]  /*9050*/  IMAD.SHL.U32 R0, R2, 0x20, RZ ;  /* 0x0000002002007824 */ /* 0x000fe200078e00ff */
[----:B------:R4:W-:Y:S01]  /*9060*/  LDGSTS.E [R244+0x400c], desc[UR60][R8.64], !P3 ;  /* 0x0400c00008f47fae */ /* 0x0009e2000d92187c */
[----:B------:R-:W-:Y:S02]  /*9070*/  ISETP.GE.U32.AND P3, PT, R3, 0x7fffff3e, PT ;  /* 0x7fffff3e0300780c */ /* 0x000fe40003f66070 */
[----:B------:R-:W-:-:S04]  /*9080*/  IMAD.WIDE R28, R0, 0x4, R236 ;  /* 0x00000004001c7825 */ /* 0x000fc800078e02ec */
[----:B------:R-:W-:Y:S01]  /*9090*/  IMAD.WIDE R26, R0, 0x4, R238 ;  /* 0x00000004001a7825 */ /* 0x000fe200078e02ee */
[----:B------:R3:W-:Y:S03]  /*90a0*/  STL.64 [R1+0x350], R24 ;  /* 0x0003501801007387 */ /* 0x0007e60000100a00 */
[----:B------:R-:W-:Y:S01]  /*90b0*/  IMAD R3, R2, 0x21, RZ ;  /* 0x0000002102037824 */ /* 0x000fe200078e02ff */
[----:B------:R2:W-:Y:S01]  /*90c0*/  LDGSTS.E [R244+0x8000], desc[UR60][R28.64], !P4 ;  /* 0x080000001cf47fae */ /* 0x0005e2000e12187c */
[----:B------:R-:W-:-:S03]  /*90d0*/  VIADD R0, R5, 0xffffffbc ;  /* 0xffffffbc05007836 */ /* 0x000fc60000000000 */
[----:B------:R4:W-:Y:S01]  /*90e0*/  STL.64 [R1+0x348], R8 ;  /* 0x0003480801007387 */ /* 0x0009e20000100a00 */
[----:B---3--:R-:W-:-:S03]  /*90f0*/  IMAD.WIDE R24, R3, 0x4, R236 ;  /* 0x0000000403187825 */ /* 0x008fc600078e02ec */
[----:B------:R3:W-:Y:S01]  /*9100*/  LDGSTS.E [R244+0xc000], desc[UR60][R26.64], !P4 ;  /* 0x0c0000001af47fae */ /* 0x0007e2000e12187c */
[----:B------:R-:W-:Y:S01]  /*9110*/  ISETP.GE.U32.AND P4, PT, R0, 0x7fffff3d, PT ;  /* 0x7fffff3d0000780c */ /* 0x000fe20003f86070 */
[----:B------:R-:W-:Y:S02]  /*9120*/  VIADD R0, R13, 0xffffff9f ;  /* 0xffffff9f0d007836 */ /* 0x000fe40000000000 */
[----:B------:R1:W-:Y:S01]  /*9130*/  LDGSTS.E [R244+0x8004], desc[UR60][R24.64], !P5 ;  /* 0x0800400018f47fae */ /* 0x0003e2000e92187c */
[----:B------:R-:W1:Y:S01]  /*9140*/  LDC R13, c[0x0][0x230] ;  /* 0x00008c00ff0d7b82 */ /* 0x000e620000000800 */
[----:B----4-:R-:W-:-:S05]  /*9150*/  IMAD.WIDE R8, R3, 0x4, R238 ;  /* 0x0000000403087825 */ /* 0x010fca00078e02ee */
[----:B------:R4:W-:Y:S01]  /*9160*/  LDGSTS.E [R244+0xc004], desc[UR60][R8.64], !P5 ;  /* 0x0c00400008f47fae */ /* 0x0009e2000e92187c */
[----:B------:R-:W-:Y:S01]  /*9170*/  ISETP.GE.U32.AND P5, PT, R0, 0x7fffff20, PT ;  /* 0x7fffff200000780c */ /* 0x000fe20003fa6070 */
[C---:B------:R-:W-:Y:S02]  /*9180*/  IMAD R0, R2.reuse, 0x22, RZ ;  /* 0x0000002202007824 */ /* 0x040fe400078e02ff */
[C---:B------:R-:W-:Y:S01]  /*9190*/  IMAD R3, R2.reuse, 0x23, RZ ;  /* 0x0000002302037824 */ /* 0x040fe200078e02ff */
[----:B------:R2:W-:Y:S04]  /*91a0*/  STL.64 [R1+0x2b8], R28 ;  /* 0x0002b81c01007387 */ /* 0x0005e80000100a00 */
[----:B------:R3:W-:Y:S01]  /*91b0*/  STL.64 [R1+0x2b0], R26 ;  /* 0x0002b01a01007387 */ /* 0x0007e20000100a00 */
[----:B------:R-:W-:-:S03]  /*91c0*/  SHF.L.U32 R4, R2, 0x6, RZ ;  /* 0x0000000602047819 */ /* 0x000fc600000006ff */
[----:B------:R1:W-:Y:S01]  /*91d0*/  STL.64 [R1+0x2a8], R24 ;  /* 0x0002a81801007387 */ /* 0x0003e20000100a00 */
[----:B--2---:R-:W-:-:S03]  /*91e0*/  IMAD.WIDE R28, R0, 0x4, R236 ;  /* 0x00000004001c7825 */ /* 0x004fc600078e02ec */
[----:B------:R4:W-:Y:S01]  /*91f0*/  STL.64 [R1+0x2a0], R8 ;  /* 0x0002a00801007387 */ /* 0x0009e20000100a00 */
[----:B---3--:R-:W-:-:S03]  /*9200*/  IMAD.WIDE R26, R0, 0x4, R238 ;  /* 0x00000004001a7825 */ /* 0x008fc600078e02ee */
[----:B------:R-:W-:Y:S01]  /*9210*/  STL.64 [R1+0x298], R28 ;  /* 0x0002981c01007387 */ /* 0x000fe20000100a00 */
[----:B-1----:R-:W-:-:S03]  /*9220*/  IMAD.WIDE R24, R3, 0x4, R236 ;  /* 0x0000000403187825 */ /* 0x002fc600078e02ec */
[----:B------:R-:W-:Y:S01]  /*9230*/  LDGSTS.E [R244+0x8008], desc[UR60][R28.64], !P6 ;  /* 0x080080001cf47fae */ /* 0x000fe2000f12187c */
[----:B----4-:R-:W-:-:S03]  /*9240*/  IMAD.WIDE R8, R3, 0x4, R238 ;  /* 0x0000000403087825 */ /* 0x010fc600078e02ee */
[----:B------:R-:W-:Y:S04]  /*9250*/  STL.64 [R1+0x290], R26 ;  /* 0x0002901a01007387 */ /* 0x000fe80000100a00 */
[----:B------:R-:W-:Y:S01]  /*9260*/  LDGSTS.E [R244+0xc008], desc[UR60][R26.64], !P6 ;  /* 0x0c0080001af47fae */ /* 0x000fe2000f12187c */
[----:B------:R-:W-:Y:S02]  /*9270*/  VIADD R5, R240, 0xffffff9e ;  /* 0xffffff9ef0057836 */ /* 0x000fe40000000000 */
[----:B------:R-:W-:Y:S01]  /*9280*/  VIADD R0, R241, 0xffffff9d ;  /* 0xffffff9df1007836 */ /* 0x000fe20000000000 */
[----:B------:R1:W-:Y:S01]  /*9290*/  STL.64 [R1+0x288], R24 ;  /* 0x0002881801007387 */ /* 0x0003e20000100a00 */
[----:B------:R-:W-:-:S03]  /*92a0*/  VIADD R3, R6, 0xffffff9c ;  /* 0xffffff9c06037836 */ /* 0x000fc60000000000 */
[----:B------:R1:W-:Y:S01]  /*92b0*/  LDGSTS.E [R244+0x800c], desc[UR60][R24.64], !P0 ;  /* 0x0800c00018f47fae */ /* 0x0003e2000c12187c */
[----:B------:R-:W-:Y:S01]  /*92c0*/  ISETP.GE.U32.AND P6, PT, R5, 0x7fffff1f, PT ;  /* 0x7fffff1f0500780c */ /* 0x000fe20003fc6070 */
[----:B------:R-:W2:Y:S02]  /*92d0*/  LDC R6, c[0x0][0x230] ;  /* 0x00008c00ff067b82 */ /* 0x000ea40000000800 */
[----:B------:R3:W-:Y:S04]  /*92e0*/  STL.64 [R1+0x280], R8 ;  /* 0x0002800801007387 */ /* 0x0007e80000100a00 */
[----:B------:R3:W-:Y:S01]  /*92f0*/  LDGSTS.E [R244+0xc00c], desc[UR60][R8.64], !P0 ;  /* 0x0c00c00008f47fae */ /* 0x0007e2000c12187c */
[----:B------:R-:W-:Y:S01]  /*9300*/  LOP3.LUT R245, R10, 0x10, RZ, 0x3c, !PT ;  /* 0x000000100af57812 */ /* 0x000fe200078e3cff */
[----:B------:R-:W4:Y:S01]  /*9310*/  LDC R5, c[0x0][0x230] ;  /* 0x00008c00ff057b82 */ /* 0x000f220000000800 */
[----:B-1----:R-:W-:Y:S01]  /*9320*/  IMAD.WIDE R24, R4, 0x4, R236 ;  /* 0x0000000404187825 */ /* 0x002fe200078e02ec */
[----:B------:R-:W-:-:S02]  /*9330*/  ISETP.GE.U32.AND P0, PT, R0, 0x7fffff1e, PT ;  /* 0x7fffff1e0000780c */ /* 0x000fc40003f06070 */
[C---:B------:R-:W-:Y:S02]  /*9340*/  LOP3.LUT R246, R10.reuse, 0x20, RZ, 0x3c, !PT ;  /* 0x000000200af67812 */ /* 0x040fe400078e3cff */
[----:B------:R-:W-:Y:S02]  /*9350*/  LOP3.LUT R247, R10, 0x30, RZ, 0x3c, !PT ;  /* 0x000000300af77812 */ /* 0x000fe400078e3cff */
[----:B------:R-:W1:Y:S01]  /*9360*/  LDC R240, c[0x0][0x230] ;  /* 0x00008c00fff07b82 */ /* 0x000e620000000800 */
[----:B---3--:R-:W-:Y:S01]  /*9370*/  IMAD.WIDE R8, R4, 0x4, R238 ;  /* 0x0000000404087825 */ /* 0x008fe200078e02ee */
[----:B------:R3:W-:Y:S03]  /*9380*/  LDGSTS.E [R244+0x10000], desc[UR60][R24.64], !P1 ;  /* 0x1000000018f47fae */ /* 0x0007e6000c92187c */
[----:B------:R-:W-:Y:S01]  /*9390*/  IMAD R0, R2, 0x41, RZ ;  /* 0x0000004102007824 */ /* 0x000fe200078e02ff */
[----:B------:R3:W-:Y:S02]  /*93a0*/  STL.64 [R1+0x1f8], R24 ;  /* 0x0001f81801007387 */ /* 0x0007e40000100a00 */
[----:B------:R-:W2:Y:S02]  /*93b0*/  LDC R4, c[0x0][0x230] ;  /* 0x00008c00ff047b82 */ /* 0x000ea40000000800 */
[----:B------:R3:W-:Y:S04]  /*93c0*/  STL.64 [R1+0x1f0], R8 ;  /* 0x0001f00801007387 */ /* 0x0007e80000100a00 */
[----:B------:R3:W-:Y:S01]  /*93d0*/  LDGSTS.E [R244+0x14000], desc[UR60][R8.64], !P1 ;  /* 0x1400000008f47fae */ /* 0x0007e2000c92187c */
[----:B------:R-:W-:Y:S01]  /*93e0*/  ISETP.GE.U32.AND P1, PT, R3, 0x7fffff1d, PT ;  /* 0x7fffff1d0300780c */ /* 0x000fe20003f26070 */
[----:B------:R-:W1:Y:S01]  /*93f0*/  LDC R241, c[0x0][0x230] ;  /* 0x00008c00fff17b82 */ /* 0x000e620000000800 */
[----:B---3--:R-:W-:Y:S01]  /*9400*/  IMAD.WIDE R24, R0, 0x4, R236 ;  /* 0x0000000400187825 */ /* 0x008fe200078e02ec */
[----:B------:R-:W-:-:S03]  /*9410*/  IADD3 R3, R13, -0x5, RZ ;  /* 0xfffffffb0d037810 */ /* 0x000fc60007ffe0ff */
[----:B------:R-:W-:Y:S01]  /*9420*/  IMAD.WIDE R8, R0, 0x4, R238 ;  /* 0x0000000400087825 */ /* 0x000fe200078e02ee */
[----:B------:R3:W-:Y:S02]  /*9430*/  STL.64 [R1+0x1e8], R24 ;  /* 0x0001e81801007387 */ /* 0x0007e40000100a00 */
[----:B------:R-:W1:Y:S01]  /*9440*/  LDC R13, c[0x0][0x230] ;  /* 0x00008c00ff0d7b82 */ /* 0x000e620000000800 */
[----:B------:R-:W-:Y:S01]  /*9450*/  IMAD R0, R2, 0x42, RZ ;  /* 0x0000004202007824 */ /* 0x000fe200078e02ff */
[----:B------:R3:W-:Y:S04]  /*9460*/  LDGSTS.E [R244+0x10004], desc[UR60][R24.64], !P2 ;  /* 0x1000400018f47fae */ /* 0x0007e8000d12187c */
[----:B------:R4:W-:Y:S04]  /*9470*/  STL.64 [R1+0x1e0], R8 ;  /* 0x0001e00801007387 */ /* 0x0009e80000100a00 */
[----:B------:R4:W-:Y:S01]  /*9480*/  LDGSTS.E [R244+0x14004], desc[UR60][R8.64], !P2 ;  /* 0x1400400008f47fae */ /* 0x0009e2000d12187c */
[----:B------:R-:W-:Y:S01]  /*9490*/  ISETP.GE.U32.AND P2, PT, R3, 0x7fffff7c, PT ;  /* 0x7fffff7c0300780c */ /* 0x000fe20003f46070 */
[----:B------:R-:W-:-:S02]  /*94a0*/  VIADD R3, R242, 0xfffffffa ;  /* 0xfffffffaf2037836 */ /* 0x000fc40000000000 */
[C---:B---3--:R-:W-:Y:S01]  /*94b0*/  IMAD.WIDE R24, R0.reuse, 0x4, R236 ;  /* 0x0000000400187825 */ /* 0x048fe200078e02ec */
[----:B------:R-:W-:Y:S01]  /*94c0*/  IADD3 R245, R245, UR32, RZ ;  /* 0x00000020f5f57c10 */ /* 0x000fe2000fffe0ff */
[----:B------:R-:W3:Y:S02]  /*94d0*/  LDC R242, c[0x0][0x230] ;  /* 0x00008c00fff27b82 */ /* 0x000ee40000000800 */
[----:B----4-:R-:W-:Y:S01]  /*94e0*/  IMAD.WIDE R8, R0, 0x4, R238 ;  /* 0x0000000400087825 */ /* 0x010fe200078e02ee */
[----:B------:R4:W-:Y:S03]  /*94f0*/  STL.64 [R1+0x1d8], R24 ;  /* 0x0001d81801007387 */ /* 0x0009e60000100a00 */
[----:B------:R-:W-:Y:S01]  /*9500*/  IMAD R0, R2, 0x43, RZ ;  /* 0x0000004302007824 */ /* 0x000fe200078e02ff */
[----:B------:R4:W-:Y:S04]  /*9510*/  LDGSTS.E [R244+0x10008], desc[UR60][R24.64], !P3 ;  /* 0x1000800018f47fae */ /* 0x0009e8000d92187c */
[----:B------:R1:W-:Y:S04]  /*9520*/  STL.64 [R1+0x1d0], R8 ;  /* 0x0001d00801007387 */ /* 0x0003e80000100a00 */
[----:B------:R1:W-:Y:S01]  /*9530*/  LDGSTS.E [R244+0x14008], desc[UR60][R8.64], !P3 ;  /* 0x1400800008f47fae */ /* 0x0003e2000d92187c */
[----:B------:R-:W-:Y:S01]  /*9540*/  ISETP.GE.U32.AND P3, PT, R3, 0x7fffff7b, PT ;  /* 0x7fffff7b0300780c */ /* 0x000fe20003f66070 */
[----:B--2---:R-:W-:-:S02]  /*9550*/  VIADD R3, R4, 0xfffffff9 ;  /* 0xfffffff904037836 */ /* 0x004fc40000000000 */
[C---:B----4-:R-:W-:Y:S01]  /*9560*/  IMAD.WIDE R24, R0.reuse, 0x4, R236 ;  /* 0x0000000400187825 */ /* 0x050fe200078e02ec */
[----:B------:R-:W2:Y:S03]  /*9570*/  LDC R4, c[0x0][0x230] ;  /* 0x00008c00ff047b82 */ /* 0x000ea60000000800 */
[----:B-1----:R-:W-:Y:S01]  /*9580*/  IMAD.WIDE R8, R0, 0x4, R238 ;  /* 0x0000000400087825 */ /* 0x002fe200078e02ee */
[----:B------:R1:W-:Y:S03]  /*9590*/  STL.64 [R1+0x1c8], R24 ;  /* 0x0001c81801007387 */ /* 0x0003e60000100a00 */
[----:B------:R-:W-:Y:S01]  /*95a0*/  IMAD R0, R2, 0x60, RZ ;  /* 0x0000006002007824 */ /* 0x000fe200078e02ff */
[----:B------:R1:W-:Y:S04]  /*95b0*/  LDGSTS.E [R244+0x1000c], desc[UR60][R24.64], !P4 ;  /* 0x1000c00018f47fae */ /* 0x0003e8000e12187c */
[----:B------:R4:W-:Y:S04]  /*95c0*/  STL.64 [R1+0x1c0], R8 ;  /* 0x0001c00801007387 */ /* 0x0009e80000100a00 */
[----:B------:R4:W-:Y:S01]  /*95d0*/  LDGSTS.E [R244+0x1400c], desc[UR60][R8.64], !P4 ;  /* 0x1400c00008f47fae */ /* 0x0009e2000e12187c */
[----:B------:R-:W-:Y:S01]  /*95e0*/  ISETP.GE.U32.AND P4, PT, R3, 0x7fffff7a, PT ;  /* 0x7fffff7a0300780c */ /* 0x000fe20003f86070 */
[----:B------:R-:W-:-:S02]  /*95f0*/  VIADD R3, R5, 0xfffffff8 ;  /* 0xfffffff805037836 */ /* 0x000fc40000000000 */
[C---:B-1----:R-:W-:Y:S01]  /*9600*/  IMAD.WIDE R24, R0.reuse, 0x4, R236 ;  /* 0x0000000400187825 */ /* 0x042fe200078e02ec */
[----:B------:R-:W1:Y:S03]  /*9610*/  LDC R5, c[0x0][0x230] ;  /* 0x00008c00ff057b82 */ /* 0x000e660000000800 */
[----:B----4-:R-:W-:Y:S01]  /*9620*/  IMAD.WIDE R8, R0, 0x4, R238 ;  /* 0x0000000400087825 */ /* 0x010fe200078e02ee */
[----:B------:R4:W-:Y:S03]  /*9630*/  STL.64 [R1+0x138], R24 ;  /* 0x0001381801007387 */ /* 0x0009e60000100a00 */
[----:B------:R-:W-:Y:S01]  /*9640*/  IMAD R0, R2, 0x61, RZ ;  /* 0x0000006102007824 */ /* 0x000fe200078e02ff */
[----:B------:R4:W-:Y:S04]  /*9650*/  LDGSTS.E [R244+0x18000], desc[UR60][R24.64], !P5 ;  /* 0x1800000018f47fae */ /* 0x0009e8000e92187c */
[----:B------:R3:W-:Y:S04]  /*9660*/  STL.64 [R1+0x130], R8 ;  /* 0x0001300801007387 */ /* 0x0007e80000100a00 */
[----:B------:R3:W-:Y:S01]  /*9670*/  LDGSTS.E [R244+0x1c000], desc[UR60][R8.64], !P5 ;  /* 0x1c00000008f47fae */ /* 0x0007e2000e92187c */
[----:B------:R-:W-:Y:S01]  /*9680*/  ISETP.GE.U32.AND P5, PT, R3, 0x7fffff79, PT ;  /* 0x7fffff790300780c */ /* 0x000fe20003fa6070 */
[----:B----4-:R-:W-:Y:S01]  /*9690*/  IMAD.WIDE R24, R0, 0x4, R236 ;  /* 0x0000000400187825 */ /* 0x010fe200078e02ec */
[----:B------:R-:W-:-:S02]  /*96a0*/  IADD3 R3, R6, -0x25, RZ ;  /* 0xffffffdb06037810 */ /* 0x000fc40007ffe0ff */
[----:B------:R-:W4:Y:S02]  /*96b0*/  LDC R6, c[0x0][0x230] ;  /* 0x00008c00ff067b82 */ /* 0x000f240000000800 */
[----:B------:R2:W-:Y:S01]  /*96c0*/  LDGSTS.E [R244+0x18004], desc[UR60][R24.64], !P6 ;  /* 0x1800400018f47fae */ /* 0x0005e2000f12187c */
[----:B---3--:R-:W-:-:S03]  /*96d0*/  IMAD.WIDE R8, R0, 0x4, R238 ;  /* 0x0000000400087825 */ /* 0x008fc600078e02ee */
[----:B------:R2:W-:Y:S01]  /*96e0*/  STL.64 [R1+0x128], R24 ;  /* 0x0001281801007387 */ /* 0x0005e20000100a00 */
[----:B------:R-:W-:-:S03]  /*96f0*/  IMAD R0, R2, 0x62, RZ ;  /* 0x0000006202007824 */ /* 0x000fc600078e02ff */
[----:B------:R3:W-:Y:S01]  /*9700*/  LDGSTS.E [R244+0x1c004], desc[UR60][R8.64], !P6 ;  /* 0x1c00400008f47fae */ /* 0x0007e2000f12187c */
[----:B------:R-:W-:Y:S01]  /*9710*/  ISETP.GE.U32.AND P6, PT, R3, 0x7fffff5c, PT ;  /* 0x7fffff5c0300780c */ /* 0x000fe20003fc6070 */
[----:B------:R-:W-:Y:S02]  /*9720*/  VIADD R3, R13, 0xffffffda ;  /* 0xffffffda0d037836 */ /* 0x000fe40000000000 */
[----:B------:R3:W-:Y:S01]  /*9730*/  STL.64 [R1+0x120], R8 ;  /* 0x0001200801007387 */ /* 0x0007e20000100a00 */
[----:B------:R-:W4:Y:S01]  /*9740*/  LDC R13, c[0x0][0x230] ;  /* 0x00008c00ff0d7b82 */ /* 0x000f220000000800 */
[----:B--2---:R-:W-:-:S04]  /*9750*/  IMAD.WIDE R24, R0, 0x4, R236 ;  /* 0x0000000400187825 */ /* 0x004fc800078e02ec */
[----:B---3--:R-:W-:Y:S01]  /*9760*/  IMAD.WIDE R8, R0, 0x4, R238 ;  /* 0x0000000400087825 */ /* 0x008fe200078e02ee */
[----:B------:R2:W-:Y:S03]  /*9770*/  STL.64 [R1+0x118], R24 ;  /* 0x0001181801007387 */ /* 0x0005e60000100a00 */
[----:B------:R-:W-:Y:S01]  /*9780*/  IMAD R0, R2, 0x63, RZ ;  /* 0x0000006302007824 */ /* 0x000fe200078e02ff */
[----:B------:R2:W-:Y:S04]  /*9790*/  LDGSTS.E [R244+0x18008], desc[UR60][R24.64], !P0 ;  /* 0x1800800018f47fae */ /* 0x0005e8000c12187c */
[----:B------:R3:W-:Y:S04]  /*97a0*/  STL.64 [R1+0x110], R8 ;  /* 0x0001100801007387 */ /* 0x0007e80000100a00 */
[----:B------:R3:W-:Y:S01]  /*97b0*/  LDGSTS.E [R244+0x1c008], desc[UR60][R8.64], !P0 ;  /* 0x1c00800008f47fae */ /* 0x0007e2000c12187c */
[----:B------:R-:W-:Y:S01]  /*97c0*/  ISETP.GE.U32.AND P0, PT, R3, 0x7fffff5b, PT ;  /* 0x7fffff5b0300780c */ /* 0x000fe20003f06070 */
[----:B------:R-:W-:-:S02]  /*97d0*/  VIADD R3, R4, 0xffffffd9 ;  /* 0xffffffd904037836 */ /* 0x000fc40000000000 */
[C---:B--2---:R-:W-:Y:S01]  /*97e0*/  IMAD.WIDE R24, R0.reuse, 0x4, R236 ;  /* 0x0000000400187825 */ /* 0x044fe200078e02ec */
[----:B------:R-:W2:Y:S03]  /*97f0*/  LDC R4, c[0x0][0x230] ;  /* 0x00008c00ff047b82 */ /* 0x000ea60000000800 */
[----:B---3--:R-:W-:Y:S01]  /*9800*/  IMAD.WIDE R8, R0, 0x4, R238 ;  /* 0x0000000400087825 */ /* 0x008fe200078e02ee */
[----:B------:R3:W-:Y:S03]  /*9810*/  STL.64 [R1+0x108], R24 ;  /* 0x0001081801007387 */ /* 0x0007e60000100a00 */
[----:B------:R-:W-:Y:S01]  /*9820*/  IMAD.SHL.U32 R0, R2, 0x4, RZ ;  /* 0x0000000402007824 */ /* 0x000fe200078e00ff */
[----:B------:R3:W-:Y:S04]  /*9830*/  LDGSTS.E [R244+0x1800c], desc[UR60][R24.64], !P1 ;  /* 0x1800c00018f47fae */ /* 0x0007e8000c92187c */
[----:B------:R4:W-:Y:S04]  /*9840*/  STL.64 [R1+0x100], R8 ;  /* 0x0001000801007387 */ /* 0x0009e80000100a00 */
[----:B------:R4:W-:Y:S01]  /*9850*/  LDGSTS.E [R244+0x1c00c], desc[UR60][R8.64], !P1 ;  /* 0x1c00c00008f47fae */ /* 0x0009e2000c92187c */
[----:B------:R-:W-:Y:S01]  /*9860*/  ISETP.GE.U32.AND P1, PT, R3, 0x7fffff5a, PT ;  /* 0x7fffff5a0300780c */ /* 0x000fe20003f26070 */
[----:B-1----:R-:W-:-:S02]  /*9870*/  VIADD R3, R5, 0xffffffd8 ;  /* 0xffffffd805037836 */ /* 0x002fc40000000000 */
[C---:B---3--:R-:W-:Y:S01]  /*9880*/  IMAD.WIDE R24, R0.reuse, 0x4, R236 ;  /* 0x0000000400187825 */ /* 0x048fe200078e02ec */
[----:B------:R-:W1:Y:S03]  /*9890*/  LDC R5, c[0x0][0x230] ;  /* 0x00008c00ff057b82 */ /* 0x000e660000000800 */
[----:B----4-:R-:W-:Y:S01]  /*98a0*/  IMAD.WIDE R8, R0, 0x4, R238 ;  /* 0x0000000400087825 */ /* 0x010fe200078e02ee */
[----:B------:R3:W-:Y:S03]  /*98b0*/  STL.64 [R1+0x340], R24 ;  /* 0x0003401801007387 */ /* 0x0007e60000100a00 */
[----:B------:R-:W-:Y:S01]  /*98c0*/  IMAD R0, R2, 0x5, RZ ;  /* 0x0000000502007824 */ /* 0x000fe200078e02ff */
[----:B------:R3:W-:Y:S04]  /*98d0*/  LDGSTS.E [R245], desc[UR60][R24.64], !P2 ;  /* 0x0000000018f57fae */ /* 0x0007e8000d12187c */
[----:B------:R4:W-:Y:S04]  /*98e0*/  STL.64 [R1+0x338], R8 ;  /* 0x0003380801007387 */ /* 0x0009e80000100a00 */
[----:B------:R4:W-:Y:S01]  /*98f0*/  LDGSTS.E [R245+0x4000], desc[UR60][R8.64], !P2 ;  /* 0x0400000008f57fae */ /* 0x0009e2000d12187c */
[----:B------:R-:W-:Y:S01]  /*9900*/  ISETP.GE.U32.AND P2, PT, R3, 0x7fffff59, PT ;  /* 0x7fffff590300780c */ /* 0x000fe20003f46070 */
[----:B------:R-:W-:-:S02]  /*9910*/  VIADD R3, R6, 0xffffffbb ;  /* 0xffffffbb06037836 */ /* 0x000fc40000000000 */
[C---:B---3--:R-:W-:Y:S01]  /*9920*/  IMAD.WIDE R24, R0.reuse, 0x4, R236 ;  /* 0x0000000400187825 */ /* 0x048fe200078e02ec */
[----:B------:R-:W3:Y:S04]  /*9930*/  LDC R6, c[0x0][0x230] ;  /* 0x00008c00ff067b82 */ /* 0x000ee80000000800 */
[----:B------:R2:W-:Y:S01]  /*9940*/  LDGSTS.E [R245+0x4], desc[UR60][R24.64], !P3 ;  /* 0x0000400018f57fae */ /* 0x0005e2000d92187c */
[----:B----4-:R-:W-:-:S03]  /*9950*/  IMAD.WIDE R8, R0, 0x4, R238 ;  /* 0x0000000400087825 */ /* 0x010fc600078e02ee */
[----:B------:R2:W-:Y:S01]  /*9960*/  STL.64 [R1+0x330], R24 ;  /* 0x0003301801007387 */ /* 0x0005e20000100a00 */
[----:B------:R-:W-:-:S03]  /*9970*/  IMAD R0, R2, 0x6, RZ ;  /* 0x0000000602007824 */ /* 0x000fc600078e02ff */
[----:B------:R4:W-:Y:S01]  /*9980*/  LDGSTS.E [R245+0x4004], desc[UR60][R8.64], !P3 ;  /* 0x0400400008f57fae */ /* 0x0009e2000d92187c */
[----:B------:R-:W-:Y:S01]  /*9990*/  ISETP.GE.U32.AND P3, PT, R3, 0x7fffff3c, PT ;  /* 0x7fffff3c0300780c */ /* 0x000fe20003f66070 */
[----:B------:R-:W-:Y:S02]  /*99a0*/  VIADD R3, R13, 0xffffffba ;  /* 0xffffffba0d037836 */ /* 0x000fe40000000000 */
[----:B------:R4:W-:Y:S01]  /*99b0*/  STL.64 [R1+0x328], R8 ;  /* 0x0003280801007387 */ /* 0x0009e20000100a00 */
[----:B------:R-:W3:Y:S01]  /*99c0*/  LDC R13, c[0x0][0x230] ;  /* 0x00008c00ff0d7b82 */ /* 0x000ee20000000800 */
[----:B--2---:R-:W-:-:S04]  /*99d0*/  IMAD.WIDE R24, R0, 0x4, R236 ;  /* 0x0000000400187825 */ /* 0x004fc800078e02ec */
[----:B----4-:R-:W-:Y:S01]  /*99e0*/  IMAD.WIDE R8, R0, 0x4, R238 ;  /* 0x0000000400087825 */ /* 0x010fe200078e02ee */
[----:B------:R2:W-:Y:S03]  /*99f0*/  STL.64 [R1+0x320], R24 ;  /* 0x0003201801007387 */ /* 0x0005e60000100a00 */
[----:B------:R-:W-:Y:S01]  /*9a00*/  IMAD R0, R2, 0x7, RZ ;  /* 0x0000000702007824 */ /* 0x000fe200078e02ff */
[----:B------:R2:W-:Y:S04]  /*9a10*/  LDGSTS.E [R245+0x8], desc[UR60][R24.64], !P4 ;  /* 0x0000800018f57fae */ /* 0x0005e8000e12187c */
[----:B------:R4:W-:Y:S04]  /*9a20*/  STL.64 [R1+0x318], R8 ;  /* 0x0003180801007387 */ /* 0x0009e80000100a00 */
[----:B------:R4:W-:Y:S01]  /*9a30*/  LDGSTS.E [R245+0x4008], desc[UR60][R8.64], !P4 ;  /* 0x0400800008f57fae */ /* 0x0009e2000e12187c */
[----:B------:R-:W-:Y:S01]  /*9a40*/  ISETP.GE.U32.AND P4, PT, R3, 0x7fffff3b, PT ;  /* 0x7fffff3b0300780c */ /* 0x000fe20003f86070 */
[----:B--2---:R-:W-:Y:S01]  /*9a50*/  IMAD.WIDE R24, R0, 0x4, R236 ;  /* 0x0000000400187825 */ /* 0x004fe200078e02ec */
[----:B------:R-:W-:-:S02]  /*9a60*/  IADD3 R3, R4, -0x47, RZ ;  /* 0xffffffb904037810 */ /* 0x000fc40007ffe0ff */
[----:B------:R-:W2:Y:S01]  /*9a70*/  LDC R4, c[0x0][0x230] ;  /* 0x00008c00ff047b82 */ /* 0x000ea20000000800 */
[----:B----4-:R-:W-:Y:S01]  /*9a80*/  IMAD.WIDE R8, R0, 0x4, R238 ;  /* 0x0000000400087825 */ /* 0x010fe200078e02ee */
[----:B------:R4:W-:Y:S03]  /*9a90*/  STL.64 [R1+0x310], R24 ;  /* 0x0003101801007387 */ /* 0x0009e60000100a00 */
[----:B------:R-:W-:Y:S01]  /*9aa0*/  IMAD R0, R2, 0x24, RZ ;  /* 0x0000002402007824 */ /* 0x000fe200078e02ff */
[----:B------:R4:W-:Y:S04]  /*9ab0*/  LDGSTS.E [R245+0xc], desc[UR60][R24.64], !P5 ;  /* 0x0000c00018f57fae */ /* 0x0009e8000e92187c */
[----:B------:R3:W-:Y:S04]  /*9ac0*/  STL.64 [R1+0x308], R8 ;  /* 0x0003080801007387 */ /* 0x0007e80000100a00 */
[----:B------:R3:W-:Y:S01]  /*9ad0*/  LDGSTS.E [R245+0x400c], desc[UR60][R8.64], !P5 ;  /* 0x0400c00008f57fae */ /* 0x0007e2000e92187c */
[----:B------:R-:W-:Y:S01]  /*9ae0*/  ISETP.GE.U32.AND P5, PT, R3, 0x7fffff3a, PT ;  /* 0x7fffff3a0300780c */ /* 0x000fe20003fa6070 */
[----:B-1----:R-:W-:-:S02]  /*9af0*/  VIADD R3, R5, 0xffffffb8 ;  /* 0xffffffb805037836 */ /* 0x002fc40000000000 */
[C---:B----4-:R-:W-:Y:S01]  /*9b00*/  IMAD.WIDE R24, R0.reuse, 0x4, R236 ;  /* 0x0000000400187825 */ /* 0x050fe200078e02ec */
[----:B------:R-:W1:Y:S03]  /*9b10*/  LDC R5, c[0x0][0x230] ;  /* 0x00008c00ff057b82 */ /* 0x000e660000000800 */
        /* <DEDUP_REMOVED lines=89> */
[----:B------:R-:W3:Y:S03]  /*a0b0*/  LDC R6, c[0x0][0x230] ;  /* 0x00008c00ff067b82 */ /* 0x000ee60000000800 */
[----:B----4-:R-:W-:Y:S01]  /*a0c0*/  IMAD.WIDE R8, R0, 0x4, R238 ;  /* 0x0000000400087825 */ /* 0x010fe200078e02ee */
[----:B------:R4:W-:Y:S03]  /*a0d0*/  STL.64 [R1+0xe8], R24 ;  /* 0x0000e81801007387 */ /* 0x0009e60000100a00 */
[----:B------:R-:W-:Y:S01]  /*a0e0*/  IMAD R0, R2, 0x66, RZ ;  /* 0x0000006602007824 */ /* 0x000fe200078e02ff */
[----:B------:R4:W-:Y:S04]  /*a0f0*/  LDGSTS.E [R245+0x18004], desc[UR60][R24.64], !P1 ;  /* 0x1800400018f57fae */ /* 0x0009e8000c92187c */
[----:B------:R2:W-:Y:S04]  /*a100*/  STL.64 [R1+0xe0], R8 ;  /* 0x0000e00801007387 */ /* 0x0005e80000100a00 */
[----:B------:R2:W-:Y:S01]  /*a110*/  LDGSTS.E [R245+0x1c004], desc[UR60][R8.64], !P1 ;  /* 0x1c00400008f57fae */ /* 0x0005e2000c92187c */
[----:B------:R-:W-:Y:S01]  /*a120*/  ISETP.GE.U32.AND P1, PT, R3, 0x7fffff58, PT ;  /* 0x7fffff580300780c */ /* 0x000fe20003f26070 */
[----:B------:R-:W-:-:S02]  /*a130*/  VIADD R3, R13, 0xffffffd6 ;  /* 0xffffffd60d037836 */ /* 0x000fc40000000000 */
[C---:B----4-:R-:W-:Y:S01]  /*a140*/  IMAD.WIDE R24, R0.reuse, 0x4, R236 ;  /* 0x0000000400187825 */ /* 0x050fe200078e02ec */
[----:B------:R-:W4:Y:S03]  /*a150*/  LDC R13, c[0x0][0x230] ;  /* 0x00008c00ff0d7b82 */ /* 0x000f260000000800 */
[----:B--2---:R-:W-:Y:S01]  /*a160*/  IMAD.WIDE R8, R0, 0x4, R238 ;  /* 0x0000000400087825 */ /* 0x004fe200078e02ee */
        /* <DEDUP_REMOVED lines=9> */
[----:B-1----:R-:W-:Y:S01]  /*a200*/  IMAD.WIDE R8, R0, 0x4, R238 ;  /* 0x0000000400087825 */ /* 0x002fe200078e02ee */
[----:B------:R-:W-:Y:S01]  /*a210*/  SHF.L.U32 R0, R2, 0x3, RZ ;  /* 0x0000000302007819 */ /* 0x000fe200000006ff */
[----:B------:R1:W-:Y:S02]  /*a220*/  STL.64 [R1+0xc8], R24 ;  /* 0x0000c81801007387 */ /* 0x0003e40000100a00 */
[----:B------:R-:W-:Y:S02]  /*a230*/  VIADD R246, R246, UR32 ;  /* 0x00000020f6f67c36 */ /* 0x000fe40008000000 */
[----:B------:R1:W-:Y:S04]  /*a240*/  LDGSTS.E [R245+0x1800c], desc[UR60][R24.64], !P3 ;  /* 0x1800c00018f57fae */ /* 0x0003e8000d92187c */
[----:B------:R3:W-:Y:S04]  /*a250*/  STL.64 [R1+0xc0], R8 ;  /* 0x0000c00801007387 */ /* 0x0007e80000100a00 */
[----:B------:R3:W-:Y:S01]  /*a260*/  LDGSTS.E [R245+0x1c00c], desc[UR60][R8.64], !P3 ;  /* 0x1c00c00008f57fae */ /* 0x0007e2000d92187c */
[----:B------:R-:W-:Y:S01]  /*a270*/  ISETP.GE.U32.AND P3, PT, R3, 0x7fffff56, PT ;  /* 0x7fffff560300780c */ /* 0x000fe20003f66070 */
[----:B------:R-:W-:-:S02]  /*a280*/  VIADD R3, R5, 0xffffffd4 ;  /* 0xffffffd405037836 */ /* 0x000fc40000000000 */
[C---:B-1----:R-:W-:Y:S01]  /*a290*/  IMAD.WIDE R24, R0.reuse, 0x4, R236 ;  /* 0x0000000400187825 */ /* 0x042fe200078e02ec */
[----:B------:R-:W1:Y:S03]  /*a2a0*/  LDC R5, c[0x0][0x230] ;  /* 0x00008c00ff057b82 */ /* 0x000e660000000800 */
[----:B---3--:R-:W-:Y:S01]  /*a2b0*/  IMAD.WIDE R8, R0, 0x4, R238 ;  /* 0x0000000400087825 */ /* 0x008fe200078e02ee */
[----:B------:R3:W-:Y:S03]  /*a2c0*/  STL.64 [R1+0x300], R24 ;  /* 0x0003001801007387 */ /* 0x0007e60000100a00 */
[----:B------:R-:W-:Y:S01]  /*a2d0*/  IMAD R0, R2, 0x9, RZ ;  /* 0x0000000902007824 */ /* 0x000fe200078e02ff */
[----:B------:R3:W-:Y:S04]  /*a2e0*/  LDGSTS.E [R246], desc[UR60][R24.64], !P4 ;  /* 0x0000000018f67fae */ /* 0x0007e8000e12187c */
[----:B------:R4:W-:Y:S04]  /*a2f0*/  STL.64 [R1+0x2f8], R8 ;  /* 0x0002f80801007387 */ /* 0x0009e80000100a00 */
[----:B------:R4:W-:Y:S01]  /*a300*/  LDGSTS.E [R246+0x4000], desc[UR60][R8.64], !P4 ;  /* 0x0400000008f67fae */ /* 0x0009e2000e12187c */
[----:B------:R-:W-:Y:S01]  /*a310*/  ISETP.GE.U32.AND P4, PT, R3, 0x7fffff55, PT ;  /* 0x7fffff550300780c */ /* 0x000fe20003f86070 */
[----:B---3--:R-:W-:Y:S01]  /*a320*/  IMAD.WIDE R24, R0, 0x4, R236 ;  /* 0x0000000400187825 */ /* 0x008fe200078e02ec */
[----:B------:R-:W-:-:S02]  /*a330*/  IADD3 R3, R6, -0x49, RZ ;  /* 0xffffffb706037810 */ /* 0x000fc40007ffe0ff */
[----:B------:R-:W3:Y:S02]  /*a340*/  LDC R6, c[0x0][0x230] ;  /* 0x00008c00ff067b82 */ /* 0x000ee40000000800 */
        /* <DEDUP_REMOVED lines=143> */
[----:B------:R4:W-:Y:S01]  /*ac40*/  LDGSTS.E [R246+0x1800c], desc[UR60][R24.64], !P5 ;  /* 0x1800c00018f67fae */ /* 0x0009e2000e92187c */
[----:B------:R-:W-:-:S03]  /*ac50*/  VIADD R247, R247, UR32 ;  /* 0x00000020f7f77c36 */ /* 0x000fc60008000000 */
[----:B------:R3:W-:Y:S04]  /*ac60*/  STL.64 [R1], R8 ;  /* 0x0000000801007387 */ /* 0x0007e80000100a00 */
[----:B------:R3:W-:Y:S01]  /*ac70*/  LDGSTS.E [R246+0x1c00c], desc[UR60][R8.64], !P5 ;  /* 0x1c00c00008f67fae */ /* 0x0007e2000e92187c */
[----:B------:R-:W-:Y:S01]  /*ac80*/  ISETP.GE.U32.AND P5, PT, R3, 0x7fffff52, PT ;  /* 0x7fffff520300780c */ /* 0x000fe20003fa6070 */
[C---:B----4-:R-:W-:Y:S01]  /*ac90*/  IMAD.WIDE R24, R0.reuse, 0x4, R236 ;  /* 0x0000000400187825 */ /* 0x050fe200078e02ec */
[----:B-1----:R-:W-:Y:S02]  /*aca0*/  IADD3 R3, R5, -0x30, RZ ;  /* 0xffffffd005037810 */ /* 0x002fe40007ffe0ff */
[----:B------:R-:W1:Y:S01]  /*acb0*/  LDC R5, c[0x0][0x230] ;  /* 0x00008c00ff057b82 */ /* 0x000e620000000800 */
[----:B---3--:R-:W-:Y:S01]  /*acc0*/  IMAD.WIDE R8, R0, 0x4, R238 ;  /* 0x0000000400087825 */ /* 0x008fe200078e02ee */
        /* <DEDUP_REMOVED lines=37> */
[----:B-1----:R-:W-:-:S02]  /*af20*/  IADD3 R3, R5, -0x50, RZ ;  /* 0xffffffb005037810 */ /* 0x002fc40007ffe0ff */
[----:B------:R-:W1:Y:S01]  /*af30*/  LDC R5, c[0x0][0x230] ;  /* 0x00008c00ff057b82 */ /* 0x000e620000000800 */
        /* <DEDUP_REMOVED lines=99> */
[----:B--2---:R-:W-:Y:S01]  /*b570*/  IMAD.WIDE R24, R0, 0x4, R236 ;  /* 0x0000000400187825 */ /* 0x004fe200078e02ec */
[----:B------:R-:W-:-:S03]  /*b580*/  LOP3.LUT R248, R10, 0x40, RZ, 0x3c, !PT ;  /* 0x000000400af87812 */ /* 0x000fc600078e3cff */
        /* <DEDUP_REMOVED lines=12> */
[----:B------:R-:W-:Y:S01]  /*b650*/  IMAD.SHL.U32 R0, R2, 0x10, RZ ;  /* 0x0000001002007824 */ /* 0x000fe200078e00ff */
[----:B------:R4:W-:Y:S01]  /*b660*/  LDGSTS.E [R247+0x1800c], desc[UR60][R24.64], !P0 ;  /* 0x1800c00018f77fae */ /* 0x0009e2000c12187c */
[----:B------:R-:W-:-:S03]  /*b670*/  VIADD R248, R248, UR32 ;  /* 0x00000020f8f87c36 */ /* 0x000fc60008000000 */
[----:B------:R3:W-:Y:S04]  /*b680*/  STL.64 [R1+0x3b0], R8 ;  /* 0x0003b00801007387 */ /* 0x0007e80000100a00 */
[----:B------:R3:W-:Y:S01]  /*b690*/  LDGSTS.E [R247+0x1c00c], desc[UR60][R8.64], !P0 ;  /* 0x1c00c00008f77fae */ /* 0x0007e2000c12187c */
[----:B------:R-:W-:Y:S01]  /*b6a0*/  ISETP.GE.U32.AND P0, PT, R3, 0x7fffff4e, PT ;  /* 0x7fffff4e0300780c */ /* 0x000fe20003f06070 */
[----:B-1----:R-:W-:Y:S02]  /*b6b0*/  VIADD R3, R5, 0xffffffcc ;  /* 0xffffffcc05037836 */ /* 0x002fe40000000000 */
[C---:B----4-:R-:W-:Y:S01]  /*b6c0*/  IMAD.WIDE R24, R0.reuse, 0x4, R236 ;  /* 0x0000000400187825 */ /* 0x050fe200078e02ec */
        /* <DEDUP_REMOVED lines=16> */
[----:B------:R-:W-:Y:S02]  /*b7d0*/  ISETP.GE.U32.AND P2, PT, R3, 0x7fffff30, PT ;  /* 0x7fffff300300780c */ /* 0x000fe40003f46070 */
[----:B------:R-:W-:Y:S01]  /*b7e0*/  IADD3 R3, R13, -0x52, RZ ;  /* 0xffffffae0d037810 */ /* 0x000fe20007ffe0ff */
        /* <DEDUP_REMOVED lines=366> */
[----:B------:R-:W4:Y:S04]  /*ced0*/  LDC R13, c[0x0][0x230] ;  /* 0x00008c00ff0d7b82 */ /* 0x000f280000000800 */
[----:B------:R1:W-:Y:S01]  /*cee0*/  LDGSTS.E [R250+0x8008], desc[UR60][R24.64], !P4 ;  /* 0x0800800018fa7fae */ /* 0x0003e2000e12187c */
[----:B--2---:R-:W-:-:S04]  /*cef0*/  IMAD.WIDE R8, R0, 0x4, R238 ;  /* 0x0000000400087825 */ /* 0x004fc800078e02ee */
[C---:B------:R-:W-:Y:S01]  /*cf00*/  IMAD R0, R2.reuse, 0x3b, RZ ;  /* 0x0000003b02007824 */ /* 0x040fe200078e02ff */
[----:B------:R2:W-:Y:S01]  /*cf10*/  LDGSTS.E [R250+0xc008], desc[UR60][R8.64], !P4 ;  /* 0x0c00800008fa7fae */ /* 0x0005e2000e12187c */
[----:B------:R-:W-:Y:S01]  /*cf20*/  ISETP.GE.U32.AND P4, PT, R3, 0x7fffff07, PT ;  /* 0x7fffff070300780c */ /* 0x000fe20003f86070 */
[----:B------:R-:W-:Y:S02]  /*cf30*/  IMAD R3, R2, 0x58, RZ ;  /* 0x0000005802037824 */ /* 0x000fe400078e02ff */
[C---:B------:R-:W-:Y:S01]  /*cf40*/  IMAD.WIDE R28, R0.reuse, 0x4, R236 ;  /* 0x00000004001c7825 */ /* 0x040fe200078e02ec */
[----:B------:R1:W-:Y:S03]  /*cf50*/  STL.64 [R1+0x748], R24 ;  /* 0x0007481801007387 */ /* 0x0003e60000100a00 */
[----:B------:R-:W-:Y:S01]  /*cf60*/  IMAD.WIDE R26, R0, 0x4, R238 ;  /* 0x00000004001a7825 */ /* 0x000fe200078e02ee */
[----:B------:R2:W-:Y:S03]  /*cf70*/  STL.64 [R1+0x740], R8 ;  /* 0x0007400801007387 */ /* 0x0005e60000100a00 */
[----:B------:R-:W-:Y:S01]  /*cf80*/  VIADD R0, R4, 0xffffff85 ;  /* 0xffffff8504007836 */ /* 0x000fe20000000000 */
[----:B------:R3:W-:Y:S01]  /*cf90*/  LDGSTS.E [R250+0x800c], desc[UR60][R28.64], !P5 ;  /* 0x0800c0001cfa7fae */ /* 0x0007e2000e92187c */
[----:B------:R-:W4:Y:S01]  /*cfa0*/  LDC R4, c[0x0][0x230] ;  /* 0x00008c00ff047b82 */ /* 0x000f220000000800 */
[----:B-1----:R-:W-:-:S02]  /*cfb0*/  IMAD.WIDE R24, R3, 0x4, R236 ;  /* 0x0000000403187825 */ /* 0x002fc400078e02ec */
[----:B------:R1:W-:Y:S01]  /*cfc0*/  LDGSTS.E [R250+0xc00c], desc[UR60][R26.64], !P5 ;  /* 0x0c00c0001afa7fae */ /* 0x0003e2000e92187c */
[----:B------:R-:W-:Y:S01]  /*cfd0*/  ISETP.GE.U32.AND P5, PT, R0, 0x7fffff06, PT ;  /* 0x7fffff060000780c */ /* 0x000fe20003fa6070 */
[----:B--2---:R-:W-:Y:S01]  /*cfe0*/  IMAD.WIDE R8, R3, 0x4, R238 ;  /* 0x0000000403087825 */ /* 0x004fe200078e02ee */
[----:B------:R-:W-:Y:S01]  /*cff0*/  IADD3 R0, R5, -0x7c, RZ ;  /* 0xffffff8405007810 */ /* 0x000fe20007ffe0ff */
[----:B------:R2:W-:Y:S01]  /*d000*/  LDGSTS.E [R250+0x10000], desc[UR60][R24.64], !P6 ;  /* 0x1000000018fa7fae */ /* 0x0005e2000f12187c */
[----:B------:R-:W4:Y:S03]  /*d010*/  LDC R5, c[0x0][0x230] ;  /* 0x00008c00ff057b82 */ /* 0x000f260000000800 */
[----:B------:R2:W-:Y:S01]  /*d020*/  LDGSTS.E [R250+0x14000], desc[UR60][R8.64], !P6 ;  /* 0x1400000008fa7fae */ /* 0x0005e2000f12187c */
[----:B------:R-:W-:Y:S01]  /*d030*/  ISETP.GE.U32.AND P6, PT, R0, 0x7fffff05, PT ;  /* 0x7fffff050000780c */ /* 0x000fe20003fc6070 */
[----:B------:R-:W-:-:S02]  /*d040*/  IMAD R0, R2, 0x59, RZ ;  /* 0x0000005902007824 */ /* 0x000fc400078e02ff */
[----:B------:R3:W-:Y:S01]  /*d050*/  STL.64 [R1+0x738], R28 ;  /* 0x0007381c01007387 */ /* 0x0007e20000100a00 */
[----:B------:R-:W-:-:S03]  /*d060*/  IMAD R3, R2, 0x5a, RZ ;  /* 0x0000005a02037824 */ /* 0x000fc600078e02ff */
[----:B------:R1:W-:Y:S01]  /*d070*/  STL.64 [R1+0x730], R26 ;  /* 0x0007301a01007387 */ /* 0x0003e20000100a00 */
[----:B---3--:R-:W-:-:S04]  /*d080*/  IMAD.WIDE R28, R0, 0x4, R236 ;  /* 0x00000004001c7825 */ /* 0x008fc800078e02ec */
[----:B-1----:R-:W-:Y:S01]  /*d090*/  IMAD.WIDE R26, R0, 0x4, R238 ;  /* 0x00000004001a7825 */ /* 0x002fe200078e02ee */
[----:B------:R2:W-:Y:S03]  /*d0a0*/  STL.64 [R1+0x728], R24 ;  /* 0x0007281801007387 */ /* 0x0005e60000100a00 */
[----:B------:R-:W-:Y:S01]  /*d0b0*/  VIADD R0, R6, 0xffffffe3 ;  /* 0xffffffe306007836 */ /* 0x000fe20000000000 */
[----:B------:R-:W-:Y:S01]  /*d0c0*/  LDGSTS.E [R250+0x10004], desc[UR60][R28.64], !P0 ;  /* 0x100040001cfa7fae */ /* 0x000fe2000c12187c */
[----:B------:R-:W1:Y:S03]  /*d0d0*/  LDC R6, c[0x0][0x230] ;  /* 0x00008c00ff067b82 */ /* 0x000e660000000800 */
[----:B------:R3:W-:Y:S01]  /*d0e0*/  STL.64 [R1+0x720], R8 ;  /* 0x0007200801007387 */ /* 0x0007e20000100a00 */
[----:B--2---:R-:W-:-:S03]  /*d0f0*/  IMAD.WIDE R24, R3, 0x4, R236 ;  /* 0x0000000403187825 */ /* 0x004fc600078e02ec */
[----:B------:R-:W-:Y:S01]  /*d100*/  LDGSTS.E [R250+0x14004], desc[UR60][R26.64], !P0 ;  /* 0x140040001afa7fae */ /* 0x000fe2000c12187c */
[----:B------:R-:W-:Y:S01]  /*d110*/  ISETP.GE.U32.AND P0, PT, R0, 0x7fffff64, PT ;  /* 0x7fffff640000780c */ /* 0x000fe20003f06070 */
[----:B------:R-:W-:Y:S02]  /*d120*/  IMAD R0, R2, 0x5b, RZ ;  /* 0x0000005b02007824 */ /* 0x000fe400078e02ff */
[----:B------:R-:W-:Y:S01]  /*d130*/  STL.64 [R1+0x718], R28 ;  /* 0x0007181c01007387 */ /* 0x000fe20000100a00 */
[----:B---3--:R-:W-:-:S03]  /*d140*/  IMAD.WIDE R8, R3, 0x4, R238 ;  /* 0x0000000403087825 */ /* 0x008fc600078e02ee */
[----:B------:R-:W-:Y:S01]  /*d150*/  STL.64 [R1+0x710], R26 ;  /* 0x0007101a01007387 */ /* 0x000fe20000100a00 */
[----:B----4-:R-:W-:-:S03]  /*d160*/  VIADD R3, R13, 0xffffffe2 ;  /* 0xffffffe20d037836 */ /* 0x010fc60000000000 */
[----:B------:R2:W-:Y:S01]  /*d170*/  STL.64 [R1+0x708], R24 ;  /* 0x0007081801007387 */ /* 0x0005e20000100a00 */
[----:B------:R-:W3:Y:S03]  /*d180*/  LDC R13, c[0x0][0x230] ;  /* 0x00008c00ff0d7b82 */ /* 0x000ee60000000800 */
[----:B------:R2:W-:Y:S04]  /*d190*/  LDGSTS.E [R250+0x10008], desc[UR60][R24.64], !P1 ;  /* 0x1000800018fa7fae */ /* 0x0005e8000c92187c */
[----:B------:R4:W-:Y:S04]  /*d1a0*/  STL.64 [R1+0x700], R8 ;  /* 0x0007000801007387 */ /* 0x0009e80000100a00 */
[----:B------:R4:W-:Y:S01]  /*d1b0*/  LDGSTS.E [R250+0x14008], desc[UR60][R8.64], !P1 ;  /* 0x1400800008fa7fae */ /* 0x0009e2000c92187c */
[----:B------:R-:W-:Y:S01]  /*d1c0*/  ISETP.GE.U32.AND P1, PT, R3, 0x7fffff63, PT ;  /* 0x7fffff630300780c */ /* 0x000fe20003f26070 */
[----:B------:R-:W-:-:S02]  /*d1d0*/  VIADD R3, R4, 0xffffffe1 ;  /* 0xffffffe104037836 */ /* 0x000fc40000000000 */
[----:B--2---:R-:W-:-:S05]  /*d1e0*/  IMAD.WIDE R24, R0, 0x4, R236 ;  /* 0x0000000400187825 */ /* 0x004fca00078e02ec */
[----:B------:R2:W-:Y:S01]  /*d1f0*/  LDGSTS.E [R250+0x1000c], desc[UR60][R24.64], !P2 ;  /* 0x1000c00018fa7fae */ /* 0x0005e2000d12187c */
[----:B----4-:R-:W-:-:S04]  /*d200*/  IMAD.WIDE R8, R0, 0x4, R238 ;  /* 0x0000000400087825 */ /* 0x010fc800078e02ee */
[C---:B------:R-:W-:Y:S01]  /*d210*/  IMAD R0, R2.reuse, 0x78, RZ ;  /* 0x0000007802007824 */ /* 0x040fe200078e02ff */
[----:B------:R4:W-:Y:S01]  /*d220*/  LDGSTS.E [R250+0x1400c], desc[UR60][R8.64], !P2 ;  /* 0x1400c00008fa7fae */ /* 0x0009e2000d12187c */
[----:B------:R-:W-:Y:S01]  /*d230*/  ISETP.GE.U32.AND P2, PT, R3, 0x7fffff62, PT ;  /* 0x7fffff620300780c */ /* 0x000fe20003f46070 */
[----:B------:R-:W-:Y:S02]  /*d240*/  IMAD R3, R2, 0x79, RZ ;  /* 0x0000007902037824 */ /* 0x000fe400078e02ff */
[C---:B------:R-:W-:Y:S01]  /*d250*/  IMAD.WIDE R28, R0.reuse, 0x4, R236 ;  /* 0x00000004001c7825 */ /* 0x040fe200078e02ec */
[----:B------:R2:W-:Y:S03]  /*d260*/  STL.64 [R1+0x6f8], R24 ;  /* 0x0006f81801007387 */ /* 0x0005e60000100a00 */
[----:B------:R-:W-:Y:S01]  /*d270*/  IMAD.WIDE R26, R0, 0x4, R238 ;  /* 0x00000004001a7825 */ /* 0x000fe200078e02ee */
[----:B------:R4:W-:Y:S01]  /*d280*/  STL.64 [R1+0x6f0], R8 ;  /* 0x0006f00801007387 */ /* 0x0009e20000100a00 */
[----:B------:R-:W-:-:S02]  /*d290*/  IADD3 R4, R5, -0x20, RZ ;  /* 0xffffffe005047810 */ /* 0x000fc40007ffe0ff */
[----:B------:R-:W-:Y:S01]  /*d2a0*/  VIADD R0, R240, 0xffffffc3 ;  /* 0xffffffc3f0007836 */ /* 0x000fe20000000000 */
[----:B------:R3:W-:Y:S01]  /*d2b0*/  LDGSTS.E [R250+0x18000], desc[UR60][R28.64], !P3 ;  /* 0x180000001cfa7fae */ /* 0x0007e2000d92187c */
[----:B------:R-:W3:Y:S01]  /*d2c0*/  LDC R5, c[0x0][0x230] ;  /* 0x00008c00ff057b82 */ /* 0x000ee20000000800 */
[C---:B--2---:R-:W-:Y:S02]  /*d2d0*/  IMAD.WIDE R24, R3.reuse, 0x4, R236 ;  /* 0x0000000403187825 */ /* 0x044fe400078e02ec */
[----:B------:R2:W-:Y:S02]  /*d2e0*/  LDGSTS.E [R250+0x1c000], desc[UR60][R26.64], !P3 ;  /* 0x1c0000001afa7fae */ /* 0x0005e4000d92187c */
[----:B----4-:R-:W-:Y:S02]  /*d2f0*/  IMAD.WIDE R8, R3, 0x4, R238 ;  /* 0x0000000403087825 */ /* 0x010fe400078e02ee */
[----:B------:R4:W-:Y:S01]  /*d300*/  LDGSTS.E [R250+0x18004], desc[UR60][R24.64], !P4 ;  /* 0x1800400018fa7fae */ /* 0x0009e2000e12187c */
[----:B------:R-:W4:Y:S03]  /*d310*/  LDC R240, c[0x0][0x230] ;  /* 0x00008c00fff07b82 */ /* 0x000f260000000800 */
[----:B------:R4:W-:Y:S01]  /*d320*/  LDGSTS.E [R250+0x1c004], desc[UR60][R8.64], !P4 ;  /* 0x1c00400008fa7fae */ /* 0x0009e2000e12187c */
[----:B------:R-:W-:Y:S01]  /*d330*/  ISETP.GE.U32.AND P4, PT, R0, 0x7fffff44, PT ;  /* 0x7fffff440000780c */ /* 0x000fe20003f86070 */
[----:B------:R-:W-:-:S02]  /*d340*/  IMAD R0, R2, 0x7a, RZ ;  /* 0x0000007a02007824 */ /* 0x000fc400078e02ff */
[----:B------:R-:W-:Y:S01]  /*d350*/  IMAD R3, R2, 0x7b, RZ ;  /* 0x0000007b02037824 */ /* 0x000fe200078e02ff */
[----:B------:R3:W-:Y:S01]  /*d360*/  STL.64 [R1+0x6e8], R28 ;  /* 0x0006e81c01007387 */ /* 0x0007e20000100a00 */
[----:B------:R-:W-:-:S03]  /*d370*/  ISETP.GE.U32.AND P3, PT, R4, 0x7fffff61, PT ;  /* 0x7fffff610400780c */ /* 0x000fc60003f66070 */
[----:B------:R2:W-:Y:S01]  /*d380*/  STL.64 [R1+0x6e0], R26 ;  /* 0x0006e01a01007387 */ /* 0x0005e20000100a00 */
[----:B-1----:R-:W-:Y:S01]  /*d390*/  VIADD R4, R6, 0xffffffc2 ;  /* 0xffffffc206047836 */ /* 0x002fe20000000000 */
[----:B------:R-:W-:Y:S01]  /*d3a0*/  LOP3.LUT R251, R10, 0x70, RZ, 0x3c, !PT ;  /* 0x000000700afb7812 */ /* 0x000fe200078e3cff */
[----:B------:R-:W1:Y:S01]  /*d3b0*/  LDC R6, c[0x0][0x230] ;  /* 0x00008c00ff067b82 */ /* 0x000e620000000800 */
[----:B------:R4:W-:Y:S01]  /*d3c0*/  STL.64 [R1+0x6d8], R24 ;  /* 0x0006d81801007387 */ /* 0x0009e20000100a00 */
[----:B---3--:R-:W-:-:S03]  /*d3d0*/  IMAD.WIDE R28, R0, 0x4, R236 ;  /* 0x00000004001c7825 */ /* 0x008fc600078e02ec */
[----:B------:R3:W-:Y:S01]  /*d3e0*/  STL.64 [R1+0x6d0], R8 ;  /* 0x0006d00801007387 */ /* 0x0007e20000100a00 */
[----:B--2---:R-:W-:-:S03]  /*d3f0*/  IMAD.WIDE R26, R0, 0x4, R238 ;  /* 0x00000004001a7825 */ /* 0x004fc600078e02ee */
[----:B------:R2:W-:Y:S01]  /*d400*/  LDGSTS.E [R250+0x18008], desc[UR60][R28.64], !P5 ;  /* 0x180080001cfa7fae */ /* 0x0005e2000e92187c */
[----:B----4-:R-:W-:-:S03]  /*d410*/  IMAD.WIDE R24, R3, 0x4, R236 ;  /* 0x0000000403187825 */ /* 0x010fc600078e02ec */
[----:B------:R4:W-:Y:S01]  /*d420*/  LDGSTS.E [R250+0x1c008], desc[UR60][R26.64], !P5 ;  /* 0x1c0080001afa7fae */ /* 0x0009e2000e92187c */
[----:B------:R-:W-:-:S03]  /*d430*/  VIADD R0, R13, 0xffffffc1 ;  /* 0xffffffc10d007836 */ /* 0x000fc60000000000 */
[----:B------:R4:W-:Y:S01]  /*d440*/  LDGSTS.E [R250+0x1800c], desc[UR60][R24.64], !P6 ;  /* 0x1800c00018fa7fae */ /* 0x0009e2000f12187c */
[----:B---3--:R-:W-:Y:S01]  /*d450*/  IMAD.WIDE R8, R3, 0x4, R238 ;  /* 0x0000000403087825 */ /* 0x008fe200078e02ee */
[----:B------:R-:W-:Y:S01]  /*d460*/  ISETP.GE.U32.AND P5, PT, R4, 0x7fffff43, PT ;  /* 0x7fffff430400780c */ /* 0x000fe20003fa6070 */
[----:B------:R-:W3:Y:S03]  /*d470*/  LDC R13, c[0x0][0x230] ;  /* 0x00008c00ff0d7b82 */ /* 0x000ee60000000800 */
[----:B------:R1:W-:Y:S01]  /*d480*/  LDGSTS.E [R250+0x1c00c], desc[UR60][R8.64], !P6 ;  /* 0x1c00c00008fa7fae */ /* 0x0003e2000f12187c */
[----:B------:R-:W-:Y:S01]  /*d490*/  ISETP.GE.U32.AND P6, PT, R0, 0x7fffff42, PT ;  /* 0x7fffff420000780c */ /* 0x000fe20003fc6070 */
[----:B------:R-:W-:-:S03]  /*d4a0*/  IMAD R0, R2, 0x1c, RZ ;  /* 0x0000001c02007824 */ /* 0x000fc600078e02ff */
[----:B------:R-:W3:Y:S01]  /*d4b0*/  LDC R4, c[0x0][0x230] ;  /* 0x00008c00ff047b82 */ /* 0x000ee20000000800 */
[----:B------:R2:W-:Y:S01]  /*d4c0*/  STL.64 [R1+0x6c8], R28 ;  /* 0x0006c81c01007387 */ /* 0x0005e20000100a00 */
[----:B------:R-:W-:Y:S01]  /*d4d0*/  IADD3 R251, R251, UR32, RZ ;  /* 0x00000020fbfb7c10 */ /* 0x000fe2000fffe0ff */
[----:B------:R-:W-:Y:S02]  /*d4e0*/  IMAD R3, R2, 0x1d, RZ ;  /* 0x0000001d02037824 */ /* 0x000fe400078e02ff */
[----:B------:R4:W-:Y:S01]  /*d4f0*/  STL.64 [R1+0x6c0], R26 ;  /* 0x0006c01a01007387 */ /* 0x0009e20000100a00 */
[----:B--2---:R-:W-:-:S04]  /*d500*/  IMAD.WIDE R28, R0, 0x4, R236 ;  /* 0x00000004001c7825 */ /* 0x004fc800078e02ec */
[----:B----4-:R-:W-:Y:S01]  /*d510*/  IMAD.WIDE R26, R0, 0x4, R238 ;  /* 0x00000004001a7825 */ /* 0x010fe200078e02ee */
[----:B------:R2:W-:Y:S03]  /*d520*/  STL.64 [R1+0x6b8], R24 ;  /* 0x0006b81801007387 */ /* 0x0005e60000100a00 */
[----:B------:R-:W-:Y:S01]  /*d530*/  VIADD R0, R5, 0xffffffc0 ;  /* 0xffffffc005007836 */ /* 0x000fe20000000000 */
[----:B------:R4:W-:Y:S01]  /*d540*/  LDGSTS.E [R251], desc[UR60][R28.64], !P0 ;  /* 0x000000001cfb7fae */ /* 0x0009e2000c12187c */
[----:B------:R-:W3:Y:S03]  /*d550*/  LDC R5, c[0x0][0x230] ;  /* 0x00008c00ff057b82 */ /* 0x000ee60000000800 */
[----:B------:R1:W-:Y:S01]  /*d560*/  STL.64 [R1+0x6b0], R8 ;  /* 0x0006b00801007387 */ /* 0x0003e20000100a00 */
[----:B--2---:R-:W-:-:S03]  /*d570*/  IMAD.WIDE R24, R3, 0x4, R236 ;  /* 0x0000000403187825 */ /* 0x004fc600078e02ec */
[----:B------:R2:W-:Y:S01]  /*d580*/  LDGSTS.E [R251+0x4000], desc[UR60][R26.64], !P0 ;  /* 0x040000001afb7fae */ /* 0x0005e2000c12187c */
[----:B------:R-:W-:Y:S01]  /*d590*/  ISETP.GE.U32.AND P0, PT, R0, 0x7fffff41, PT ;  /* 0x7fffff410000780c */ /* 0x000fe20003f06070 */
[----:B------:R-:W-:Y:S02]  /*d5a0*/  VIADD R0, R240, 0xffffffa3 ;  /* 0xffffffa3f0007836 */ /* 0x000fe40000000000 */
[----:B------:R3:W-:Y:S01]  /*d5b0*/  LDGSTS.E [R251+0x4], desc[UR60][R24.64], !P1 ;  /* 0x0000400018fb7fae */ /* 0x0007e2000c92187c */
[----:B------:R-:W3:Y:S01]  /*d5c0*/  LDC R240, c[0x0][0x230] ;  /* 0x00008c00fff07b82 */ /* 0x000ee20000000800 */
[----:B-1----:R-:W-:-:S05]  /*d5d0*/  IMAD.WIDE R8, R3, 0x4, R238 ;  /* 0x0000000403087825 */ /* 0x002fca00078e02ee */
[----:B------:R1:W-:Y:S01]  /*d5e0*/  LDGSTS.E [R251+0x4004], desc[UR60][R8.64], !P1 ;  /* 0x0400400008fb7fae */ /* 0x0003e2000c92187c */
[----:B------:R-:W-:Y:S01]  /*d5f0*/  ISETP.GE.U32.AND P1, PT, R0, 0x7fffff24, PT ;  /* 0x7fffff240000780c */ /* 0x000fe20003f26070 */
[C---:B------:R-:W-:Y:S02]  /*d600*/  IMAD R0, R2.reuse, 0x1e, RZ ;  /* 0x0000001e02007824 */ /* 0x040fe400078e02ff */
[----:B------:R4:W-:Y:S01]  /*d610*/  STL.64 [R1+0x770], R28 ;  /* 0x0007701c01007387 */ /* 0x0009e20000100a00 */
[----:B------:R-:W-:-:S03]  /*d620*/  IMAD R3, R2, 0x1f, RZ ;  /* 0x0000001f02037824 */ /* 0x000fc600078e02ff */
[----:B------:R2:W-:Y:S01]  /*d630*/  STL.64 [R1+0x778], R26 ;  /* 0x0007781a01007387 */ /* 0x0005e20000100a00 */
[----:B----4-:R-:W-:-:S04]  /*d640*/  IMAD.WIDE R28, R0, 0x4, R236 ;  /* 0x00000004001c7825 */ /* 0x010fc800078e02ec */
[----:B--2---:R-:W-:Y:S01]  /*d650*/  IMAD.WIDE R26, R0, 0x4, R238 ;  /* 0x00000004001a7825 */ /* 0x004fe200078e02ee */
[----:B------:R2:W-:Y:S03]  /*d660*/  STL.64 [R1+0x780], R24 ;  /* 0x0007801801007387 */ /* 0x0005e60000100a00 */
[----:B---3--:R-:W-:Y:S01]  /*d670*/  VIADD R0, R4, 0xffffffa2 ;  /* 0xffffffa204007836 */ /* 0x008fe20000000000 */
[----:B------:R-:W-:Y:S04]  /*d680*/  LDGSTS.E [R251+0x8], desc[UR60][R28.64], !P2 ;  /* 0x000080001cfb7fae */ /* 0x000fe8000d12187c */
[----:B------:R1:W-:Y:S01]  /*d690*/  STL.64 [R1+0x788], R8 ;  /* 0x0007880801007387 */ /* 0x0003e20000100a00 */
[----:B--2---:R-:W-:-:S03]  /*d6a0*/  IMAD.WIDE R24, R3, 0x4, R236 ;  /* 0x0000000403187825 */ /* 0x004fc600078e02ec */
[----:B------:R-:W-:Y:S01]  /*d6b0*/  LDGSTS.E [R251+0x4008], desc[UR60][R26.64], !P2 ;  /* 0x040080001afb7fae */ /* 0x000fe2000d12187c */
[----:B------:R-:W-:Y:S01]  /*d6c0*/  ISETP.GE.U32.AND P2, PT, R0, 0x7fffff23, PT ;  /* 0x7fffff230000780c */ /* 0x000fe20003f46070 */
[----:B------:R-:W-:Y:S02]  /*d6d0*/  IMAD R0, R2, 0x3c, RZ ;  /* 0x0000003c02007824 */ /* 0x000fe400078e02ff */
[----:B------:R-:W-:Y:S01]  /*d6e0*/  STL.64 [R1+0x790], R28 ;  /* 0x0007901c01007387 */ /* 0x000fe20000100a00 */
[----:B-1----:R-:W-:Y:S01]  /*d6f0*/  IMAD.WIDE R8, R3, 0x4, R238 ;  /* 0x0000000403087825 */ /* 0x002fe200078e02ee */
[----:B------:R-:W-:Y:S02]  /*d700*/  IADD3 R3, R6, -0x5f, RZ ;  /* 0xffffffa106037810 */ /* 0x000fe40007ffe0ff */
[----:B------:R-:W-:Y:S01]  /*d710*/  STL.64 [R1+0x798], R26 ;  /* 0x0007981a01007387 */ /* 0x000fe20000100a00 */
[----:B------:R-:W1:Y:S03]  /*d720*/  LDC R6, c[0x0][0x230] ;  /* 0x00008c00ff067b82 */ /* 0x000e660000000800 */
[----:B------:R2:W-:Y:S04]  /*d730*/  STL.64 [R1+0x7a0], R24 ;  /* 0x0007a01801007387 */ /* 0x0005e80000100a00 */
[----:B------:R2:W-:Y:S04]  /*d740*/  LDGSTS.E [R251+0xc], desc[UR60][R24.64], !P3 ;  /* 0x0000c00018fb7fae */ /* 0x0005e8000d92187c */
[----:B------:R3:W-:Y:S04]  /*d750*/  STL.64 [R1+0x7a8], R8 ;  /* 0x0007a80801007387 */ /* 0x0007e80000100a00 */
[----:B------:R3:W-:Y:S01]  /*d760*/  LDGSTS.E [R251+0x400c], desc[UR60][R8.64], !P3 ;  /* 0x0400c00008fb7fae */ /* 0x0007e2000d92187c */
[----:B------:R-:W-:Y:S01]  /*d770*/  ISETP.GE.U32.AND P3, PT, R3, 0x7fffff22, PT ;  /* 0x7fffff220300780c */ /* 0x000fe20003f66070 */
[----:B------:R-:W-:-:S02]  /*d780*/  VIADD R3, R5, 0xffffffa0 ;  /* 0xffffffa005037836 */ /* 0x000fc40000000000 */
[----:B--2---:R-:W-:-:S05]  /*d790*/  IMAD.WIDE R24, R0, 0x4, R236 ;  /* 0x0000000400187825 */ /* 0x004fca00078e02ec */
[----:B------:R2:W-:Y:S01]  /*d7a0*/  LDGSTS.E [R251+0x8000], desc[UR60][R24.64], !P4 ;  /* 0x0800000018fb7fae */ /* 0x0005e2000e12187c */
[----:B---3--:R-:W-:-:S04]  /*d7b0*/  IMAD.WIDE R8, R0, 0x4, R238 ;  /* 0x0000000400087825 */ /* 0x008fc800078e02ee */
        /* <DEDUP_REMOVED lines=9> */
[----:B------:R-:W-:Y:S01]  /*d850*/  LDGSTS.E [R251+0x8004], desc[UR60][R28.64], !P5 ;  /* 0x080040001cfb7fae */ /* 0x000fe2000e92187c */
[----:B--2---:R-:W-:-:S03]  /*d860*/  IMAD.WIDE R24, R3, 0x4, R236 ;  /* 0x0000000403187825 */ /* 0x004fc600078e02ec */
[----:B------:R2:W-:Y:S01]  /*d870*/  LDGSTS.E [R251+0xc004], desc[UR60][R26.64], !P5 ;  /* 0x0c0040001afb7fae */ /* 0x0005e2000e92187c */
[----:B---3--:R-:W-:-:S03]  /*d880*/  IMAD.WIDE R8, R3, 0x4, R238 ;  /* 0x0000000403087825 */ /* 0x008fc600078e02ee */
[----:B------:R3:W-:Y:S04]  /*d890*/  LDGSTS.E [R251+0x8008], desc[UR60][R24.64], !P6 ;  /* 0x0800800018fb7fae */ /* 0x0007e8000f12187c */
[----:B------:R4:W-:Y:S01]  /*d8a0*/  LDGSTS.E [R251+0xc008], desc[UR60][R8.64], !P6 ;  /* 0x0c00800008fb7fae */ /* 0x0009e2000f12187c */
[----:B------:R-:W-:Y:S01]  /*d8b0*/  ISETP.GE.U32.AND P6, PT, R0, 0x7fffff03, PT ;  /* 0x7fffff030000780c */ /* 0x000fe20003fc6070 */
[C---:B------:R-:W-:Y:S02]  /*d8c0*/  IMAD R0, R2.reuse, 0x3f, RZ ;  /* 0x0000003f02007824 */ /* 0x040fe400078e02ff */
[----:B------:R-:W-:Y:S01]  /*d8d0*/  STL.64 [R1+0x7c0], R28 ;  /* 0x0007c01c01007387 */ /* 0x000fe20000100a00 */
[----:B------:R-:W-:Y:S02]  /*d8e0*/  VIADD R4, R13, 0xffffff83 ;  /* 0xffffff830d047836 */ /* 0x000fe40000000000 */
[----:B------:R-:W-:Y:S01]  /*d8f0*/  IMAD R3, R2, 0x5c, RZ ;  /* 0x0000005c02037824 */ /* 0x000fe200078e02ff */
[----:B------:R2:W-:Y:S01]  /*d900*/  STL.64 [R1+0x7c8], R26 ;  /* 0x0007c81a01007387 */ /* 0x0005e20000100a00 */
[----:B------:R-:W-:Y:S01]  /*d910*/  VIADD R5, R241, 0xffffff80 ;  /* 0xffffff80f1057836 */ /* 0x000fe20000000000 */
[----:B------:R-:W1:Y:S02]  /*d920*/  LDC R13, c[0x0][0x230] ;  /* 0x00008c00ff0d7b82 */ /* 0x000e640000000800 */
[----:B------:R3:W-:Y:S01]  /*d930*/  STL.64 [R1+0x7d0], R24 ;  /* 0x0007d01801007387 */ /* 0x0007e20000100a00 */
[----:B------:R-:W-:-:S03]  /*d940*/  ISETP.GE.U32.AND P5, PT, R4, 0x7fffff04, PT ;  /* 0x7fffff040400780c */ /* 0x000fc60003fa6070 */
[----:B------:R4:W-:Y:S01]  /*d950*/  STL.64 [R1+0x7d8], R8 ;  /* 0x0007d80801007387 */ /* 0x0009e20000100a00 */
[----:B--2---:R-:W-:-:S04]  /*d960*/  IMAD.WIDE R26, R0, 0x4, R236 ;  /* 0x00000004001a7825 */ /* 0x004fc800078e02ec */
[----:B---3--:R-:W-:Y:S01]  /*d970*/  IMAD.WIDE R24, R0, 0x4, R238 ;  /* 0x0000000400187825 */ /* 0x008fe200078e02ee */
[----:B------:R2:W-:Y:S03]  /*d980*/  LDGSTS.E [R251+0x800c], desc[UR60][R26.64], !P0 ;  /* 0x0800c0001afb7fae */ /* 0x0005e6000c12187c */
[----:B----4-:R-:W-:Y:S01]  /*d990*/  VIADD R8, R242, 0x7f ;  /* 0x0000007ff2087836 */ /* 0x010fe20000000000 */
[----:B------:R3:W-:Y:S01]  /*d9a0*/  LDGSTS.E [R251+0xc00c], desc[UR60][R24.64], !P0 ;  /* 0x0c00c00018fb7fae */ /* 0x0007e2000c12187c */
[----:B------:R-:W-:-:S04]  /*d9b0*/  IMAD.WIDE R240, R3, 0x4, R236 ;  /* 0x0000000403f07825 */ /* 0x000fc800078e02ec */
[----:B------:R-:W-:Y:S02]  /*d9c0*/  IMAD R4, R2, 0x5d, RZ ;  /* 0x0000005d02047824 */ /* 0x000fe400078e02ff */
[----:B------:R-:W-:Y:S01]  /*d9d0*/  IMAD.WIDE R28, R3, 0x4, R238 ;  /* 0x00000004031c7825 */ /* 0x000fe200078e02ee */
[----:B------:R-:W-:Y:S01]  /*d9e0*/  ISETP.GT.AND P0, PT, R8, 0x7f, PT ;  /* 0x0000007f0800780c */ /* 0x000fe20003f04270 */
[----:B------:R2:W-:Y:S04]  /*d9f0*/  STL.64 [R1+0x7e0], R26 ;  /* 0x0007e01a01007387 */ /* 0x0005e80000100a00 */
[----:B------:R3:W-:Y:S01]  /*da00*/  STL.64 [R1+0x808], R24 ;  /* 0x0008081801007387 */ /* 0x0007e20000100a00 */
[----:B------:R-:W-:-:S03]  /*da10*/  SEL R0, RZ, 0x4, !P0 ;  /* 0x00000004ff007807 */ /* 0x000fc60004000000 */
[----:B------:R4:W-:Y:S01]  /*da20*/  LDGSTS.E [R251+0x10000], desc[UR60][R240.64], !P1 ;  /* 0x10000000f0fb7fae */ /* 0x0009e2000c92187c */
[----:B--2---:R-:W-:-:S03]  /*da30*/  IMAD.WIDE R26, R4, 0x4, R236 ;  /* 0x00000004041a7825 */ /* 0x004fc600078e02ec */
[----:B------:R-:W-:Y:S01]  /*da40*/  LDGSTS.E [R251+0x14000], desc[UR60][R28.64], !P1 ;  /* 0x140000001cfb7fae */ /* 0x000fe2000c92187c */
[----:B------:R-:W-:Y:S01]  /*da50*/  ISETP.GE.AND P1, PT, R252, UR4, PT ;  /* 0x00000004fc007c0c */ /* 0x000fe2000bf26270 */
[----:B---3--:R-:W-:Y:S02]  /*da60*/  IMAD.WIDE R24, R4, 0x4, R238 ;  /* 0x0000000404187825 */ /* 0x008fe400078e02ee */
[----:B------:R-:W-:Y:S01]  /*da70*/  LDGSTS.E [R251+0x10004], desc[UR60][R26.64], !P2 ;  /* 0x100040001afb7fae */ /* 0x000fe2000d12187c */
[----:B------:R-:W-:Y:S02]  /*da80*/  SEL R3, R0, RZ, !P1 ;  /* 0x000000ff00037207 */ /* 0x000fe40004800000 */
[----:B------:R-:W-:Y:S01]  /*da90*/  ISETP.GE.U32.AND P1, PT, R5, 0x7fffff01, PT ;  /* 0x7fffff010500780c */ /* 0x000fe20003f26070 */
[----:B------:R2:W-:Y:S01]  /*daa0*/  LDGSTS.E [R251+0x14004], desc[UR60][R24.64], !P2 ;  /* 0x1400400018fb7fae */ /* 0x0005e2000d12187c */
[----:B------:R-:W-:Y:S01]  /*dab0*/  ISETP.GE.AND P2, PT, R252, R5, PT ;  /* 0x00000005fc00720c */ /* 0x000fe20003f46270 */
[----:B------:R-:W-:Y:S01]  /*dac0*/  IMAD R4, R2, 0x5e, RZ ;  /* 0x0000005e02047824 */ /* 0x000fe200078e02ff */
[----:B------:R-:W3:Y:S01]  /*dad0*/  LDC R5, c[0x0][0x230] ;  /* 0x00008c00ff057b82 */ /* 0x000ee20000000800 */
[----:B------:R4:W-:Y:S01]  /*dae0*/  STL.64 [R1+0x868], R240 ;  /* 0x000868f001007387 */ /* 0x0009e20000100a00 */
[----:B------:R-:W-:-:S03]  /*daf0*/  SEL R0, RZ, 0x4, P2 ;  /* 0x00000004ff007807 */ /* 0x000fc60001000000 */
[----:B------:R-:W-:Y:S01]  /*db00*/  STL.64 [R1+0x860], R28 ;  /* 0x0008601c01007387 */ /* 0x000fe20000100a00 */
[----:B------:R-:W-:Y:S02]  /*db10*/  ISETP.GT.AND P2, PT, R8, 0xff, PT ;  /* 0x000000ff0800780c */ /* 0x000fe40003f44270 */
[----:B-1----:R-:W-:Y:S01]  /*db20*/  IADD3 R6, R6, -0x7f, RZ ;  /* 0xffffff8106067810 */ /* 0x002fe20007ffe0ff */
[----:B------:R-:W-:Y:S01]  /*db30*/  STL.64 [R1+0x858], R26 ;  /* 0x0008581a01007387 */ /* 0x000fe20000100a00 */
[----:B------:R-:W-:Y:S01]  /*db40*/  IMAD.WIDE R8, R4, 0x4, R238 ;  /* 0x0000000404087825 */ /* 0x000fe200078e02ee */
[----:B------:R-:W1:Y:S02]  /*db50*/  LDC R252, c[0x0][0x230] ;  /* 0x00008c00fffc7b82 */ /* 0x000e640000000800 */
[----:B------:R2:W-:Y:S01]  /*db60*/  STL.64 [R1+0x850], R24 ;  /* 0x0008501801007387 */ /* 0x0005e20000100a00 */
[----:B------:R-:W-:-:S05]  /*db70*/  SEL R0, R0, RZ, P2 ;  /* 0x000000ff00007207 */ /* 0x000fca0001000000 */
[----:B----4-:R-:W4:Y:S01]  /*db80*/  LDC R240, c[0x0][0x230] ;  /* 0x00008c00fff07b82 */ /* 0x010f220000000800 */
[----:B--2---:R-:W-:-:S04]  /*db90*/  IMAD.WIDE R24, R4, 0x4, R236 ;  /* 0x0000000404187825 */ /* 0x004fc800078e02ec */
[----:B------:R-:W-:Y:S01]  /*dba0*/  IMAD R4, R2, 0x5f, RZ ;  /* 0x0000005f02047824 */ /* 0x000fe200078e02ff */
[----:B------:R2:W-:Y:S04]  /*dbb0*/  STL.64 [R1+0x848], R24 ;  /* 0x0008481801007387 */ /* 0x0005e80000100a00 */
[----:B------:R2:W-:Y:S04]  /*dbc0*/  LDGSTS.E [R251+0x10008], desc[UR60][R24.64], !P3 ;  /* 0x1000800018fb7fae */ /* 0x0005e8000d92187c */
[----:B------:R3:W-:Y:S04]  /*dbd0*/  STL.64 [R1+0x840], R8 ;  /* 0x0008400801007387 */ /* 0x0007e80000100a00 */
[----:B------:R3:W-:Y:S01]  /*dbe0*/  LDGSTS.E [R251+0x14008], desc[UR60][R8.64], !P3 ;  /* 0x1400800008fb7fae */ /* 0x0007e2000d92187c */
[----:B------:R-:W-:Y:S01]  /*dbf0*/  ISETP.NE.U32.AND P3, PT, R3, RZ, PT ;  /* 0x000000ff0300720c */ /* 0x000fe20003f65070 */
[----:B------:R-:W-:-:S02]  /*dc00*/  VIADD R3, R13, 0xffffff7f ;  /* 0xffffff7f0d037836 */ /* 0x000fc40000000000 */
[----:B--2---:R-:W-:Y:S01]  /*dc10*/  IMAD.WIDE R24, R4, 0x4, R236 ;  /* 0x0000000404187825 */ /* 0x004fe200078e02ec */
[----:B------:R-:W-:Y:S01]  /*dc20*/  ISETP.NE.U32.AND P2, PT, R0, RZ, PT ;  /* 0x000000ff0000720c */ /* 0x000fe20003f45070 */
[----:B------:R-:W2:Y:S02]  /*dc30*/  LDC R13, c[0x0][0x230] ;  /* 0x00008c00ff0d7b82 */ /* 0x000ea40000000800 */
[----:B---3--:R-:W-:Y:S01]  /*dc40*/  IMAD.WIDE R8, R4, 0x4, R238 ;  /* 0x0000000404087825 */ /* 0x008fe200078e02ee */
[----:B------:R3:W-:Y:S05]  /*dc50*/  LDGSTS.E [R251+0x1000c], desc[UR60][R24.64], !P4 ;  /* 0x1000c00018fb7fae */ /* 0x0007ea000e12187c */
[----:B------:R-:W1:Y:S01]  /*dc60*/  LDC R4, c[0x0][0x230] ;  /* 0x00008c00ff047b82 */ /* 0x000e620000000800 */
[C---:B------:R-:W-:Y:S01]  /*dc70*/  IMAD R0, R2.reuse, 0x7c, RZ ;  /* 0x0000007c02007824 */ /* 0x040fe200078e02ff */
[----:B------:R3:W-:Y:S04]  /*dc80*/  STL.64 [R1+0x838], R24 ;  /* 0x0008381801007387 */ /* 0x0007e80000100a00 */
[----:B------:R4:W-:Y:S01]  /*dc90*/  LDGSTS.E [R251+0x1400c], desc[UR60][R8.64], !P4 ;  /* 0x1400c00008fb7fae */ /* 0x0009e2000e12187c */
[----:B------:R-:W-:Y:S01]  /*dca0*/  ISETP.GE.U32.AND P4, PT, R3, 0x7fffff00, PT ;  /* 0x7fffff000300780c */ /* 0x000fe20003f86070 */
[----:B------:R-:W-:-:S02]  /*dcb0*/  IMAD R3, R2, 0x7d, RZ ;  /* 0x0000007d02037824 */ /* 0x000fc400078e02ff */
[----:B------:R4:W-:Y:S01]  /*dcc0*/  STL.64 [R1+0x830], R8 ;  /* 0x0008300801007387 */ /* 0x0009e20000100a00 */
[----:B------:R-:W-:-:S03]  /*dcd0*/  IMAD.WIDE R28, R0, 0x4, R236 ;  /* 0x00000004001c7825 */ /* 0x000fc600078e02ec */
[----:B------:R-:W2:Y:S01]  /*dce0*/  LDL R243, [R1+0xc44] ;  /* 0x000c440001f37983 */ /* 0x000ea20000100800 */
[----:B------:R-:W-:Y:S01]  /*dcf0*/  IMAD.WIDE R26, R0, 0x4, R238 ;  /* 0x00000004001a7825 */ /* 0x000fe200078e02ee */
[----:B------:R-:W-:-:S03]  /*dd00*/  IADD3 R0, R5, -0x82, RZ ;  /* 0xffffff7e05007810 */ /* 0x000fc60007ffe0ff */
[C---:B---3--:R-:W-:Y:S01]  /*dd10*/  IMAD.WIDE R24, R3.reuse, 0x4, R236 ;  /* 0x0000000403187825 */ /* 0x048fe200078e02ec */
[----:B------:R3:W-:Y:S03]  /*dd20*/  STL.64 [R1+0x828], R28 ;  /* 0x0008281c01007387 */ /* 0x0007e60000100a00 */
[----:B----4-:R-:W-:Y:S01]  /*dd30*/  IMAD.WIDE R8, R3, 0x4, R238 ;  /* 0x0000000403087825 */ /* 0x010fe200078e02ee */
[----:B------:R-:W-:Y:S01]  /*dd40*/  LDGSTS.E [R251+0x18000], desc[UR60][R28.64], !P5 ;  /* 0x180000001cfb7fae */ /* 0x000fe2000e92187c */
[----:B------:R-:W-:-:S03]  /*dd50*/  ISETP.GE.U32.AND P0, PT, R6, 0x7fffff02, PT ;  /* 0x7fffff020600780c */ /* 0x000fc60003f06070 */
[----:B------:R4:W-:Y:S01]  /*dd60*/  STL.64 [R1+0x820], R26 ;  /* 0x0008201a01007387 */ /* 0x0009e20000100a00 */
[----:B------:R-:W-:Y:S01]  /*dd70*/  VIADD R3, R240, 0xffffff7d ;  /* 0xffffff7df0037836 */ /* 0x000fe20000000000 */
[----:B------:R-:W2:Y:S02]  /*dd80*/  LDC R6, c[0x0][0x230] ;  /* 0x00008c00ff067b82 */ /* 0x000ea40000000800 */
[----:B------:R-:W-:Y:S01]  /*dd90*/  LDGSTS.E [R251+0x1c000], desc[UR60][R26.64], !P5 ;  /* 0x1c0000001afb7fae */ /* 0x000fe2000e92187c */
[----:B------:R-:W-:Y:S01]  /*dda0*/  ISETP.GE.U32.AND P5, PT, R0, 0x7ffffeff, PT ;  /* 0x7ffffeff0000780c */ /* 0x000fe20003fa6070 */
[C---:B------:R-:W-:Y:S02]  /*ddb0*/  IMAD R0, R2.reuse, 0x7e, RZ ;  /* 0x0000007e02007824 */ /* 0x040fe400078e02ff */
[----:B------:R1:W-:Y:S04]  /*ddc0*/  STL.64 [R1+0x818], R24 ;  /* 0x0008181801007387 */ /* 0x0003e80000100a00 */
[----:B------:R1:W-:Y:S04]  /*ddd0*/  STL.64 [R1+0x810], R8 ;  /* 0x0008100801007387 */ /* 0x0003e80000100a00 */
[----:B---3--:R-:W3:Y:S04]  /*dde0*/  LDL.64 R28, [R1+0x80] ;  /* 0x00008000011c7983 */ /* 0x008ee80000100a00 */
[----:B------:R1:W-:Y:S04]  /*ddf0*/  LDGSTS.E [R251+0x18004], desc[UR60][R24.64], !P6 ;  /* 0x1800400018fb7fae */ /* 0x0003e8000f12187c */
[----:B----4-:R-:W4:Y:S01]  /*de00*/  LDL.64 R26, [R1+0x40] ;  /* 0x00004000011a7983 */ /* 0x010f220000100a00 */
[----:B------:R-:W-:-:S03]  /*de10*/  IMAD R2, R2, 0x7f, RZ ;  /* 0x0000007f02027824 */ /* 0x000fc600078e02ff */
[----:B------:R1:W-:Y:S01]  /*de20*/  LDGSTS.E [R251+0x1c004], desc[UR60][R8.64], !P6 ;  /* 0x1c00400008fb7fae */ /* 0x0003e2000f12187c */
[----:B------:R-:W-:-:S04]  /*de30*/  IMAD.WIDE R240, R0, 0x4, R238 ;  /* 0x0000000400f07825 */ /* 0x000fc800078e02ee */
[----:B-1----:R-:W-:-:S04]  /*de40*/  IMAD.WIDE R24, R2, 0x4, R236 ;  /* 0x0000000402187825 */ /* 0x002fc800078e02ec */
[----:B------:R-:W-:-:S04]  /*de50*/  IMAD.WIDE R8, R0, 0x4, R236 ;  /* 0x0000000400087825 */ /* 0x000fc800078e02ec */
[----:B------:R-:W-:Y:S01]  /*de60*/  VIADD R0, R4, 0xffffff5f ;  /* 0xffffff5f04007836 */ /* 0x000fe20000000000 */
[----:B------:R-:W-:Y:S01]  /*de70*/  MOV R4, R8 ;  /* 0x0000000800047202 */ /* 0x000fe20000000f00 */
[----:B------:R-:W-:Y:S01]  /*de80*/  IMAD.MOV.U32 R5, RZ, RZ, R9 ;  /* 0x000000ffff057224 */ /* 0x000fe200078e0009 */
[----:B------:R1:W-:Y:S04]  /*de90*/  STL.64 [R1+0x800], R8 ;  /* 0x0008000801007387 */ /* 0x0003e80000100a00 */
[----:B------:R2:W-:Y:S04]  /*dea0*/  STL.64 [R1+0x7f8], R240 ;  /* 0x0007f8f001007387 */ /* 0x0005e80000100a00 */
[----:B------:R-:W-:Y:S01]  /*deb0*/  LDGSTS.E [R251+0x18008], desc[UR60][R4.64], !P0 ;  /* 0x1800800004fb7fae */ /* 0x000fe2000c12187c */
[----:B-1----:R-:W-:-:S03]  /*dec0*/  IMAD.WIDE R8, R2, 0x4, R238 ;  /* 0x0000000402087825 */ /* 0x002fc600078e02ee */
[----:B------:R1:W-:Y:S04]  /*ded0*/  LDGSTS.E [R251+0x1c008], desc[UR60][R240.64], !P0 ;  /* 0x1c008000f0fb7fae */ /* 0x0003e8000c12187c */
[----:B------:R1:W-:Y:S04]  /*dee0*/  STL.64 [R1+0x7f0], R24 ;  /* 0x0007f01801007387 */ /* 0x0003e80000100a00 */
[----:B------:R1:W-:Y:S04]  /*def0*/  STL.64 [R1+0x7e8], R8 ;  /* 0x0007e80801007387 */ /* 0x0003e80000100a00 */
[----:B------:R-:W-:Y:S01]  /*df00*/  LDGSTS.E [R251+0x1800c], desc[UR60][R24.64], !P1 ;  /* 0x1800c00018fb7fae */ /* 0x000fe2000c92187c */
[----:B------:R-:W-:Y:S01]  /*df10*/  ISETP.GE.U32.AND P6, PT, R3, 0x7ffffefe, PT ;  /* 0x7ffffefe0300780c */ /* 0x000fe20003fc6070 */
[----:B--2---:R-:W-:Y:S01]  /*df20*/  VIADD R2, R13, 0xffffff5e ;  /* 0xffffff5e0d027836 */ /* 0x004fe20000000000 */
[----:B-1----:R-:W1:Y:S01]  /*df30*/  LDC.64 R240, c[0x0][0x238] ;  /* 0x00008e00fff07b82 */ /* 0x002e620000000a00 */
[----:B------:R-:W2:Y:S01]  /*df40*/  LDL.64 R24, [R1+0x78] ;  /* 0x0000780001187983 */ /* 0x000ea20000100a00 */
[----:B------:R-:W-:-:S03]  /*df50*/  VIADD R3, R6, 0xffffff7c ;  /* 0xffffff7c06037836 */ /* 0x000fc60000000000 */
[----:B------:R-:W-:Y:S02]  /*df60*/  LDGSTS.E [R251+0x1c00c], desc[UR60][R8.64], !P1 ;  /* 0x1c00c00008fb7fae */ /* 0x000fe4000c92187c */
[----:B------:R-:W-:Y:S02]  /*df70*/  ISETP.GE.U32.AND P0, PT, R3, 0x7ffffefd, PT ;  /* 0x7ffffefd0300780c */ /* 0x000fe40003f06070 */
[----:B------:R-:W-:Y:S01]  /*df80*/  ISETP.GE.U32.AND P1, PT, R0, 0x7ffffee0, PT ;  /* 0x7ffffee00000780c */ /* 0x000fe20003f26070 */
[----:B------:R-:W0:Y:S04]  /*df90*/  LDGDEPBAR ;  /* 0x00000000000079af */ /* 0x000e280000000000 */
[----:B------:R-:W2:Y:S01]  /*dfa0*/  LDL.64 R8, [R1+0x38] ;  /* 0x0000380001087983 */ /* 0x000ea20000100a00 */
[----:B------:R-:W-:-:S02]  /*dfb0*/  LOP3.LUT R3, R243, 0x10, RZ, 0x3c, !PT ;  /* 0x00000010f3037812 */ /* 0x000fc400078e3cff */
[C---:B------:R-:W-:Y:S02]  /*dfc0*/  LOP3.LUT R4, R243.reuse, 0x20, RZ, 0x3c, !PT ;  /* 0x00000020f3047812 */ /* 0x040fe400078e3cff */
[C---:B------:R-:W-:Y:S02]  /*dfd0*/  LOP3.LUT R5, R243.reuse, 0x30, RZ, 0x3c, !PT ;  /* 0x00000030f3057812 */ /* 0x040fe400078e3cff */
[C---:B------:R-:W-:Y:S01]  /*dfe0*/  LOP3.LUT R6, R243.reuse, 0x40, RZ, 0x3c, !PT ;  /* 0x00000040f3067812 */ /* 0x040fe200078e3cff */
[C---:B------:R-:W-:Y:S01]  /*dff0*/  VIADD R0, R243.reuse, UR32 ;  /* 0x00000020f3007c36 */ /* 0x040fe20008000000 */
[C---:B------:R-:W-:Y:S01]  /*e000*/  LOP3.LUT R13, R243.reuse, 0x50, RZ, 0x3c, !PT ;  /* 0x00000050f30d7812 */ /* 0x040fe200078e3cff */
[----:B------:R1:W-:Y:S01]  /*e010*/  STL [R1+0xfd0], R3 ;  /* 0x000fd00301007387 */ /* 0x0003e20000100800 */
[C---:B------:R-:W-:Y:S02]  /*e020*/  LOP3.LUT R242, R243.reuse, 0x60, RZ, 0x3c, !PT ;  /* 0x00000060f3f27812 */ /* 0x040fe400078e3cff */
[----:B------:R-:W-:Y:S01]  /*e030*/  LOP3.LUT R243, R243, 0x70, RZ, 0x3c, !PT ;  /* 0x00000070f3f37812 */ /* 0x000fe200078e3cff */
[----:B------:R2:W-:Y:S04]  /*e040*/  STL [R1+0xfcc], R4 ;  /* 0x000fcc0401007387 */ /* 0x0005e80000100800 */
[----:B------:R2:W-:Y:S04]  /*e050*/  STL [R1+0xfc8], R5 ;  /* 0x000fc80501007387 */ /* 0x0005e80000100800 */
[----:B------:R2:W-:Y:S04]  /*e060*/  STL [R1+0xfc4], R6 ;  /* 0x000fc40601007387 */ /* 0x0005e80000100800 */
[----:B------:R2:W-:Y:S04]  /*e070*/  STL [R1+0xfc0], R13 ;  /* 0x000fc00d01007387 */ /* 0x0005e80000100800 */
[----:B------:R2:W-:Y:S04]  /*e080*/  STL [R1+0xfbc], R242 ;  /* 0x000fbcf201007387 */ /* 0x0005e80000100800 */
[----:B------:R2:W-:Y:S04]  /*e090*/  STL [R1+0xfb8], R243 ;  /* 0x000fb8f301007387 */ /* 0x0005e80000100800 */
[----:B---3--:R-:W-:Y:S04]  /*e0a0*/  LDGSTS.E [R0+0x60000], desc[UR60][R28.64], P3 ;  /* 0x600000001c007fae */ /* 0x008fe8000992187c */
[----:B----4-:R-:W-:Y:S04]  /*e0b0*/  LDGSTS.E [R0+0x60400], desc[UR60][R26.64], P3 ;  /* 0x604000001a007fae */ /* 0x010fe8000992187c */
[----:B------:R-:W-:Y:S04]  /*e0c0*/  LDGSTS.E [R0+0x60800], desc[UR60][R14.64], P3 ;  /* 0x608000000e007fae */ /* 0x000fe8000992187c */
[----:B------:R-:W3:Y:S04]  /*e0d0*/  LDL.64 R28, [R1+0x70] ;  /* 0x00007000011c7983 */ /* 0x000ee80000100a00 */
[----:B------:R-:W4:Y:S04]  /*e0e0*/  LDL.64 R26, [R1+0x30] ;  /* 0x00003000011a7983 */ /* 0x000f280000100a00 */
[----:B------:R-:W-:Y:S04]  /*e0f0*/  LDGSTS.E [R0+0x60c00], desc[UR60][R30.64], P3 ;  /* 0x60c000001e007fae */ /* 0x000fe8000992187c */
[----:B------:R-:W-:Y:S04]  /*e100*/  LDGSTS.E [R0+0x61000], desc[UR60][R46.64], P3 ;  /* 0x610000002e007fae */ /* 0x000fe8000992187c */
[----:B------:R-:W-:Y:S04]  /*e110*/  LDGSTS.E [R0+0x61400], desc[UR60][R62.64], P3 ;  /* 0x614000003e007fae */ /* 0x000fe8000992187c */
[----:B------:R-:W-:Y:S04]  /*e120*/  LDGSTS.E [R0+0x61800], desc[UR60][R78.64], P3 ;  /* 0x618000004e007fae */ /* 0x000fe8000992187c */
[----:B------:R-:W-:Y:S01]  /*e130*/  LDGSTS.E [R0+0x61c00], desc[UR60][R94.64], P3 ;  /* 0x61c000005e007fae */ /* 0x000fe2000992187c */
[----:B-1----:R-:W-:-:S03]  /*e140*/  IADD3 R3, R3, UR32, RZ ;  /* 0x0000002003037c10 */ /* 0x002fc6000fffe0ff */
[----:B------:R-:W-:Y:S04]  /*e150*/  LDGSTS.E [R0+0x62000], desc[UR60][R110.64], P3 ;  /* 0x620000006e007fae */ /* 0x000fe8000992187c */
[----:B------:R-:W-:Y:S04]  /*e160*/  LDGSTS.E [R0+0x62400], desc[UR60][R126.64], P3 ;  /* 0x624000007e007fae */ /* 0x000fe8000992187c */
[----:B------:R-:W-:Y:S04]  /*e170*/  LDGSTS.E [R0+0x62800], desc[UR60][R142.64], P3 ;  /* 0x628000008e007fae */ /* 0x000fe8000992187c */
[----:B------:R-:W-:Y:S04]  /*e180*/  LDGSTS.E [R0+0x62c00], desc[UR60][R158.64], P3 ;  /* 0x62c000009e007fae */ /* 0x000fe8000992187c */
[----:B------:R-:W-:Y:S04]  /*e190*/  LDGSTS.E [R0+0x63000], desc[UR60][R174.64], P3 ;  /* 0x63000000ae007fae */ /* 0x000fe8000992187c */
[----:B------:R-:W-:Y:S04]  /*e1a0*/  LDGSTS.E [R0+0x63400], desc[UR60][R190.64], P3 ;  /* 0x63400000be007fae */ /* 0x000fe8000992187c */
[----:B------:R-:W-:Y:S04]  /*e1b0*/  LDGSTS.E [R0+0x63800], desc[UR60][R206.64], P3 ;  /* 0x63800000ce007fae */ /* 0x000fe8000992187c */
[----:B------:R-:W-:Y:S04]  /*e1c0*/  LDGSTS.E [R0+0x63c00], desc[UR60][R222.64], P3 ;  /* 0x63c00000de007fae */ /* 0x000fe8000992187c */
[----:B--2---:R-:W-:Y:S04]  /*e1d0*/  LDGSTS.E [R3+0x60080], desc[UR60][R24.64], P3 ;  /* 0x6008000018037fae */ /* 0x004fe8000992187c */
[----:B------:R-:W-:Y:S04]  /*e1e0*/  LDGSTS.E [R3+0x60480], desc[UR60][R8.64], P3 ;  /* 0x6048000008037fae */ /* 0x000fe8000992187c */
[----:B------:R-:W-:Y:S04]  /*e1f0*/  LDGSTS.E [R3+0x60880], desc[UR60][R16.64], P3 ;  /* 0x6088000010037fae */ /* 0x000fe8000992187c */
[----:B------:R-:W2:Y:S04]  /*e200*/  LDL.64 R24, [R1+0x68] ;  /* 0x0000680001187983 */ /* 0x000ea80000100a00 */
[----:B------:R-:W2:Y:S04]  /*e210*/  LDL.64 R8, [R1+0x28] ;  /* 0x0000280001087983 */ /* 0x000ea80000100a00 */
[----:B------:R-:W-:Y:S04]  /*e220*/  LDGSTS.E [R3+0x60c80], desc[UR60][R32.64], P3 ;  /* 0x60c8000020037fae */ /* 0x000fe8000992187c */
[----:B------:R-:W-:Y:S04]  /*e230*/  LDGSTS.E [R3+0x61080], desc[UR60][R48.64], P3 ;  /* 0x6108000030037fae */ /* 0x000fe8000992187c */
[----:B------:R-:W-:Y:S04]  /*e240*/  LDGSTS.E [R3+0x61480], desc[UR60][R64.64], P3 ;  /* 0x6148000040037fae */ /* 0x000fe8000992187c */
[----:B------:R-:W-:Y:S04]  /*e250*/  LDGSTS.E [R3+0x61880], desc[UR60][R80.64], P3 ;  /* 0x6188000050037fae */ /* 0x000fe8000992187c */
[----:B------:R-:W-:Y:S01]  /*e260*/  LDGSTS.E [R3+0x61c80], desc[UR60][R96.64], P3 ;  /* 0x61c8000060037fae */ /* 0x000fe2000992187c */
[----:B------:R-:W-:-:S03]  /*e270*/  VIADD R4, R4, UR32 ;  /* 0x0000002004047c36 */ /* 0x000fc60008000000 */
[----:B------:R-:W-:Y:S04]  /*e280*/  LDGSTS.E [R3+0x62080], desc[UR60][R112.64], P3 ;  /* 0x6208000070037fae */ /* 0x000fe8000992187c */
[----:B------:R-:W-:Y:S04]  /*e290*/  LDGSTS.E [R3+0x62480], desc[UR60][R128.64], P3 ;  /* 0x6248000080037fae */ /* 0x000fe8000992187c */
[----:B------:R-:W-:Y:S04]  /*e2a0*/  LDGSTS.E [R3+0x62880], desc[UR60][R144.64], P3 ;  /* 0x6288000090037fae */ /* 0x000fe8000992187c */
[----:B------:R-:W-:Y:S04]  /*e2b0*/  LDGSTS.E [R3+0x62c80], desc[UR60][R160.64], P3 ;  /* 0x62c80000a0037fae */ /* 0x000fe8000992187c */
[----:B------:R-:W-:Y:S04]  /*e2c0*/  LDGSTS.E [R3+0x63080], desc[UR60][R176.64], P3 ;  /* 0x63080000b0037fae */ /* 0x000fe8000992187c */
[----:B------:R-:W-:Y:S04]  /*e2d0*/  LDGSTS.E [R3+0x63480], desc[UR60][R192.64], P3 ;  /* 0x63480000c0037fae */ /* 0x000fe8000992187c */
[----:B------:R-:W-:Y:S04]  /*e2e0*/  LDGSTS.E [R3+0x63880], desc[UR60][R208.64], P3 ;  /* 0x63880000d0037fae */ /* 0x000fe8000992187c */
[----:B------:R-:W-:Y:S01]  /*e2f0*/  LDGSTS.E [R3+0x63c80], desc[UR60][R224.64], P3 ;  /* 0x63c80000e0037fae */ /* 0x000fe2000992187c */
[----:B------:R-:W-:-:S03]  /*e300*/  VIADD R5, R5, UR32 ;  /* 0x0000002005057c36 */ /* 0x000fc60008000000 */
        /* <DEDUP_REMOVED lines=36> */
[----:B------:R-:W-:-:S03]  /*e550*/  IADD3 R13, R13, UR32, RZ ;  /* 0x000000200d0d7c10 */ /* 0x000fc6000fffe0ff */
[----:B------:R-:W2:Y:S04]  /*e560*/  LDL.64 R8, [R1+0x18] ;  /* 0x0000180001087983 */ /* 0x000ea80000100a00 */
[----:B---3--:R-:W-:Y:S04]  /*e570*/  LDGSTS.E [R6+0x60200], desc[UR60][R28.64], P3 ;  /* 0x602000001c067fae */ /* 0x008fe8000992187c */
[----:B----4-:R-:W-:Y:S04]  /*e580*/  LDGSTS.E [R6+0x60600], desc[UR60][R26.64], P3 ;  /* 0x606000001a067fae */ /* 0x010fe8000992187c */
        /* <DEDUP_REMOVED lines=14> */
[----:B------:R-:W3:Y:S04]  /*e670*/  LDL.64 R28, [R1+0x50] ;  /* 0x00005000011c7983 */ /* 0x000ee80000100a00 */
[----:B------:R-:W4:Y:S04]  /*e680*/  LDL.64 R26, [R1+0x10] ;  /* 0x00001000011a7983 */ /* 0x000f280000100a00 */
[----:B--2---:R-:W-:Y:S04]  /*e690*/  LDGSTS.E [R13+0x60280], desc[UR60][R24.64], P3 ;  /* 0x60280000180d7fae */ /* 0x004fe8000992187c */
[----:B------:R-:W2:Y:S01]  /*e6a0*/  LDL.LU.64 R24, [R1+0xff8] ;  /* 0x000ff80001187983 */ /* 0x000ea20000300a00 */
[----:B------:R-:W-:-:S03]  /*e6b0*/  VIADD R242, R242, UR32 ;  /* 0x00000020f2f27c36 */ /* 0x000fc60008000000 */
[----:B------:R-:W-:Y:S04]  /*e6c0*/  LDGSTS.E [R13+0x60680], desc[UR60][R8.64], P3 ;  /* 0x60680000080d7fae */ /* 0x000fe8000992187c */
[----:B------:R-:W4:Y:S04]  /*e6d0*/  LDL.64 R8, [R1+0x48] ;  /* 0x0000480001087983 */ /* 0x000f280000100a00 */
[----:B--2---:R-:W-:Y:S04]  /*e6e0*/  LDGSTS.E [R13+0x60a80], desc[UR60][R24.64], P3 ;  /* 0x60a80000180d7fae */ /* 0x004fe8000992187c */
        /* <DEDUP_REMOVED lines=13> */
[----:B---3--:R-:W-:Y:S04]  /*e7c0*/  LDGSTS.E [R242+0x60300], desc[UR60][R28.64], P3 ;  /* 0x603000001cf27fae */ /* 0x008fe8000992187c */
[----:B----4-:R-:W-:Y:S04]  /*e7d0*/  LDGSTS.E [R242+0x60700], desc[UR60][R26.64], P3 ;  /* 0x607000001af27fae */ /* 0x010fe8000992187c */
[----:B------:R-:W2:Y:S04]  /*e7e0*/  LDL.LU.64 R28, [R1+0xff0] ;  /* 0x000ff000011c7983 */ /* 0x000ea80000300a00 */
[----:B------:R-:W3:Y:S01]  /*e7f0*/  LDL.LU.64 R26, [R1+0xfe8] ;  /* 0x000fe800011a7983 */ /* 0x000ee20000300a00 */
[----:B------:R-:W-:-:S03]  /*e800*/  VIADD R243, R243, UR32 ;  /* 0x00000020f3f37c36 */ /* 0x000fc60008000000 */
[----:B---3--:R-:W-:Y:S04]  /*e810*/  LDGSTS.E [R242+0x60b00], desc[UR60][R26.64], P3 ;  /* 0x60b000001af27fae */ /* 0x008fe8000992187c */
        /* <DEDUP_REMOVED lines=14> */
[----:B------:R-:W3:Y:S04]  /*e900*/  LDL.LU.64 R8, [R1+0xfe0] ;  /* 0x000fe00001087983 */ /* 0x000ee80000300a00 */
[----:B---3--:R-:W-:Y:S04]  /*e910*/  LDGSTS.E [R243+0x60780], desc[UR60][R8.64], P3 ;  /* 0x6078000008f37fae */ /* 0x008fe8000992187c */
[----:B--2---:R-:W-:Y:S04]  /*e920*/  LDGSTS.E [R243+0x60b80], desc[UR60][R28.64], P3 ;  /* 0x60b800001cf37fae */ /* 0x004fe8000992187c */
[----:B------:R-:W-:Y:S04]  /*e930*/  LDGSTS.E [R243+0x60f80], desc[UR60][R44.64], P3 ;  /* 0x60f800002cf37fae */ /* 0x000fe8000992187c */
[----:B------:R-:W2:Y:S04]  /*e940*/  LDL.LU.64 R8, [R1+0xfd8] ;  /* 0x000fd80001087983 */ /* 0x000ea80000300a00 */
        /* <DEDUP_REMOVED lines=11> */
[----:B--2---:R1:W-:Y:S01]  /*ea00*/  LDGSTS.E [R243+0x63f80], desc[UR60][R8.64], P3 ;  /* 0x63f8000008f37fae */ /* 0x0043e2000992187c */
[----:B------:R-:W-:Y:S01]  /*ea10*/  ISETP.GE.U32.AND P3, PT, R2, 0x7ffffedf, PT ;  /* 0x7ffffedf0200780c */ /* 0x000fe20003f66070 */
[----:B------:R-:W-:-:S02]  /*ea20*/  IMAD.SHL.U32 R2, R240, 0x80, RZ ;  /* 0x00000080f0027824 */ /* 0x000fc400078e00ff */
[----:B------:R-:W2:Y:S01]  /*ea30*/  LDC R240, c[0x0][0x230] ;  /* 0x00008c00fff07b82 */ /* 0x000ea20000000800 */
[----:B------:R-:W0:Y:S01]  /*ea40*/  LDGDEPBAR ;  /* 0x00000000000079af */ /* 0x000e220000000000 */
[----:B------:R-:W-:-:S04]  /*ea50*/  IMAD.WIDE R236, R2, 0x4, R236 ;  /* 0x0000000402ec7825 */ /* 0x000fc800078e02ec */
[----:B------:R-:W-:Y:S01]  /*ea60*/  IMAD.WIDE R238, R2, 0x4, R238 ;  /* 0x0000000402ee7825 */ /* 0x000fe200078e02ee */
[----:B------:R3:W-:Y:S04]  /*ea70*/  STL.64 [R1+0x9f0], R236 ;  /* 0x0009f0ec01007387 */ /* 0x0007e80000100a00 */
[----:B---3--:R-:W3:Y:S04]  /*ea80*/  LDL.LU.64 R236, [R1+0x368] ;  /* 0x0003680001ec7983 */ /* 0x008ee80000300a00 */
[----:B------:R4:W-:Y:S04]  /*ea90*/  STL.64 [R1+0x9f8], R238 ;  /* 0x0009f8ee01007387 */ /* 0x0009e80000100a00 */
[----:B----4-:R-:W4:Y:S01]  /*eaa0*/  LDL.LU.64 R238, [R1+0x370] ;  /* 0x0003700001ee7983 */ /* 0x010f220000300a00 */
[----:B------:R-:W-:Y:S01]  /*eab0*/  IADD3 R252, R252, -0xa3, RZ ;  /* 0xffffff5dfcfc7810 */ /* 0x000fe20007ffe0ff */
[----:B--2---:R-:W-:-:S02]  /*eac0*/  VIADD R240, R240, 0xffffff5c ;  /* 0xffffff5cf0f07836 */ /* 0x004fc40000000000 */
[----:B---3--:R-:W-:-:S04]  /*ead0*/  IMAD.WIDE R236, R2, 0x4, R236 ;  /* 0x0000000402ec7825 */ /* 0x008fc800078e02ec */
[----:B----4-:R-:W-:-:S05]  /*eae0*/  IMAD.WIDE R238, R2, 0x4, R238 ;  /* 0x0000000402ee7825 */ /* 0x010fca00078e02ee */
[----:B------:R2:W-:Y:S04]  /*eaf0*/  STL.64 [R1+0x370], R238 ;  /* 0x000370ee01007387 */ /* 0x0005e80000100a00 */
[----:B------:R-:W-:Y:S04]  /*eb00*/  STL.64 [R1+0x368], R236 ;  /* 0x000368ec01007387 */ /* 0x000fe80000100a00 */
[----:B--2---:R-:W2:Y:S04]  /*eb10*/  LDL.LU.64 R238, [R1+0x348] ;  /* 0x0003480001ee7983 */ /* 0x004ea80000300a00 */
[----:B------:R3:W-:Y:S04]  /*eb20*/  STL.64 [R1+0x1058], R234 ;  /* 0x001058ea01007387 */ /* 0x0007e80000100a00 */
[----:B---3--:R-:W3:Y:S04]  /*eb30*/  LDL.LU.64 R234, [R1+0x350] ;  /* 0x0003500001ea7983 */ /* 0x008ee80000300a00 */
[----:B------:R4:W-:Y:S04]  /*eb40*/  STL.64 [R1+0x1050], R242 ;  /* 0x001050f201007387 */ /* 0x0009e80000100a00 */
[----:B----4-:R-:W4:Y:S04]  /*eb50*/  LDL.64 R242, [R1+0x370] ;  /* 0x0003700001f27983 */ /* 0x010f280000100a00 */
[----:B------:R1:W-:Y:S04]  /*eb60*/  STL.64 [R1+0x1048], R28 ;  /* 0x0010481c01007387 */ /* 0x0003e80000100a00 */
[----:B-1----:R-:W2:Y:S04]  /*eb70*/  LDL.64 R28, [R1+0x9f8] ;  /* 0x0009f800011c7983 */ /* 0x002ea80000100a00 */
[----:B------:R1:W-:Y:S04]  /*eb80*/  STL.64 [R1+0x1040], R44 ;  /* 0x0010402c01007387 */ /* 0x0003e80000100a00 */
[----:B-1----:R-:W3:Y:S04]  /*eb90*/  LDL.LU.64 R44, [R1+0x360] ;  /* 0x00036000012c7983 */ /* 0x002ee80000300a00 */
[----:B------:R1:W-:Y:S04]  /*eba0*/  STL.64 [R1+0x1038], R60 ;  /* 0x0010383c01007387 */ /* 0x0003e80000100a00 */
[----:B-1----:R-:W4:Y:S04]  /*ebb0*/  LDL.64 R60, [R1+0x9f0] ;  /* 0x0009f000013c7983 */ /* 0x002f280000100a00 */
[----:B------:R1:W-:Y:S01]  /*ebc0*/  STL.64 [R1+0x1030], R76 ;  /* 0x0010304c01007387 */ /* 0x0003e20000100a00 */
[----:B------:R-:W-:Y:S06]  /*ebd0*/  BAR.SYNC.DEFER_BLOCKING 0x0 ;  /* 0x0000000000007b1d */ /* 0x000fec0000010000 */
[----:B-1----:R-:W3:Y:S04]  /*ebe0*/  LDL.LU.64 R76, [R1+0x358] ;  /* 0x00035800014c7983 */ /* 0x002ee80000300a00 */
[----:B------:R1:W-:Y:S04]  /*ebf0*/  STL.64 [R1+0x1028], R92 ;  /* 0x0010285c01007387 */ /* 0x0003e80000100a00 */
[----:B------:R-:W-:Y:S04]  /*ec00*/  STL.64 [R1+0x1020], R108 ;  /* 0x0010206c01007387 */ /* 0x000fe80000100a00 */
[----:B------:R-:W-:Y:S04]  /*ec10*/  STL.64 [R1+0x1018], R124 ;  /* 0x0010187c01007387 */ /* 0x000fe80000100a00 */
[----:B------:R-:W-:Y:S04]  /*ec20*/  STL.64 [R1+0x1010], R140 ;  /* 0x0010108c01007387 */ /* 0x000fe80000100a00 */
[----:B------:R-:W-:Y:S04]  /*ec30*/  STL.64 [R1+0x1008], R156 ;  /* 0x0010089c01007387 */ /* 0x000fe80000100a00 */
[----:B------:R-:W-:Y:S04]  /*ec40*/  STL.64 [R1+0x1000], R172 ;  /* 0x001000ac01007387 */ /* 0x000fe80000100a00 */
[----:B------:R-:W-:Y:S04]  /*ec50*/  STL.64 [R1+0xff8], R188 ;  /* 0x000ff8bc01007387 */ /* 0x000fe80000100a00 */
[----:B------:R-:W-:Y:S04]  /*ec60*/  STL.64 [R1+0xff0], R204 ;  /* 0x000ff0cc01007387 */ /* 0x000fe80000100a00 */
[----:B------:R-:W-:Y:S04]  /*ec70*/  STL.64 [R1+0xfe8], R220 ;  /* 0x000fe8dc01007387 */ /* 0x000fe80000100a00 */
[----:B------:R1:W-:Y:S04]  /*ec80*/  STL.64 [R1+0xfe0], R8 ;  /* 0x000fe00801007387 */ /* 0x0003e80000100a00 */
[----:B------:R3:W-:Y:S04]  /*ec90*/  STL.64 [R1+0xfd8], R10 ;  /* 0x000fd80a01007387 */ /* 0x0007e80000100a00 */
[----:B-1----:R-:W3:Y:S01]  /*eca0*/  LDL.LU.64 R92, [R1+0x2b8] ;  /* 0x0002b800015c7983 */ /* 0x002ee20000300a00 */
[----:B------:R-:W1:Y:S08]  /*ecb0*/  LDC R9, c[0x0][0x230] ;  /* 0x00008c00ff097b82 */ /* 0x000e700000000800 */
[----:B------:R-:W1:Y:S01]  /*ecc0*/  LDC R8, c[0x0][0x230] ;  /* 0x00008c00ff087b82 */ /* 0x000e620000000800 */
[----:B------:R-:W-:Y:S01]  /*ecd0*/  @!PT LDS RZ, [RZ] ;  /* 0x00000000fffff984 */ /* 0x000fe20000000800 */
[----:B------:R-:W-:Y:S01]  /*ece0*/  @!PT LDS RZ, [RZ] ;  /* 0x00000000fffff984 */ /* 0x000fe20000000800 */
[----:B------:R-:W-:Y:S01]  /*ecf0*/  @!PT LDS RZ, [RZ] ;  /* 0x00000000fffff984 */ /* 0x000fe20000000800 */
[----:B----4-:R-:W-:Y:S04]  /*ed00*/  LDGSTS.E [R244+0x20000], desc[UR60][R60.64], !P4 ;  /* 0x200000003cf47fae */ /* 0x010fe8000e12187c */
[----:B--2---:R-:W-:Y:S04]  /*ed10*/  LDGSTS.E [R244+0x24000], desc[UR60][R28.64], !P4 ;  /* 0x240000001cf47fae */ /* 0x004fe8000e12187c */
[----:B------:R-:W-:Y:S04]  /*ed20*/  LDGSTS.E [R244+0x20004], desc[UR60][R242.64], !P5 ;  /* 0x20004000f2f47fae */ /* 0x000fe8000e92187c */
[----:B------:R-:W2:Y:S04]  /*ed30*/  LDL.LU.64 R60, [R1+0x2b0] ;  /* 0x0002b000013c7983 */ /* 0x000ea80000300a00 */
[----:B------:R-:W4:Y:S04]  /*ed40*/  LDL.LU.64 R28, [R1+0x2a8] ;  /* 0x0002a800011c7983 */ /* 0x000f280000300a00 */
[----:B------:R-:W4:Y:S01]  /*ed50*/  LDL.LU.64 R242, [R1+0x2a0] ;  /* 0x0002a00001f27983 */ /* 0x000f220000300a00 */
[----:B---3--:R-:W-:-:S03]  /*ed60*/  IMAD.WIDE R44, R2, 0x4, R44 ;  /* 0x00000004022c7825 */ /* 0x008fc600078e022c */
[----:B------:R3:W-:Y:S01]  /*ed70*/  LDGSTS.E [R244+0x24004], desc[UR60][R236.64], !P5 ;  /* 0x24004000ecf47fae */ /* 0x0007e2000e92187c */
[----:B------:R-:W-:-:S03]  /*ed80*/  IMAD.WIDE R140, R2, 0x4, R76 ;  /* 0x00000004028c7825 */ /* 0x000fc600078e024c */
[----:B------:R1:W-:Y:S01]  /*ed90*/  STL.64 [R1+0x360], R44 ;  /* 0x0003602c01007387 */ /* 0x0003e20000100a00 */
[----:B------:R-:W-:-:S03]  /*eda0*/  IMAD.WIDE R124, R2, 0x4, R234 ;  /* 0x00000004027c7825 */ /* 0x000fc600078e02ea */
[----:B------:R-:W-:Y:S01]  /*edb0*/  STL.64 [R1+0x358], R140 ;  /* 0x0003588c01007387 */ /* 0x000fe20000100a00 */
[----:B---3--:R-:W3:Y:S03]  /*edc0*/  LDC R237, c[0x0][0x230] ;  /* 0x00008c00ffed7b82 */ /* 0x008ee60000000800 */
[----:B------:R-:W4:Y:S04]  /*edd0*/  LDL.LU.64 R108, [R1+0x298] ;  /* 0x00029800016c7983 */ /* 0x000f280000300a00 */
[----:B------:R-:W-:Y:S01]  /*ede0*/  LDGSTS.E [R244+0x20008], desc[UR60][R44.64], !P6 ;  /* 0x200080002cf47fae */ /* 0x000fe2000f12187c */
[----:B------:R-:W-:Y:S01]  /*edf0*/  IMAD.WIDE R10, R2, 0x4, R238 ;  /* 0x00000004020a7825 */ /* 0x000fe200078e02ee */
[----:B------:R-:W1:Y:S02]  /*ee00*/  LDC R236, c[0x0][0x230] ;  /* 0x00008c00ffec7b82 */ /* 0x000e640000000800 */
[----:B------:R-:W4:Y:S04]  /*ee10*/  LDL.LU.64 R76, [R1+0x290] ;  /* 0x00029000014c7983 */ /* 0x000f280000300a00 */
[----:B------:R-:W-:Y:S02]  /*ee20*/  LDGSTS.E [R244+0x24008], desc[UR60][R140.64], !P6 ;  /* 0x240080008cf47fae */ /* 0x000fe4000f12187c */
[----:B------:R-:W4:Y:S02]  /*ee30*/  LDC R239, c[0x0][0x230] ;  /* 0x00008c00ffef7b82 */ /* 0x000f240000000800 */
[----:B------:R1:W-:Y:S04]  /*ee40*/  STL.64 [R1+0x350], R124 ;  /* 0x0003507c01007387 */ /* 0x0003e80000100a00 */
[----:B------:R1:W-:Y:S01]  /*ee50*/  LDGSTS.E [R244+0x2000c], desc[UR60][R124.64], !P0 ;  /* 0x2000c0007cf47fae */ /* 0x0003e2000c12187c */
[----:B---3--:R-:W-:-:S03]  /*ee60*/  VIADD R237, R237, 0xffffff3f ;  /* 0xffffff3feded7836 */ /* 0x008fc60000000000 */
[----:B------:R3:W-:Y:S01]  /*ee70*/  STL.64 [R1+0x348], R10 ;  /* 0x0003480a01007387 */ /* 0x0007e20000100a00 */
[----:B------:R-:W-:Y:S01]  /*ee80*/  ISETP.GE.U32.AND P4, PT, R252, 0x7ffffede, PT ;  /* 0x7ffffedefc00780c */ /* 0x000fe20003f86070 */
[----:B------:R-:W3:Y:S02]  /*ee90*/  LDC R238, c[0x0][0x230] ;  /* 0x00008c00ffee7b82 */ /* 0x000ee40000000800 */
[----:B-1----:R-:W3:Y:S06]  /*eea0*/  LDL.LU.64 R44, [R1+0x288] ;  /* 0x00028800012c7983 */ /* 0x002eec0000300a00 */
[----:B------:R-:W1:Y:S01]  /*eeb0*/  LDC R125, c[0x0][0x230] ;  /* 0x00008c00ff7d7b82 */ /* 0x000e620000000800 */
[----:B------:R-:W3:Y:S01]  /*eec0*/  LDL.LU.64 R234, [R1+0x280] ;  /* 0x0002800001ea7983 */ /* 0x000ee20000300a00 */
[----:B------:R-:W-:Y:S01]  /*eed0*/  ISETP.GE.U32.AND P6, PT, R237, 0x7ffffec0, PT ;  /* 0x7ffffec0ed00780c */ /* 0x000fe20003fc6070 */
[----:B------:R-:W-:-:S02]  /*eee0*/  IMAD.WIDE R140, R2, 0x4, R92 ;  /* 0x00000004028c7825 */ /* 0x000fc400078e025c */
[----:B------:R3:W-:Y:S01]  /*eef0*/  LDGSTS.E [R244+0x2400c], desc[UR60][R10.64], !P0 ;  /* 0x2400c0000af47fae */ /* 0x0007e2000c12187c */
[----:B------:R-:W-:Y:S01]  /*ef00*/  ISETP.GE.U32.AND P5, PT, R240, 0x7ffffedd, PT ;  /* 0x7ffffeddf000780c */ /* 0x000fe20003fa6070 */
[----:B------:R-:W-:Y:S01]  /*ef10*/  VIADD R236, R236, 0xffffff3e ;  /* 0xffffff3eecec7836 */ /* 0x000fe20000000000 */
[----:B------:R-:W3:Y:S01]  /*ef20*/  LDC R252, c[0x0][0x230] ;  /* 0x00008c00fffc7b82 */ /* 0x000ee20000000800 */
[----:B------:R-:W3:Y:S04]  /*ef30*/  LDL.LU.64 R92, [R1+0x1f8] ;  /* 0x0001f800015c7983 */ /* 0x000ee80000300a00 */
[----:B------:R-:W-:Y:S04]  /*ef40*/  STL.64 [R1+0x8a0], R140 ;  /* 0x0008a08c01007387 */ /* 0x000fe80000100a00 */
[----:B------:R-:W-:Y:S01]  /*ef50*/  LDGSTS.E [R244+0x28000], desc[UR60][R140.64], !P1 ;  /* 0x280000008cf47fae */ /* 0x000fe2000c92187c */
[----:B-1----:R-:W-:Y:S01]  /*ef60*/  IADD3 R237, R125, -0xc3, RZ ;  /* 0xffffff3d7ded7810 */ /* 0x002fe20007ffe0ff */
[----:B------:R-:W1:Y:S01]  /*ef70*/  LDC R240, c[0x0][0x230] ;  /* 0x00008c00fff07b82 */ /* 0x000e620000000800 */
[----:B--2---:R-:W-:-:S04]  /*ef80*/  IMAD.WIDE R124, R2, 0x4, R60 ;  /* 0x00000004027c7825 */ /* 0x004fc800078e023c */
[C---:B----4-:R-:W-:Y:S01]  /*ef90*/  IMAD.WIDE R60, R2.reuse, 0x4, R28 ;  /* 0x00000004023c7825 */ /* 0x050fe200078e021c */
[----:B------:R2:W-:Y:S03]  /*efa0*/  STL.64 [R1+0x8a8], R124 ;  /* 0x0008a87c01007387 */ /* 0x0005e60000100a00 */
[C---:B---3--:R-:W-:Y:S01]  /*efb0*/  IMAD.WIDE R10, R2.reuse, 0x4, R242 ;  /* 0x00000004020a7825 */ /* 0x048fe200078e02f2 */
[----:B------:R-:W3:Y:S04]  /*efc0*/  LDL.LU.64 R28, [R1+0x1f0] ;  /* 0x0001f000011c7983 */ /* 0x000ee80000300a00 */
[----:B------:R4:W-:Y:S04]  /*efd0*/  STL.64 [R1+0x8b0], R60 ;  /* 0x0008b03c01007387 */ /* 0x0009e80000100a00 */
[----:B------:R2:W-:Y:S04]  /*efe0*/  LDGSTS.E [R244+0x2c000], desc[UR60][R124.64], !P1 ;  /* 0x2c0000007cf47fae */ /* 0x0005e8000c92187c */
[----:B------:R1:W-:Y:S04]  /*eff0*/  STL.64 [R1+0x8b8], R10 ;  /* 0x0008b80a01007387 */ /* 0x0003e80000100a00 */
[----:B------:R-:W-:Y:S01]  /*f000*/  LDGSTS.E [R244+0x28004], desc[UR60][R60.64], !P3 ;  /* 0x280040003cf47fae */ /* 0x000fe2000d92187c */
[----:B------:R-:W-:Y:S01]  /*f010*/  IMAD.WIDE R108, R2, 0x4, R108 ;  /* 0x00000004026c7825 */ /* 0x000fe200078e026c */
[----:B------:R-:W-:-:S02]  /*f020*/  ISETP.GE.U32.AND P0, PT, R236, 0x7ffffebf, PT ;  /* 0x7ffffebfec00780c */ /* 0x000fc40003f06070 */
[----:B------:R1:W-:Y:S01]  /*f030*/  LDGSTS.E [R244+0x2c004], desc[UR60][R10.64], !P3 ;  /* 0x2c0040000af47fae */ /* 0x0003e2000d92187c */
[----:B--2---:R-:W2:Y:S03]  /*f040*/  LDC R124, c[0x0][0x230] ;  /* 0x00008c00ff7c7b82 */ /* 0x004ea60000000800 */
[----:B----4-:R-:W4:Y:S04]  /*f050*/  LDL.LU.64 R60, [R1+0x1e8] ;  /* 0x0001e800013c7983 */ /* 0x010f280000300a00 */
[----:B------:R-:W2:Y:S01]  /*f060*/  LDL.LU.64 R242, [R1+0x1e0] ;  /* 0x0001e00001f27983 */ /* 0x000ea20000300a00 */
[----:B------:R-:W-:-:S04]  /*f070*/  IMAD.WIDE R76, R2, 0x4, R76 ;  /* 0x00000004024c7825 */ /* 0x000fc800078e024c */
[----:B------:R-:W-:Y:S01]  /*f080*/  VIADD R236, R239, 0xffffff3c ;  /* 0xffffff3cefec7836 */ /* 0x000fe20000000000 */
[----:B------:R-:W-:Y:S01]  /*f090*/  STL.64 [R1+0x8c0], R108 ;  /* 0x0008c06c01007387 */ /* 0x000fe20000100a00 */
[----:B------:R-:W-:-:S03]  /*f0a0*/  IMAD.WIDE R44, R2, 0x4, R44 ;  /* 0x00000004022c7825 */ /* 0x000fc600078e022c */
[----:B------:R1:W-:Y:S01]  /*f0b0*/  STL.64 [R1+0x8c8], R76 ;  /* 0x0008c84c01007387 */ /* 0x0003e20000100a00 */
[----:B------:R-:W-:Y:S01]  /*f0c0*/  ISETP.GE.U32.AND P3, PT, R236, 0x7ffffebd, PT ;  /* 0x7ffffebdec00780c */ /* 0x000fe20003f66070 */
[----:B------:R-:W2:Y:S01]  /*f0d0*/  LDC R239, c[0x0][0x230] ;  /* 0x00008c00ffef7b82 */ /* 0x000ea20000000800 */
[C---:B-1----:R-:W-:Y:S01]  /*f0e0*/  IMAD.WIDE R10, R2.reuse, 0x4, R234 ;  /* 0x00000004020a7825 */ /* 0x042fe200078e02ea */
[----:B------:R1:W-:Y:S03]  /*f0f0*/  STL.64 [R1+0x8d0], R44 ;  /* 0x0008d02c01007387 */ /* 0x0003e60000100a00 */
[----:B------:R-:W-:Y:S01]  /*f100*/  VIADD R236, R9, 0xffffff1e ;  /* 0xffffff1e09ec7836 */ /* 0x000fe20000000000 */
[----:B------:R-:W-:Y:S04]  /*f110*/  LDGSTS.E [R244+0x28008], desc[UR60][R108.64], !P4 ;  /* 0x280080006cf47fae */ /* 0x000fe8000e12187c */
[----:B------:R4:W-:Y:S01]  /*f120*/  STL.64 [R1+0x8d8], R10 ;  /* 0x0008d80a01007387 */ /* 0x0009e20000100a00 */
[----:B------:R-:W-:-:S03]  /*f130*/  IMAD.WIDE R92, R2, 0x4, R92 ;  /* 0x00000004025c7825 */ /* 0x000fc600078e025c */
[----:B------:R-:W-:Y:S04]  /*f140*/  LDGSTS.E [R244+0x2c008], desc[UR60][R76.64], !P4 ;  /* 0x2c0080004cf47fae */ /* 0x000fe8000e12187c */
[----:B------:R-:W2:Y:S04]  /*f150*/  LDL.LU.64 R234, [R1+0x1d8] ;  /* 0x0001d80001ea7983 */ /* 0x000ea80000300a00 */
[----:B------:R-:W-:Y:S04]  /*f160*/  LDGSTS.E [R244+0x2800c], desc[UR60][R44.64], !P5 ;  /* 0x2800c0002cf47fae */ /* 0x000fe8000e92187c */
[----:B------:R-:W2:Y:S04]  /*f170*/  LDL.LU.64 R76, [R1+0x1c8] ;  /* 0x0001c800014c7983 */ /* 0x000ea80000300a00 */
[----:B------:R4:W-:Y:S01]  /*f180*/  LDGSTS.E [R244+0x2c00c], desc[UR60][R10.64], !P5 ;  /* 0x2c00c0000af47fae */ /* 0x0009e2000e92187c */
[----:B------:R-:W-:-:S03]  /*f190*/  ISETP.GE.U32.AND P5, PT, R236, 0x7ffffe9f, PT ;  /* 0x7ffffe9fec00780c */ /* 0x000fc60003fa6070 */
[----:B-1----:R-:W2:Y:S01]  /*f1a0*/  LDL.LU.64 R44, [R1+0x138] ;  /* 0x00013800012c7983 */ /* 0x002ea20000300a00 */
[----:B------:R-:W-:-:S03]  /*f1b0*/  VIADD R236, R8, 0xffffff1c ;  /* 0xffffff1c08ec7836 */ /* 0x000fc60000000000 */
[----:B------:R-:W2:Y:S04]  /*f1c0*/  LDL.LU.64 R188, [R1+0x128] ;  /* 0x0001280001bc7983 */ /* 0x000ea80000300a00 */
[----:B------:R-:W2:Y:S04]  /*f1d0*/  LDL.LU.64 R156, [R1+0x118] ;  /* 0x00011800019c7983 */ /* 0x000ea80000300a00 */
[----:B------:R-:W2:Y:S04]  /*f1e0*/  LDL.LU.64 R108, [R1+0x108] ;  /* 0x00010800016c7983 */ /* 0x000ea80000300a00 */
[----:B------:R-:W-:Y:S04]  /*f1f0*/  STL.64 [R1+0x9c0], R92 ;  /* 0x0009c05c01007387 */ /* 0x000fe80000100a00 */
[----:B------:R-:W2:Y:S04]  /*f200*/  LDL.LU.64 R204, [R1+0x1d0] ;  /* 0x0001d00001cc7983 */ /* 0x000ea80000300a00 */
[----:B------:R-:W-:Y:S01]  /*f210*/  LDGSTS.E [R244+0x30000], desc[UR60][R92.64], !P6 ;  /* 0x300000005cf47fae */ /* 0x000fe2000f12187c */
[----:B---3--:R-:W-:-:S05]  /*f220*/  IMAD.WIDE R28, R2, 0x4, R28 ;  /* 0x00000004021c7825 */ /* 0x008fca00078e021c */
[----:B------:R1:W-:Y:S01]  /*f230*/  STL.64 [R1+0x9c8], R28 ;  /* 0x0009c81c01007387 */ /* 0x0003e20000100a00 */
[----:B------:R-:W-:Y:S01]  /*f240*/  ISETP.GE.U32.AND P1, PT, R237, 0x7ffffebe, PT ;  /* 0x7ffffebeed00780c */ /* 0x000fe20003f26070 */
[C---:B----4-:R-:W-:Y:S02]  /*f250*/  IMAD.WIDE R10, R2.reuse, 0x4, R60 ;  /* 0x00000004020a7825 */ /* 0x050fe400078e023c */
[----:B------:R1:W-:Y:S02]  /*f260*/  LDGSTS.E [R244+0x34000], desc[UR60][R28.64], !P6 ;  /* 0x340000001cf47fae */ /* 0x0003e4000f12187c */
[----:B--2---:R-:W-:Y:S02]  /*f270*/  IMAD.WIDE R8, R2, 0x4, R242 ;  /* 0x0000000402087825 */ /* 0x004fe400078e02f2 */
[----:B------:R-:W2:Y:S04]  /*f280*/  LDL.LU.64 R60, [R1+0x1c0] ;  /* 0x0001c000013c7983 */ /* 0x000ea80000300a00 */
[----:B------:R3:W-:Y:S04]  /*f290*/  STL.64 [R1+0x9d0], R10 ;  /* 0x0009d00a01007387 */ /* 0x0007e80000100a00 */
[----:B------:R-:W4:Y:S01]  /*f2a0*/  LDL.LU.64 R172, [R1+0x130] ;  /* 0x0001300001ac7983 */ /* 0x000f220000300a00 */
[----:B------:R-:W-:Y:S01]  /*f2b0*/  VIADD R237, R252, 0xffffff1f ;  /* 0xffffff1ffced7836 */ /* 0x000fe20000000000 */
[----:B-1----:R-:W1:Y:S02]  /*f2c0*/  LDC R28, c[0x0][0x230] ;  /* 0x00008c00ff1c7b82 */ /* 0x002e640000000800 */
[----:B------:R4:W-:Y:S04]  /*f2d0*/  STL.64 [R1+0x9e0], R8 ;  /* 0x0009e00801007387 */ /* 0x0009e80000100a00 */
[----:B------:R-:W4:Y:S02]  /*f2e0*/  LDL.LU.64 R140, [R1+0x120] ;  /* 0x00012000018c7983 */ /* 0x000f240000300a00 */
[----:B------:R-:W1:Y:S02]  /*f2f0*/  LDC R252, c[0x0][0x230] ;  /* 0x00008c00fffc7b82 */ /* 0x000e640000000800 */
[----:B------:R-:W4:Y:S04]  /*f300*/  LDL.LU.64 R92, [R1+0x110] ;  /* 0x00011000015c7983 */ /* 0x000f280000300a00 */
[----:B------:R-:W4:Y:S01]  /*f310*/  LDL.LU.64 R242, [R1+0x100] ;  /* 0x0001000001f27983 */ /* 0x000f220000300a00 */
[----:B------:R-:W-:-:S03]  /*f320*/  ISETP.GE.U32.AND P4, PT, R237, 0x7ffffea0, PT ;  /* 0x7ffffea0ed00780c */ /* 0x000fc60003f86070 */
[----:B------:R3:W-:Y:S04]  /*f330*/  LDGSTS.E [R244+0x30004], desc[UR60][R10.64], !P0 ;  /* 0x300040000af47fae */ /* 0x0007e8000c12187c */
[----:B------:R4:W-:Y:S01]  /*f340*/  LDGSTS.E [R244+0x34004], desc[UR60][R8.64], !P0 ;  /* 0x3400400008f47fae */ /* 0x0009e2000c12187c */
[----:B------:R-:W-:-:S04]  /*f350*/  IMAD.WIDE R234, R2, 0x4, R234 ;  /* 0x0000000402ea7825 */ /* 0x000fc800078e02ea */
[C---:B------:R-:W-:Y:S01]  /*f360*/  IMAD.WIDE R76, R2.reuse, 0x4, R76 ;  /* 0x00000004024c7825 */ /* 0x040fe200078e024c */
[----:B------:R-:W-:Y:S03]  /*f370*/  STL.64 [R1+0x9e8], R234 ;  /* 0x0009e8ea01007387 */ /* 0x000fe60000100a00 */
[C---:B------:R-:W-:Y:S01]  /*f380*/  IMAD.WIDE R44, R2.reuse, 0x4, R44 ;  /* 0x00000004022c7825 */ /* 0x040fe200078e022c */
[----:B------:R1:W-:Y:S03]  /*f390*/  STL.64 [R1+0xa00], R76 ;  /* 0x000a004c01007387 */ /* 0x0003e60000100a00 */
[C---:B------:R-:W-:Y:S01]  /*f3a0*/  IMAD.WIDE R188, R2.reuse, 0x4, R188 ;  /* 0x0000000402bc7825 */ /* 0x040fe200078e02bc */
[----:B------:R-:W-:Y:S03]  /*f3b0*/  STL.64 [R1+0xb98], R44 ;  /* 0x000b982c01007387 */ /* 0x000fe60000100a00 */
[C---:B------:R-:W-:Y:S01]  /*f3c0*/  IMAD.WIDE R156, R2.reuse, 0x4, R156 ;  /* 0x00000004029c7825 */ /* 0x040fe200078e029c */
[----:B------:R-:W-:Y:S03]  /*f3d0*/  STL.64 [R1+0xba8], R188 ;  /* 0x000ba8bc01007387 */ /* 0x000fe60000100a00 */
[C---:B------:R-:W-:Y:S01]  /*f3e0*/  IMAD.WIDE R108, R2.reuse, 0x4, R108 ;  /* 0x00000004026c7825 */ /* 0x040fe200078e026c */
[----:B------:R-:W-:Y:S03]  /*f3f0*/  STL.64 [R1+0xbb8], R156 ;  /* 0x000bb89c01007387 */ /* 0x000fe60000100a00 */
[C---:B------:R-:W-:Y:S01]  /*f400*/  IMAD.WIDE R220, R2.reuse, 0x4, R204 ;  /* 0x0000000402dc7825 */ /* 0x040fe200078e02cc */
[----:B------:R-:W-:Y:S03]  /*f410*/  LDGSTS.E [R244+0x30008], desc[UR60][R234.64], !P1 ;  /* 0x30008000eaf47fae */ /* 0x000fe6000c92187c */
[----:B--2---:R-:W-:Y:S01]  /*f420*/  IMAD.WIDE R60, R2, 0x4, R60 ;  /* 0x00000004023c7825 */ /* 0x004fe200078e023c */
[----:B------:R-:W-:Y:S01]  /*f430*/  STL.64 [R1+0x9b8], R220 ;  /* 0x0009b8dc01007387 */ /* 0x000fe20000100a00 */
[----:B------:R-:W-:Y:S01]  /*f440*/  IADD3 R237, R238, -0xe3, RZ ;  /* 0xffffff1deeed7810 */ /* 0x000fe20007ffe0ff */
[----:B---3--:R-:W2:Y:S02]  /*f450*/  LDC R10, c[0x0][0x230] ;  /* 0x00008c00ff0a7b82 */ /* 0x008ea40000000800 */
[----:B------:R-:W-:Y:S01]  /*f460*/  STL.64 [R1+0xbc0], R108 ;  /* 0x000bc06c01007387 */ /* 0x000fe20000100a00 */
[----:B----4-:R-:W-:-:S03]  /*f470*/  IMAD.WIDE R204, R2, 0x4, R172 ;  /* 0x0000000402cc7825 */ /* 0x010fc600078e02ac */
[----:B------:R3:W-:Y:S02]  /*f480*/  STL.64 [R1+0x9d8], R60 ;  /* 0x0009d83c01007387 */ /* 0x0007e40000100a00 */
[----:B------:R-:W4:Y:S02]  /*f490*/  LDC R238, c[0x0][0x230] ;  /* 0x00008c00ffee7b82 */ /* 0x000f240000000800 */
[----:B------:R-:W-:Y:S01]  /*f4a0*/  LDGSTS.E [R244+0x34008], desc[UR60][R220.64], !P1 ;  /* 0x34008000dcf47fae */ /* 0x000fe2000c92187c */
[----:B------:R-:W-:-:S03]  /*f4b0*/  IMAD.WIDE R172, R2, 0x4, R140 ;  /* 0x0000000402ac7825 */ /* 0x000fc600078e028c */
[----:B------:R-:W-:Y:S02]  /*f4c0*/  STL.64 [R1+0xb88], R204 ;  /* 0x000b88cc01007387 */ /* 0x000fe40000100a00 */
[----:B------:R-:W2:Y:S01]  /*f4d0*/  LDC R9, c[0x0][0x230] ;  /* 0x00008c00ff097b82 */ /* 0x000ea20000000800 */
[C---:B------:R-:W-:Y:S01]  /*f4e0*/  IMAD.WIDE R140, R2.reuse, 0x4, R92 ;  /* 0x00000004028c7825 */ /* 0x040fe200078e025c */
[----:B------:R-:W-:Y:S03]  /*f4f0*/  STL.64 [R1+0xb90], R172 ;  /* 0x000b90ac01007387 */ /* 0x000fe60000100a00 */
[----:B------:R-:W-:Y:S01]  /*f500*/  IMAD.WIDE R92, R2, 0x4, R242 ;  /* 0x00000004025c7825 */ /* 0x000fe200078e02f2 */
[----:B------:R-:W-:Y:S02]  /*f510*/  STL.64 [R1+0xba0], R140 ;  /* 0x000ba08c01007387 */ /* 0x000fe40000100a00 */
[----:B------:R-:W2:Y:S02]  /*f520*/  LDC R11, c[0x0][0x230] ;  /* 0x00008c00ff0b7b82 */ /* 0x000ea40000000800 */
[----:B------:R-:W-:Y:S04]  /*f530*/  LDGSTS.E [R244+0x3000c], desc[UR60][R76.64], !P3 ;  /* 0x3000c0004cf47fae */ /* 0x000fe8000d92187c */
[----:B------:R2:W-:Y:S02]  /*f540*/  STL.64 [R1+0xbb0], R92 ;  /* 0x000bb05c01007387 */ /* 0x0005e40000100a00 */
[----:B------:R-:W2:Y:S02]  /*f550*/  LDC R8, c[0x0][0x230] ;  /* 0x00008c00ff087b82 */ /* 0x000ea40000000800 */
[----:B------:R-:W-:Y:S04]  /*f560*/  LDGSTS.E [R244+0x3400c], desc[UR60][R60.64], !P3 ;  /* 0x3400c0003cf47fae */ /* 0x000fe8000d92187c */
[----:B-1----:R-:W2:Y:S04]  /*f570*/  LDL.LU.64 R76, [R1+0x340] ;  /* 0x00034000014c7983 */ /* 0x002ea80000300a00 */
[----:B------:R-:W-:Y:S04]  /*f580*/  LDGSTS.E [R244+0x38000], desc[UR60][R44.64], !P4 ;  /* 0x380000002cf47fae */ /* 0x000fe8000e12187c */
[----:B---3--:R-:W3:Y:S01]  /*f590*/  LDL.LU.64 R60, [R1+0x338] ;  /* 0x00033800013c7983 */ /* 0x008ee20000300a00 */
[----:B------:R-:W-:-:S02]  /*f5a0*/  ISETP.GE.U32.AND P6, PT, R237, 0x7ffffe9e, PT ;  /* 0x7ffffe9eed00780c */ /* 0x000fc40003fc6070 */
[----:B------:R-:W-:Y:S01]  /*f5b0*/  ISETP.GE.U32.AND P0, PT, R236, 0x7ffffe9d, PT ;  /* 0x7ffffe9dec00780c */ /* 0x000fe20003f06070 */
[----:B------:R-:W-:Y:S04]  /*f5c0*/  LDGSTS.E [R244+0x3c000], desc[UR60][R204.64], !P4 ;  /* 0x3c000000ccf47fae */ /* 0x000fe8000e12187c */
[----:B------:R-:W3:Y:S04]  /*f5d0*/  LDL.LU.64 R44, [R1+0x330] ;  /* 0x00033000012c7983 */ /* 0x000ee80000300a00 */
[----:B------:R-:W3:Y:S01]  /*f5e0*/  LDL.LU.64 R242, [R1+0x328] ;  /* 0x0003280001f27983 */ /* 0x000ee20000300a00 */
[----:B------:R-:W-:Y:S01]  /*f5f0*/  VIADD R237, R239, 0xffffff7b ;  /* 0xffffff7befed7836 */ /* 0x000fe20000000000 */
[----:B----4-:R-:W-:-:S02]  /*f600*/  IADD3 R239, R238, -0x87, RZ ;  /* 0xffffff79eeef7810 */ /* 0x010fc40007ffe0ff */
[----:B------:R-:W-:Y:S01]  /*f610*/  LDGSTS.E [R244+0x38004], desc[UR60][R188.64], !P5 ;  /* 0x38004000bcf47fae */ /* 0x000fe2000e92187c */
[----:B------:R-:W-:-:S03]  /*f620*/  VIADD R236, R240, 0xffffff7a ;  /* 0xffffff7af0ec7836 */ /* 0x000fc60000000000 */
[----:B------:R-:W-:Y:S01]  /*f630*/  LDGSTS.E [R244+0x3c004], desc[UR60][R172.64], !P5 ;  /* 0x3c004000acf47fae */ /* 0x000fe2000e92187c */
[----:B------:R-:W-:-:S03]  /*f640*/  VIADD R238, R28, 0xffffff78 ;  /* 0xffffff781cee7836 */ /* 0x000fc60000000000 */
[----:B------:R-:W-:Y:S04]  /*f650*/  LDGSTS.E [R244+0x38008], desc[UR60][R156.64], !P6 ;  /* 0x380080009cf47fae */ /* 0x000fe8000f12187c */
[----:B------:R-:W-:Y:S04]  /*f660*/  LDGSTS.E [R244+0x3c008], desc[UR60][R140.64], !P6 ;  /* 0x3c0080008cf47fae */ /* 0x000fe8000f12187c */
[----:B------:R-:W-:Y:S04]  /*f670*/  LDGSTS.E [R244+0x3800c], desc[UR60][R108.64], !P0 ;  /* 0x3800c0006cf47fae */ /* 0x000fe8000c12187c */
[----:B------:R-:W4:Y:S01]  /*f680*/  LDL.LU.64 R28, [R1+0x320] ;  /* 0x00032000011c7983 */ /* 0x000f220000300a00 */
[----:B------:R-:W-:Y:S01]  /*f690*/  ISETP.GE.U32.AND P1, PT, R237, 0x7ffffefc, PT ;  /* 0x7ffffefced00780c */ /* 0x000fe20003f26070 */
[----:B--2---:R-:W-:Y:S01]  /*f6a0*/  VIADD R237, R10, 0xffffff5b ;  /* 0xffffff5b0aed7836 */ /* 0x004fe20000000000 */
[----:B------:R-:W-:Y:S01]  /*f6b0*/  ISETP.GE.U32.AND P3, PT, R236, 0x7ffffefb, PT ;  /* 0x7ffffefbec00780c */ /* 0x000fe20003f66070 */
[----:B------:R1:W-:Y:S04]  /*f6c0*/  LDGSTS.E [R244+0x3c00c], desc[UR60][R92.64], !P0 ;  /* 0x3c00c0005cf47fae */ /* 0x0003e8000c12187c */
[----:B------:R-:W2:Y:S01]  /*f6d0*/  LDL.LU.64 R108, [R1+0x318] ;  /* 0x00031800016c7983 */ /* 0x000ea20000300a00 */
[----:B------:R-:W-:Y:S01]  /*f6e0*/  VIADD R236, R9, 0xffffff5a ;  /* 0xffffff5a09ec7836 */ /* 0x000fe20000000000 */
[----:B------:R-:W-:Y:S01]  /*f6f0*/  ISETP.GE.U32.AND P6, PT, R237, 0x7ffffedc, PT ;  /* 0x7ffffedced00780c */ /* 0x000fe20003fc6070 */
[----:B------:R-:W2:Y:S01]  /*f700*/  LDC R10, c[0x0][0x230] ;  /* 0x00008c00ff0a7b82 */ /* 0x000ea20000000800 */
[----:B------:R-:W2:Y:S01]  /*f710*/  LDL.LU.64 R92, [R1+0x310] ;  /* 0x00031000015c7983 */ /* 0x000ea20000300a00 */
[----:B-1----:R-:W-:-:S02]  /*f720*/  IADD3 R244, R124, -0xa7, RZ ;  /* 0xffffff597cf47810 */ /* 0x002fc40007ffe0ff */
[----:B------:R-:W-:Y:S01]  /*f730*/  ISETP.GE.U32.AND P4, PT, R239, 0x7ffffefa, PT ;  /* 0x7ffffefaef00780c */ /* 0x000fe20003f86070 */
[----:B------:R-:W2:Y:S01]  /*f740*/  LDL.LU.64 R234, [R1+0x308] ;  /* 0x0003080001ea7983 */ /* 0x000ea20000300a00 */
[----:B------:R-:W-:Y:S01]  /*f750*/  ISETP.GE.U32.AND P0, PT, R236, 0x7ffffedb, PT ;  /* 0x7ffffedbec00780c */ /* 0x000fe20003f06070 */
[----:B------:R-:W-:Y:S01]  /*f760*/  VIADD R240, R11, 0xffffff58 ;  /* 0xffffff580bf07836 */ /* 0x000fe20000000000 */
[----:B------:R-:W-:Y:S01]  /*f770*/  ISETP.GE.U32.AND P5, PT, R238, 0x7ffffef9, PT ;  /* 0x7ffffef9ee00780c */ /* 0x000fe20003fa6070 */
[----:B------:R-:W1:Y:S08]  /*f780*/  LDC R9, c[0x0][0x230] ;  /* 0x00008c00ff097b82 */ /* 0x000e700000000800 */
[----:B------:R-:W1:Y:S01]  /*f790*/  LDC R11, c[0x0][0x230] ;  /* 0x00008c00ff0b7b82 */ /* 0x000e620000000800 */
[----:B------:R-:W-:-:S02]  /*f7a0*/  IMAD.WIDE R236, R2, 0x4, R76 ;  /* 0x0000000402ec7825 */ /* 0x000fc400078e024c */
[----:B------:R-:W2:Y:S04]  /*f7b0*/  LDL.LU.64 R76, [R1+0x278] ;  /* 0x00027800014c7983 */ /* 0x000ea80000300a00 */
[----:B------:R-:W-:Y:S01]  /*f7c0*/  LDGSTS.E [R245+0x20000], desc[UR60][R236.64], !P1 ;  /* 0x20000000ecf57fae */ /* 0x000fe2000c92187c */
[----:B---3--:R-:W-:-:S03]  /*f7d0*/  IMAD.WIDE R238, R2, 0x4, R60 ;  /* 0x0000000402ee7825 */ /* 0x008fc600078e023c */
[----:B------:R-:W3:Y:S04]  /*f7e0*/  LDL.LU.64 R60, [R1+0x270] ;  /* 0x00027000013c7983 */ /* 0x000ee80000300a00 */
[----:B------:R-:W-:Y:S01]  /*f7f0*/  LDGSTS.E [R245+0x24000], desc[UR60][R238.64], !P1 ;  /* 0x24000000eef57fae */ /* 0x000fe2000c92187c */
[----:B------:R-:W-:-:S04]  /*f800*/  IMAD.WIDE R140, R2, 0x4, R44 ;  /* 0x00000004028c7825 */ /* 0x000fc800078e022c */
[C---:B------:R-:W-:Y:S01]  /*f810*/  IMAD.WIDE R124, R2.reuse, 0x4, R242 ;  /* 0x00000004027c7825 */ /* 0x040fe200078e02f2 */
[----:B------:R-:W-:Y:S04]  /*f820*/  STL.64 [R1+0x280], R140 ;  /* 0x0002808c01007387 */ /* 0x000fe80000100a00 */
[----:B------:R-:W3:Y:S04]  /*f830*/  LDL.LU.64 R44, [R1+0x268] ;  /* 0x00026800012c7983 */ /* 0x000ee80000300a00 */
[----:B------:R1:W-:Y:S04]  /*f840*/  STL.64 [R1+0x288], R124 ;  /* 0x0002887c01007387 */ /* 0x0003e80000100a00 */
[----:B------:R-:W3:Y:S04]  /*f850*/  LDL.LU.64 R242, [R1+0x260] ;  /* 0x0002600001f27983 */ /* 0x000ee80000300a00 */
[----:B------:R-:W-:Y:S04]  /*f860*/  LDGSTS.E [R245+0x20004], desc[UR60][R140.64], !P3 ;  /* 0x200040008cf57fae */ /* 0x000fe8000d92187c */
[----:B------:R1:W-:Y:S01]  /*f870*/  LDGSTS.E [R245+0x24004], desc[UR60][R124.64], !P3 ;  /* 0x240040007cf57fae */ /* 0x0003e2000d92187c */
[----:B----4-:R-:W-:-:S04]  /*f880*/  IMAD.WIDE R28, R2, 0x4, R28 ;  /* 0x00000004021c7825 */ /* 0x010fc800078e021c */
[C---:B--2---:R-:W-:Y:S01]  /*f890*/  IMAD.WIDE R172, R2.reuse, 0x4, R108 ;  /* 0x0000000402ac7825 */ /* 0x044fe200078e026c */
[----:B------:R2:W-:Y:S01]  /*f8a0*/  STL.64 [R1+0x290], R28 ;  /* 0x0002901c01007387 */ /* 0x0005e20000100a00 */
[----:B-1----:R-:W1:Y:S03]  /*f8b0*/  LDC R124, c[0x0][0x230] ;  /* 0x00008c00ff7c7b82 */ /* 0x002e660000000800 */
[----:B------:R4:W-:Y:S01]  /*f8c0*/  STL.64 [R1+0x298], R172 ;  /* 0x000298ac01007387 */ /* 0x0009e20000100a00 */
[----:B------:R-:W-:-:S03]  /*f8d0*/  IMAD.WIDE R156, R2, 0x4, R92 ;  /* 0x00000004029c7825 */ /* 0x000fc600078e025c */
[----:B------:R-:W3:Y:S01]  /*f8e0*/  LDL.LU.64 R108, [R1+0x258] ;  /* 0x00025800016c7983 */ /* 0x000ee20000300a00 */
[----:B------:R-:W-:-:S03]  /*f8f0*/  IMAD.WIDE R140, R2, 0x4, R234 ;  /* 0x00000004028c7825 */ /* 0x000fc600078e02ea */
[----:B------:R-:W3:Y:S04]  /*f900*/  LDL.LU.64 R92, [R1+0x250] ;  /* 0x00025000015c7983 */ /* 0x000ee80000300a00 */
[----:B------:R3:W-:Y:S04]  /*f910*/  STL.64 [R1+0x2a0], R156 ;  /* 0x0002a09c01007387 */ /* 0x0007e80000100a00 */
[----:B------:R-:W-:Y:S04]  /*f920*/  LDGSTS.E [R245+0x20008], desc[UR60][R28.64], !P4 ;  /* 0x200080001cf57fae */ /* 0x000fe8000e12187c */
[----:B------:R1:W-:Y:S04]  /*f930*/  STL.64 [R1+0x2a8], R140 ;  /* 0x0002a88c01007387 */ /* 0x0003e80000100a00 */
[----:B------:R4:W-:Y:S04]  /*f940*/  LDGSTS.E [R245+0x24008], desc[UR60][R172.64], !P4 ;  /* 0x24008000acf57fae */ /* 0x0009e8000e12187c */
[----:B--2---:R-:W2:Y:S04]  /*f950*/  LDL.LU.64 R28, [R1+0x248] ;  /* 0x00024800011c7983 */ /* 0x004ea80000300a00 */
[----:B------:R-:W2:Y:S04]  /*f960*/  LDL.LU.64 R234, [R1+0x240] ;  /* 0x0002400001ea7983 */ /* 0x000ea80000300a00 */
[----:B------:R3:W-:Y:S04]  /*f970*/  LDGSTS.E [R245+0x2000c], desc[UR60][R156.64], !P5 ;  /* 0x2000c0009cf57fae */ /* 0x0007e8000e92187c */
[----:B------:R1:W-:Y:S01]  /*f980*/  LDGSTS.E [R245+0x2400c], desc[UR60][R140.64], !P5 ;  /* 0x2400c0008cf57fae */ /* 0x0003e2000e92187c */
[----:B----4-:R-:W-:-:S03]  /*f990*/  IMAD.WIDE R172, R2, 0x4, R76 ;  /* 0x0000000402ac7825 */ /* 0x010fc600078e024c */
[----:B------:R-:W4:Y:S01]  /*f9a0*/  LDL.LU.64 R76, [R1+0x1b8] ;  /* 0x0001b800014c7983 */ /* 0x000f220000300a00 */
[----:B---3--:R-:W-:-:S03]  /*f9b0*/  IMAD.WIDE R156, R2, 0x4, R60 ;  /* 0x00000004029c7825 */ /* 0x008fc600078e023c */
[----:B------:R-:W-:Y:S04]  /*f9c0*/  STL.64 [R1+0x2b0], R172 ;  /* 0x0002b0ac01007387 */ /* 0x000fe80000100a00 */
[----:B------:R-:W-:Y:S04]  /*f9d0*/  STL.64 [R1+0x2b8], R156 ;  /* 0x0002b89c01007387 */ /* 0x000fe80000100a00 */
[----:B------:R-:W3:Y:S04]  /*f9e0*/  LDL.LU.64 R60, [R1+0x1b0] ;  /* 0x0001b000013c7983 */ /* 0x000ee80000300a00 */
[----:B------:R-:W-:Y:S01]  /*f9f0*/  LDGSTS.E [R245+0x28000], desc[UR60][R172.64], !P6 ;  /* 0x28000000acf57fae */ /* 0x000fe2000f12187c */
[----:B------:R-:W-:-:S03]  /*fa00*/  IMAD.WIDE R44, R2, 0x4, R44 ;  /* 0x00000004022c7825 */ /* 0x000fc600078e022c */
[----:B------:R-:W-:Y:S01]  /*fa10*/  LDGSTS.E [R245+0x2c000], desc[UR60][R156.64], !P6 ;  /* 0x2c0000009cf57fae */ /* 0x000fe2000f12187c */
[----:B-1----:R-:W-:-:S03]  /*fa20*/  IMAD.WIDE R140, R2, 0x4, R242 ;  /* 0x00000004028c7825 */ /* 0x002fc600078e02f2 */
[----:B------:R1:W-:Y:S04]  /*fa30*/  STL.64 [R1+0x870], R44 ;  /* 0x0008702c01007387 */ /* 0x0003e80000100a00 */
[----:B------:R-:W-:Y:S04]  /*fa40*/  STL.64 [R1+0x878], R140 ;  /* 0x0008788c01007387 */ /* 0x000fe80000100a00 */
[----:B------:R-:W-:Y:S01]  /*fa50*/  LDGSTS.E [R245+0x28004], desc[UR60][R44.64], !P0 ;  /* 0x280040002cf57fae */ /* 0x000fe2000c12187c */
[----:B------:R-:W-:-:S03]  /*fa60*/  ISETP.GE.U32.AND P1, PT, R244, 0x7ffffeda, PT ;  /* 0x7ffffedaf400780c */ /* 0x000fc60003f26070 */
[----:B-1----:R-:W3:Y:S04]  /*fa70*/  LDL.LU.64 R44, [R1+0x1a8] ;  /* 0x0001a800012c7983 */ /* 0x002ee80000300a00 */
[----:B------:R-:W3:Y:S01]  /*fa80*/  LDL.LU.64 R242, [R1+0x1a0] ;  /* 0x0001a00001f27983 */ /* 0x000ee20000300a00 */
[----:B------:R-:W-:Y:S01]  /*fa90*/  VIADD R244, R252, 0xffffff3b ;  /* 0xffffff3bfcf47836 */ /* 0x000fe20000000000 */
[----:B------:R-:W-:Y:S01]  /*faa0*/  ISETP.GE.U32.AND P3, PT, R240, 0x7ffffed9, PT ;  /* 0x7ffffed9f000780c */ /* 0x000fe20003f66070 */
[----:B------:R-:W1:Y:S01]  /*fab0*/  LDC R252, c[0x0][0x230] ;  /* 0x00008c00fffc7b82 */ /* 0x000e620000000800 */
[----:B------:R4:W-:Y:S02]  /*fac0*/  LDGSTS.E [R245+0x2c004], desc[UR60][R140.64], !P0 ;  /* 0x2c0040008cf57fae */ /* 0x0009e4000c12187c */
[----:B------:R-:W-:-:S02]  /*fad0*/  ISETP.GE.U32.AND P4, PT, R244, 0x7ffffebc, PT ;  /* 0x7ffffebcf400780c */ /* 0x000fc40003f86070 */
[----:B------:R-:W-:Y:S01]  /*fae0*/  IADD3 R244, R10, -0xc7, RZ ;  /* 0xffffff390af47810 */ /* 0x000fe20007ffe0ff */
[----:B------:R-:W-:Y:S02]  /*faf0*/  VIADD R240, R8, 0xffffff3a ;  /* 0xffffff3a08f07836 */ /* 0x000fe40000000000 */
[----:B------:R-:W1:Y:S01]  /*fb00*/  LDC R8, c[0x0][0x230] ;  /* 0x00008c00ff087b82 */ /* 0x000e620000000800 */
[----:B------:R-:W-:Y:S01]  /*fb10*/  ISETP.GE.U32.AND P6, PT, R244, 0x7ffffeba, PT ;  /* 0x7ffffebaf400780c */ /* 0x000fe20003fc6070 */
[----:B------:R-:W-:Y:S02]  /*fb20*/  VIADD R244, R124, 0xffffff1b ;  /* 0xffffff1b7cf47836 */ /* 0x000fe40000000000 */
[----:B------:R-:W-:-:S04]  /*fb30*/  IMAD.WIDE R124, R2, 0x4, R108 ;  /* 0x00000004027c7825 */ /* 0x000fc800078e026c */
[C---:B------:R-:W-:Y:S01]  /*fb40*/  IMAD.WIDE R108, R2.reuse, 0x4, R92 ;  /* 0x00000004026c7825 */ /* 0x040fe200078e025c */
[----:B------:R1:W-:Y:S01]  /*fb50*/  STL.64 [R1+0x880], R124 ;  /* 0x0008807c01007387 */ /* 0x0003e20000100a00 */
[----:B------:R-:W3:Y:S03]  /*fb60*/  LDC R10, c[0x0][0x230] ;  /* 0x00008c00ff0a7b82 */ /* 0x000ee60000000800 */
[----:B------:R-:W-:Y:S01]  /*fb70*/  LDGSTS.E [R245+0x28008], desc[UR60][R124.64], !P1 ;  /* 0x280080007cf57fae */ /* 0x000fe2000c92187c */
[----:B--2---:R-:W-:-:S03]  /*fb80*/  IMAD.WIDE R92, R2, 0x4, R28 ;  /* 0x00000004025c7825 */ /* 0x004fc600078e021c */
[----:B------:R-:W-:Y:S01]  /*fb90*/  STL.64 [R1+0x888], R108 ;  /* 0x0008886c01007387 */ /* 0x000fe20000100a00 */
[----:B------:R-:W-:-:S03]  /*fba0*/  IMAD.WIDE R28, R2, 0x4, R234 ;  /* 0x00000004021c7825 */ /* 0x000fc600078e02ea */
[----:B------:R-:W-:Y:S04]  /*fbb0*/  STL.64 [R1+0x890], R92 ;  /* 0x0008905c01007387 */ /* 0x000fe80000100a00 */
[----:B------:R-:W-:Y:S04]  /*fbc0*/  LDGSTS.E [R245+0x2c008], desc[UR60][R108.64], !P1 ;  /* 0x2c0080006cf57fae */ /* 0x000fe8000c92187c */
[----:B------:R2:W-:Y:S04]  /*fbd0*/  STL.64 [R1+0x898], R28 ;  /* 0x0008981c01007387 */ /* 0x0005e80000100a00 */
[----:B------:R3:W-:Y:S04]  /*fbe0*/  LDGSTS.E [R245+0x2800c], desc[UR60][R92.64], !P3 ;  /* 0x2800c0005cf57fae */ /* 0x0007e8000d92187c */
[----:B------:R-:W3:Y:S04]  /*fbf0*/  LDL.LU.64 R234, [R1+0x198] ;  /* 0x0001980001ea7983 */ /* 0x000ee80000300a00 */
[----:B------:R-:W-:Y:S04]  /*fc00*/  LDGSTS.E [R245+0x2c00c], desc[UR60][R28.64], !P3 ;  /* 0x2c00c0001cf57fae */ /* 0x000fe8000d92187c */
[----:B-1----:R-:W3:Y:S04]  /*fc10*/  LDL.LU.64 R124, [R1+0x188] ;  /* 0x00018800017c7983 */ /* 0x002ee80000300a00 */
[----:B--2---:R-:W2:Y:S04]  /*fc20*/  LDL.LU.64 R28, [R1+0xf8] ;  /* 0x0000f800011c7983 */ /* 0x004ea80000300a00 */
[----:B------:R-:W2:Y:S04]  /*fc30*/  LDL.LU.64 R188, [R1+0xe8] ;  /* 0x0000e80001bc7983 */ /* 0x000ea80000300a00 */
[----:B------:R-:W2:Y:S04]  /*fc40*/  LDL.LU.64 R156, [R1+0xd8] ;  /* 0x0000d800019c7983 */ /* 0x000ea80000300a00 */
[----:B------:R-:W2:Y:S01]  /*fc50*/  LDL.LU.64 R108, [R1+0xc8] ;  /* 0x0000c800016c7983 */ /* 0x000ea20000300a00 */
[----:B----4-:R-:W-:-:S05]  /*fc60*/  IMAD.WIDE R140, R2, 0x4, R76 ;  /* 0x00000004028c7825 */ /* 0x010fca00078e024c */
[----:B------:R1:W-:Y:S04]  /*fc70*/  STL.64 [R1+0x980], R140 ;  /* 0x0009808c01007387 */ /* 0x0003e80000100a00 */
[----:B------:R-:W4:Y:S04]  /*fc80*/  LDL.LU.64 R204, [R1+0x190] ;  /* 0x0001900001cc7983 */ /* 0x000f280000300a00 */
[----:B------:R-:W-:Y:S01]  /*fc90*/  LDGSTS.E [R245+0x30000], desc[UR60][R140.64], !P4 ;  /* 0x300000008cf57fae */ /* 0x000fe2000e12187c */
[----:B---3--:R-:W-:-:S05]  /*fca0*/  IMAD.WIDE R92, R2, 0x4, R60 ;  /* 0x00000004025c7825 */ /* 0x008fca00078e023c */
[----:B------:R3:W-:Y:S04]  /*fcb0*/  STL.64 [R1+0x988], R92 ;  /* 0x0009885c01007387 */ /* 0x0007e80000100a00 */
[----:B------:R-:W-:Y:S01]  /*fcc0*/  LDGSTS.E [R245+0x34000], desc[UR60][R92.64], !P4 ;  /* 0x340000005cf57fae */ /* 0x000fe2000e12187c */
[----:B------:R-:W-:-:S03]  /*fcd0*/  IMAD.WIDE R76, R2, 0x4, R44 ;  /* 0x00000004024c7825 */ /* 0x000fc600078e022c */
[----:B------:R-:W4:Y:S01]  /*fce0*/  LDL.LU.64 R44, [R1+0x180] ;  /* 0x00018000012c7983 */ /* 0x000f220000300a00 */
[----:B------:R-:W-:-:S03]  /*fcf0*/  IMAD.WIDE R60, R2, 0x4, R242 ;  /* 0x00000004023c7825 */ /* 0x000fc600078e02f2 */
[----:B------:R3:W-:Y:S04]  /*fd00*/  STL.64 [R1+0x990], R76 ;  /* 0x0009904c01007387 */ /* 0x0007e80000100a00 */
[----:B------:R-:W4:Y:S04]  /*fd10*/  LDL.LU.64 R172, [R1+0xf0] ;  /* 0x0000f00001ac7983 */ /* 0x000f280000300a00 */
[----:B------:R4:W-:Y:S04]  /*fd20*/  STL.64 [R1+0x9a0], R60 ;  /* 0x0009a03c01007387 */ /* 0x0009e80000100a00 */
[----:B-1----:R-:W4:Y:S04]  /*fd30*/  LDL.LU.64 R140, [R1+0xe0] ;  /* 0x0000e000018c7983 */ /* 0x002f280000300a00 */
[----:B---3--:R-:W3:Y:S04]  /*fd40*/  LDL.LU.64 R92, [R1+0xd0] ;  /* 0x0000d000015c7983 */ /* 0x008ee80000300a00 */
[----:B------:R-:W3:Y:S01]  /*fd50*/  LDL.LU.64 R242, [R1+0xc0] ;  /* 0x0000c00001f27983 */ /* 0x000ee20000300a00 */
[----:B------:R-:W-:Y:S01]  /*fd60*/  ISETP.GE.U32.AND P5, PT, R240, 0x7ffffebb, PT ;  /* 0x7ffffebbf000780c */ /* 0x000fe20003fa6070 */
[----:B------:R-:W-:Y:S01]  /*fd70*/  VIADD R240, R9, 0xffffff38 ;  /* 0xffffff3809f07836 */ /* 0x000fe20000000000 */
[----:B------:R-:W-:Y:S01]  /*fd80*/  ISETP.GE.U32.AND P1, PT, R244, 0x7ffffe9c, PT ;  /* 0x7ffffe9cf400780c */ /* 0x000fe20003f26070 */
[----:B------:R-:W1:Y:S03]  /*fd90*/  LDC R9, c[0x0][0x230] ;  /* 0x00008c00ff097b82 */ /* 0x000e660000000800 */
[----:B------:R-:W-:-:S07]  /*fda0*/  ISETP.GE.U32.AND P0, PT, R240, 0x7ffffeb9, PT ;  /* 0x7ffffeb9f000780c */ /* 0x000fce0003f06070 */
[----:B------:R2:W-:Y:S04]  /*fdb0*/  LDGSTS.E [R245+0x30004], desc[UR60][R76.64], !P5 ;  /* 0x300040004cf57fae */ /* 0x0005e8000e92187c */
[----:B------:R1:W-:Y:S01]  /*fdc0*/  LDGSTS.E [R245+0x34004], desc[UR60][R60.64], !P5 ;  /* 0x340040003cf57fae */ /* 0x0003e2000e92187c */
[C---:B------:R-:W-:Y:S01]  /*fdd0*/  IMAD.WIDE R234, R2.reuse, 0x4, R234 ;  /* 0x0000000402ea7825 */ /* 0x040fe200078e02ea */
[----:B--2---:R-:W2:Y:S03]  /*fde0*/  LDC R76, c[0x0][0x230] ;  /* 0x00008c00ff4c7b82 */ /* 0x004ea60000000800 */
        /* <DEDUP_REMOVED lines=10> */
[C---:B----4-:R-:W-:Y:S01]  /*fe90*/  IMAD.WIDE R220, R2.reuse, 0x4, R204 ;  /* 0x0000000402dc7825 */ /* 0x050fe200078e02cc */
[----:B------:R-:W-:Y:S03]  /*fea0*/  LDGSTS.E [R245+0x30008], desc[UR60][R234.64], !P6 ;  /* 0x30008000eaf57fae */ /* 0x000fe6000f12187c */
[----:B------:R-:W-:Y:S01]  /*feb0*/  IMAD.WIDE R44, R2, 0x4, R44 ;  /* 0x00000004022c7825 */ /* 0x000fe200078e022c */
[----:B------:R-:W-:Y:S01]  /*fec0*/  STL.64 [R1+0x978], R220 ;  /* 0x000978dc01007387 */ /* 0x000fe20000100a00 */
[----:B------:R-:W-:Y:S01]  /*fed0*/  IADD3 R244, R252, -0xe7, RZ ;  /* 0xffffff19fcf47810 */ /* 0x000fe20007ffe0ff */
[----:B-1----:R-:W1:Y:S02]  /*fee0*/  LDC R61, c[0x0][0x230] ;  /* 0x00008c00ff3d7b82 */ /* 0x002e640000000800 */
[----:B------:R-:W-:Y:S01]  /*fef0*/  STL.64 [R1+0xb80], R108 ;  /* 0x000b806c01007387 */ /* 0x000fe20000100a00 */
[----:B------:R-:W-:-:S03]  /*ff00*/  IMAD.WIDE R204, R2, 0x4, R172 ;  /* 0x0000000402cc7825 */ /* 0x000fc600078e02ac */
[----:B------:R4:W-:Y:S02]  /*ff10*/  STL.64 [R1+0x998], R44 ;  /* 0x0009982c01007387 */ /* 0x0009e40000100a00 */
[----:B------:R-:W1:Y:S02]  /*ff20*/  LDC R252, c[0x0][0x230] ;  /* 0x00008c00fffc7b82 */ /* 0x000e640000000800 */
[----:B------:R-:W-:Y:S01]  /*ff30*/  LDGSTS.E [R245+0x34008], desc[UR60][R220.64], !P6 ;  /* 0x34008000dcf57fae */ /* 0x000fe2000f12187c */
[----:B------:R-:W-:-:S03]  /*ff40*/  IMAD.WIDE R172, R2, 0x4, R140 ;  /* 0x0000000402ac7825 */ /* 0x000fc600078e028c */
[----:B------:R-:W-:Y:S02]  /*ff50*/  STL.64 [R1+0xb48], R204 ;  /* 0x000b48cc01007387 */ /* 0x000fe40000100a00 */
[----:B------:R-:W1:Y:S01]  /*ff60*/  LDC R60, c[0x0][0x230] ;  /* 0x00008c00ff3c7b82 */ /* 0x000e620000000800 */
[C---:B---3--:R-:W-:Y:S01]  /*ff70*/  IMAD.WIDE R140, R2.reuse, 0x4, R92 ;  /* 0x00000004028c7825 */ /* 0x048fe200078e025c */
[----:B------:R-:W-:Y:S03]  /*ff80*/  STL.64 [R1+0xb50], R172 ;  /* 0x000b50ac01007387 */ /* 0x000fe60000100a00 */
[----:B------:R-:W-:Y:S01]  /*ff90*/  IMAD.WIDE R92, R2, 0x4, R242 ;  /* 0x00000004025c7825 */ /* 0x000fe200078e02f2 */
[----:B------:R3:W-:Y:S04]  /*ffa0*/  STL.64 [R1+0xb60], R140 ;  /* 0x000b608c01007387 */ /* 0x0007e80000100a00 */
[----:B------:R-:W-:Y:S04]  /*ffb0*/  LDGSTS.E [R245+0x3000c], desc[UR60][R124.64], !P0 ;  /* 0x3000c0007cf57fae */ /* 0x000fe8000c12187c */
[----:B------:R3:W-:Y:S04]  /*ffc0*/  STL.64 [R1+0xb70], R92 ;  /* 0x000b705c01007387 */ /* 0x0007e80000100a00 */
[----:B------:R-:W-:Y:S04]  /*ffd0*/  LDGSTS.E [R245+0x3400c], desc[UR60][R44.64], !P0 ;  /* 0x3400c0002cf57fae */ /* 0x000fe8000c12187c */
[----:B--2---:R-:W2:Y:S04]  /*ffe0*/  LDL.LU.64 R124, [R1+0x300] ;  /* 0x00030000017c7983 */ /* 0x004ea80000300a00 */
[----:B------:R-:W-:Y:S04]  /*fff0*/  LDGSTS.E [R245+0x38000], desc[UR60][R28.64], !P1 ;  /* 0x380000001cf57fae */ /* 0x000fe8000c92187c */
[----:B----4-:R-:W4:Y:S01]  /*10000*/  LDL.LU.64 R44, [R1+0x2f8] ;  /* 0x0002f800012c7983 */ /* 0x010f220000300a00 */
[----:B------:R-:W-:Y:S01]  /*10010*/  VIADD R240, R11, 0xffffff1a ;  /* 0xffffff1a0bf07836 */ /* 0x000fe20000000000 */
[----:B------:R-:W-:Y:S01]  /*10020*/  ISETP.GE.U32.AND P4, PT, R244, 0x7ffffe9a, PT ;  /* 0x7ffffe9af400780c */ /* 0x000fe20003f86070 */
[----:B------:R-:W2:Y:S01]  /*10030*/  LDC R11, c[0x0][0x230] ;  /* 0x00008c00ff0b7b82 */ /* 0x000ea20000000800 */
[----:B------:R-:W-:Y:S04]  /*10040*/  LDGSTS.E [R245+0x3c000], desc[UR60][R204.64], !P1 ;  /* 0x3c000000ccf57fae */ /* 0x000fe8000c92187c */
[----:B------:R-:W3:Y:S04]  /*10050*/  LDL.LU.64 R28, [R1+0x2f0] ;  /* 0x0002f000011c7983 */ /* 0x000ee80000300a00 */
[----:B------:R-:W2:Y:S01]  /*10060*/  LDL.LU.64 R242, [R1+0x2e8] ;  /* 0x0002e80001f27983 */ /* 0x000ea20000300a00 */
[----:B------:R-:W-:Y:S01]  /*10070*/  ISETP.GE.U32.AND P3, PT, R240, 0x7ffffe9b, PT ;  /* 0x7ffffe9bf000780c */ /* 0x000fe20003f66070 */
[----:B------:R-:W-:-:S02]  /*10080*/  VIADD R240, R8, 0xffffff18 ;  /* 0xffffff1808f07836 */ /* 0x000fc40000000000 */
[----:B------:R-:W-:Y:S01]  /*10090*/  VIADD R244, R10, 0xffffff77 ;  /* 0xffffff770af47836 */ /* 0x000fe20000000000 */
[----:B------:R-:W2:Y:S02]  /*100a0*/  LDC R8, c[0x0][0x230] ;  /* 0x00008c00ff087b82 */ /* 0x000ea40000000800 */
[----:B------:R-:W-:Y:S01]  /*100b0*/  ISETP.GE.U32.AND P5, PT, R240, 0x7ffffe99, PT ;  /* 0x7ffffe99f000780c */ /* 0x000fe20003fa6070 */
[----:B------:R-:W-:-:S06]  /*100c0*/  VIADD R240, R9, 0xffffff76 ;  /* 0xffffff7609f07836 */ /* 0x000fcc0000000000 */
[----:B------:R-:W-:Y:S01]  /*100d0*/  LDGSTS.E [R245+0x38004], desc[UR60][R188.64], !P3 ;  /* 0x38004000bcf57fae */ /* 0x000fe2000d92187c */
[----:B------:R-:W-:Y:S01]  /*100e0*/  ISETP.GE.U32.AND P1, PT, R244, 0x7ffffef8, PT ;  /* 0x7ffffef8f400780c */ /* 0x000fe20003f26070 */
[----:B------:R-:W2:Y:S02]  /*100f0*/  LDC R10, c[0x0][0x230] ;  /* 0x00008c00ff0a7b82 */ /* 0x000ea40000000800 */
[----:B------:R-:W-:Y:S04]  /*10100*/  LDGSTS.E [R245+0x3c004], desc[UR60][R172.64], !P3 ;  /* 0x3c004000acf57fae */ /* 0x000fe8000d92187c */
[----:B------:R-:W-:Y:S01]  /*10110*/  LDGSTS.E [R245+0x38008], desc[UR60][R156.64], !P4 ;  /* 0x380080009cf57fae */ /* 0x000fe2000e12187c */
[----:B-1----:R-:W-:Y:S01]  /*10120*/  IADD3 R252, R252, -0x8b, RZ ;  /* 0xffffff75fcfc7810 */ /* 0x002fe20007ffe0ff */
[----:B------:R-:W1:Y:S02]  /*10130*/  LDC R9, c[0x0][0x230] ;  /* 0x00008c00ff097b82 */ /* 0x000e640000000800 */
[----:B------:R-:W-:Y:S04]  /*10140*/  LDGSTS.E [R245+0x3c008], desc[UR60][R140.64], !P4 ;  /* 0x3c0080008cf57fae */ /* 0x000fe8000e12187c */
[----:B------:R-:W-:Y:S04]  /*10150*/  LDGSTS.E [R245+0x3800c], desc[UR60][R108.64], !P5 ;  /* 0x3800c0006cf57fae */ /* 0x000fe8000e92187c */
[----:B------:R1:W-:Y:S01]  /*10160*/  LDGSTS.E [R245+0x3c00c], desc[UR60][R92.64], !P5 ;  /* 0x3c00c0005cf57fae */ /* 0x0003e2000e92187c */
[----:B------:R-:W-:Y:S01]  /*10170*/  ISETP.GE.U32.AND P3, PT, R240, 0x7ffffef7, PT ;  /* 0x7ffffef7f000780c */ /* 0x000fe20003f66070 */
[----:B------:R-:W-:-:S02]  /*10180*/  VIADD R244, R61, 0xffffff57 ;  /* 0xffffff573df47836 */ /* 0x000fc40000000000 */
[----:B-1----:R-:W-:Y:S02]  /*10190*/  VIADD R245, R76, 0xffffff74 ;  /* 0xffffff744cf57836 */ /* 0x002fe40000000000 */
[C---:B----4-:R-:W-:Y:S01]  /*101a0*/  IMAD.WIDE R156, R2.reuse, 0x4, R44 ;  /* 0x00000004029c7825 */ /* 0x050fe200078e022c */
[----:B------:R-:W4:Y:S03]  /*101b0*/  LDL.LU.64 R76, [R1+0x2e0] ;  /* 0x0002e000014c7983 */ /* 0x000f260000300a00 */
[----:B---3--:R-:W-:Y:S01]  /*101c0*/  IMAD.WIDE R140, R2, 0x4, R28 ;  /* 0x00000004028c7825 */ /* 0x008fe200078e021c */
[----:B------:R-:W3:Y:S01]  /*101d0*/  LDL.LU.64 R108, [R1+0x2d8] ;  /* 0x0002d800016c7983 */ /* 0x000ee20000300a00 */
[----:B------:R-:W-:Y:S01]  /*101e0*/  ISETP.GE.U32.AND P5, PT, R245, 0x7ffffef5, PT ;  /* 0x7ffffef5f500780c */ /* 0x000fe20003fa6070 */
[----:B------:R-:W1:Y:S02]  /*101f0*/  LDC R61, c[0x0][0x230] ;  /* 0x00008c00ff3d7b82 */ /* 0x000e640000000800 */
[----:B------:R-:W3:Y:S01]  /*10200*/  LDL.LU.64 R92, [R1+0x2d0] ;  /* 0x0002d000015c7983 */ /* 0x000ee20000300a00 */
[----:B------:R-:W-:-:S03]  /*10210*/  ISETP.GE.U32.AND P6, PT, R244, 0x7ffffed8, PT ;  /* 0x7ffffed8f400780c */ /* 0x000fc60003fc6070 */
[----:B------:R-:W3:Y:S01]  /*10220*/  LDL.LU.64 R234, [R1+0x2c8] ;  /* 0x0002c80001ea7983 */ /* 0x000ee20000300a00 */
[----:B--2---:R-:W-:-:S03]  /*10230*/  IMAD.WIDE R244, R2, 0x4, R124 ;  /* 0x0000000402f47825 */ /* 0x004fc600078e027c */
[----:B------:R-:W-:Y:S01]  /*10240*/  STL.64 [R1+0x100], R156 ;  /* 0x0001009c01007387 */ /* 0x000fe20000100a00 */
[----:B------:R-:W-:-:S03]  /*10250*/  IMAD.WIDE R124, R2, 0x4, R242 ;  /* 0x00000004027c7825 */ /* 0x000fc600078e02f2 */
[----:B------:R-:W2:Y:S04]  /*10260*/  LDL.LU.64 R44, [R1+0x238] ;  /* 0x00023800012c7983 */ /* 0x000ea80000300a00 */
[----:B------:R-:W2:Y:S04]  /*10270*/  LDL.LU.64 R28, [R1+0x230] ;  /* 0x00023000011c7983 */ /* 0x000ea80000300a00 */
[----:B------:R-:W-:Y:S04]  /*10280*/  LDGSTS.E [R246+0x20000], desc[UR60][R244.64], !P1 ;  /* 0x20000000f4f67fae */ /* 0x000fe8000c92187c */
[----:B------:R-:W-:Y:S04]  /*10290*/  STL.64 [R1+0x248], R140 ;  /* 0x0002488c01007387 */ /* 0x000fe80000100a00 */
[----:B------:R3:W-:Y:S04]  /*102a0*/  LDGSTS.E [R246+0x24000], desc[UR60][R156.64], !P1 ;  /* 0x240000009cf67fae */ /* 0x0007e8000c92187c */
[----:B------:R1:W-:Y:S04]  /*102b0*/  STL.64 [R1+0x250], R124 ;  /* 0x0002507c01007387 */ /* 0x0003e80000100a00 */
[----:B------:R3:W-:Y:S04]  /*102c0*/  LDGSTS.E [R246+0x20004], desc[UR60][R140.64], !P3 ;  /* 0x200040008cf67fae */ /* 0x0007e8000d92187c */
[----:B------:R-:W2:Y:S04]  /*102d0*/  LDL.LU.64 R242, [R1+0x228] ;  /* 0x0002280001f27983 */ /* 0x000ea80000300a00 */
[----:B------:R-:W-:Y:S04]  /*102e0*/  LDGSTS.E [R246+0x24004], desc[UR60][R124.64], !P3 ;  /* 0x240040007cf67fae */ /* 0x000fe8000d92187c */
[----:B-1----:R-:W2:Y:S01]  /*102f0*/  LDL.LU.64 R124, [R1+0x220] ;  /* 0x00022000017c7983 */ /* 0x002ea20000300a00 */
[----:B------:R-:W-:Y:S01]  /*10300*/  ISETP.GE.U32.AND P4, PT, R252, 0x7ffffef6, PT ;  /* 0x7ffffef6fc00780c */ /* 0x000fe20003f86070 */
[----:B------:R-:W-:-:S02]  /*10310*/  VIADD R240, R8, 0xffffff56 ;  /* 0xffffff5608f07836 */ /* 0x000fc40000000000 */
[----:B----4-:R-:W-:-:S04]  /*10320*/  IMAD.WIDE R76, R2, 0x4, R76 ;  /* 0x00000004024c7825 */ /* 0x010fc800078e024c */
[C---:B---3--:R-:W-:Y:S01]  /*10330*/  IMAD.WIDE R172, R2.reuse, 0x4, R108 ;  /* 0x0000000402ac7825 */ /* 0x048fe200078e026c */
[----:B------:R1:W-:Y:S03]  /*10340*/  STL.64 [R1+0x258], R76 ;  /* 0x0002584c01007387 */ /* 0x0003e60000100a00 */
[C---:B------:R-:W-:Y:S01]  /*10350*/  IMAD.WIDE R156, R2.reuse, 0x4, R92 ;  /* 0x00000004029c7825 */ /* 0x040fe200078e025c */
[----:B------:R-:W-:Y:S03]  /*10360*/  STL.64 [R1+0x260], R172 ;  /* 0x000260ac01007387 */ /* 0x000fe60000100a00 */
[----:B------:R-:W-:Y:S01]  /*10370*/  IMAD.WIDE R140, R2, 0x4, R234 ;  /* 0x00000004028c7825 */ /* 0x000fe200078e02ea */
[----:B------:R-:W3:Y:S01]  /*10380*/  LDL.LU.64 R108, [R1+0x218] ;  /* 0x00021800016c7983 */ /* 0x000ee20000300a00 */
[----:B------:R-:W-:Y:S01]  /*10390*/  ISETP.GE.U32.AND P0, PT, R240, 0x7ffffed7, PT ;  /* 0x7ffffed7f000780c */ /* 0x000fe20003f06070 */
[----:B------:R-:W4:Y:S02]  /*103a0*/  LDC R8, c[0x0][0x230] ;  /* 0x00008c00ff087b82 */ /* 0x000f240000000800 */
[----:B------:R-:W3:Y:S04]  /*103b0*/  LDL.LU.64 R92, [R1+0x210] ;  /* 0x00021000015c7983 */ /* 0x000ee80000300a00 */
[----:B------:R2:W-:Y:S04]  /*103c0*/  STL.64 [R1+0x268], R156 ;  /* 0x0002689c01007387 */ /* 0x0005e80000100a00 */
[----:B------:R-:W-:Y:S04]  /*103d0*/  LDGSTS.E [R246+0x20008], desc[UR60][R76.64], !P4 ;  /* 0x200080004cf67fae */ /* 0x000fe8000e12187c */
[----:B------:R2:W-:Y:S04]  /*103e0*/  STL.64 [R1+0x270], R140 ;  /* 0x0002708c01007387 */ /* 0x0005e80000100a00 */
[----:B------:R-:W-:Y:S04]  /*103f0*/  LDGSTS.E [R246+0x24008], desc[UR60][R172.64], !P4 ;  /* 0x24008000acf67fae */ /* 0x000fe8000e12187c */
[----:B-1----:R-:W3:Y:S04]  /*10400*/  LDL.LU.64 R76, [R1+0x208] ;  /* 0x00020800014c7983 */ /* 0x002ee80000300a00 */
[----:B------:R-:W3:Y:S04]  /*10410*/  LDL.LU.64 R234, [R1+0x200] ;  /* 0x0002000001ea7983 */ /* 0x000ee80000300a00 */
[----:B------:R2:W-:Y:S04]  /*10420*/  LDGSTS.E [R246+0x2000c], desc[UR60][R156.64], !P5 ;  /* 0x2000c0009cf67fae */ /* 0x0005e8000e92187c */
[----:B------:R1:W-:Y:S01]  /*10430*/  LDGSTS.E [R246+0x2400c], desc[UR60][R140.64], !P5 ;  /* 0x2400c0008cf67fae */ /* 0x0003e2000e92187c */
[----:B--2---:R-:W-:-:S03]  /*10440*/  IMAD.WIDE R156, R2, 0x4, R44 ;  /* 0x00000004029c7825 */ /* 0x004fc600078e022c */
[----:B------:R-:W2:Y:S01]  /*10450*/  LDL.LU.64 R44, [R1+0x178] ;  /* 0x00017800012c7983 */ /* 0x000ea20000300a00 */
[----:B-1----:R-:W-:-:S03]  /*10460*/  IMAD.WIDE R140, R2, 0x4, R28 ;  /* 0x00000004028c7825 */ /* 0x002fc600078e021c */
[----:B------:R-:W-:Y:S01]  /*10470*/  STL.64 [R1+0x2c8], R156 ;  /* 0x0002c89c01007387 */ /* 0x000fe20000100a00 */
[----:B------:R-:W-:-:S03]  /*10480*/  IMAD.WIDE R28, R2, 0x4, R242 ;  /* 0x00000004021c7825 */ /* 0x000fc600078e02f2 */
[----:B------:R-:W-:Y:S01]  /*10490*/  STL.64 [R1+0x2d0], R140 ;  /* 0x0002d08c01007387 */ /* 0x000fe20000100a00 */
[----:B------:R-:W-:-:S03]  /*104a0*/  IMAD.WIDE R124, R2, 0x4, R124 ;  /* 0x00000004027c7825 */ /* 0x000fc600078e027c */
[----:B------:R-:W2:Y:S04]  /*104b0*/  LDL.LU.64 R242, [R1+0x170] ;  /* 0x0001700001f27983 */ /* 0x000ea80000300a00 */
[----:B------:R-:W-:Y:S04]  /*104c0*/  LDGSTS.E [R246+0x28000], desc[UR60][R156.64], !P6 ;  /* 0x280000009cf67fae */ /* 0x000fe8000f12187c */
[----:B------:R1:W-:Y:S04]  /*104d0*/  STL.64 [R1+0x2d8], R28 ;  /* 0x0002d81c01007387 */ /* 0x0003e80000100a00 */
[----:B------:R-:W-:Y:S04]  /*104e0*/  LDGSTS.E [R246+0x2c000], desc[UR60][R140.64], !P6 ;  /* 0x2c0000008cf67fae */ /* 0x000fe8000f12187c */
[----:B------:R3:W-:Y:S04]  /*104f0*/  STL.64 [R1+0x2e0], R124 ;  /* 0x0002e07c01007387 */ /* 0x0007e80000100a00 */
[----:B------:R-:W-:Y:S01]  /*10500*/  LDGSTS.E [R246+0x28004], desc[UR60][R28.64], !P0 ;  /* 0x280040001cf67fae */ /* 0x000fe2000c12187c */
[----:B------:R-:W-:-:S02]  /*10510*/  IADD3 R252, R60, -0xab, RZ ;  /* 0xffffff553cfc7810 */ /* 0x000fc40007ffe0ff */
[----:B------:R-:W4:Y:S01]  /*10520*/  LDC R60, c[0x0][0x230] ;  /* 0x00008c00ff3c7b82 */ /* 0x000f220000000800 */
[----:B------:R-:W-:Y:S01]  /*10530*/  VIADD R240, R11, 0xffffff54 ;  /* 0xffffff540bf07836 */ /* 0x000fe20000000000 */
[----:B-1----:R-:W2:Y:S01]  /*10540*/  LDL.LU.64 R28, [R1+0x168] ;  /* 0x00016800011c7983 */ /* 0x002ea20000300a00 */
[----:B------:R-:W-:-:S05]  /*10550*/  ISETP.GE.U32.AND P1, PT, R252, 0x7ffffed6, PT ;  /* 0x7ffffed6fc00780c */ /* 0x000fca0003f26070 */
[----:B------:R-:W1:Y:S01]  /*10560*/  LDC R11, c[0x0][0x230] ;  /* 0x00008c00ff0b7b82 */ /* 0x000e620000000800 */
[----:B------:R-:W2:Y:S01]  /*10570*/  LDL.LU.64 R140, [R1+0x160] ;  /* 0x00016000018c7983 */ /* 0x000ea20000300a00 */
[----:B------:R-:W-:-:S03]  /*10580*/  VIADD R252, R10, 0xffffff37 ;  /* 0xffffff370afc7836 */ /* 0x000fc60000000000 */
[----:B------:R3:W-:Y:S03]  /*10590*/  LDGSTS.E [R246+0x2c004], desc[UR60][R124.64], !P0 ;  /* 0x2c0040007cf67fae */ /* 0x0007e6000c12187c */
[----:B------:R-:W2:Y:S01]  /*105a0*/  LDC R10, c[0x0][0x230] ;  /* 0x00008c00ff0a7b82 */ /* 0x000ea20000000800 */
[----:B------:R-:W-:Y:S01]  /*105b0*/  ISETP.GE.U32.AND P3, PT, R240, 0x7ffffed5, PT ;  /* 0x7ffffed5f000780c */ /* 0x000fe20003f66070 */
[----:B------:R-:W-:Y:S01]  /*105c0*/  VIADD R240, R9, 0xffffff36 ;  /* 0xffffff3609f07836 */ /* 0x000fe20000000000 */
[----:B------:R-:W-:Y:S02]  /*105d0*/  ISETP.GE.U32.AND P4, PT, R252, 0x7ffffeb8, PT ;  /* 0x7ffffeb8fc00780c */ /* 0x000fe40003f86070 */
[----:B------:R-:W-:Y:S02]  /*105e0*/  IADD3 R252, R61, -0xcb, RZ ;  /* 0xffffff353dfc7810 */ /* 0x000fe40007ffe0ff */
[----:B------:R-:W-:Y:S01]  /*105f0*/  ISETP.GE.U32.AND P5, PT, R240, 0x7ffffeb7, PT ;  /* 0x7ffffeb7f000780c */ /* 0x000fe20003fa6070 */
[----:B----4-:R-:W-:Y:S01]  /*10600*/  VIADD R240, R8, 0xffffff34 ;  /* 0xffffff3408f07836 */ /* 0x010fe20000000000 */
[----:B------:R-:W-:Y:S01]  /*10610*/  ISETP.GE.U32.AND P6, PT, R252, 0x7ffffeb6, PT ;  /* 0x7ffffeb6fc00780c */ /* 0x000fe20003fc6070 */
[----:B------:R-:W-:Y:S01]  /*10620*/  VIADD R252, R60, 0xffffff17 ;  /* 0xffffff173cfc7836 */ /* 0x000fe20000000000 */
[----:B------:R-:W4:Y:S02]  /*10630*/  LDC R9, c[0x0][0x230] ;  /* 0x00008c00ff097b82 */ /* 0x000f240000000800 */
[----:B------:R-:W-:Y:S01]  /*10640*/  ISETP.GE.U32.AND P0, PT, R240, 0x7ffffeb5, PT ;  /* 0x7ffffeb5f000780c */ /* 0x000fe20003f06070 */
[----:B-1----:R-:W-:-:S05]  /*10650*/  VIADD R240, R11, 0xffffff16 ;  /* 0xffffff160bf07836 */ /* 0x002fca0000000000 */
[----:B------:R-:W1:Y:S08]  /*10660*/  LDC R61, c[0x0][0x230] ;  /* 0x00008c00ff3d7b82 */ /* 0x000e700000000800 */
[----:B------:R-:W1:Y:S08]  /*10670*/  LDC R8, c[0x0][0x230] ;  /* 0x00008c00ff087b82 */ /* 0x000e700000000800 */
[----:B------:R-:W1:Y:S01]  /*10680*/  LDC R60, c[0x0][0x230] ;  /* 0x00008c00ff3c7b82 */ /* 0x000e620000000800 */
[----:B---3--:R-:W-:-:S04]  /*10690*/  IMAD.WIDE R124, R2, 0x4, R108 ;  /* 0x00000004027c7825 */ /* 0x008fc800078e026c */
[C---:B------:R-:W-:Y:S01]  /*106a0*/  IMAD.WIDE R108, R2.reuse, 0x4, R92 ;  /* 0x00000004026c7825 */ /* 0x040fe200078e025c */
[----:B------:R-:W-:Y:S04]  /*106b0*/  STL.64 [R1+0x2e8], R124 ;  /* 0x0002e87c01007387 */ /* 0x000fe80000100a00 */
[----:B------:R-:W-:Y:S04]  /*106c0*/  STL.64 [R1+0x2f0], R108 ;  /* 0x0002f06c01007387 */ /* 0x000fe80000100a00 */
[----:B------:R3:W-:Y:S04]  /*106d0*/  LDGSTS.E [R246+0x28008], desc[UR60][R124.64], !P1 ;  /* 0x280080007cf67fae */ /* 0x0007e8000c92187c */
[----:B------:R4:W-:Y:S01]  /*106e0*/  LDGSTS.E [R246+0x2c008], desc[UR60][R108.64], !P1 ;  /* 0x2c0080006cf67fae */ /* 0x0009e2000c92187c */
[----:B------:R-:W-:-:S04]  /*106f0*/  IMAD.WIDE R92, R2, 0x4, R76 ;  /* 0x00000004025c7825 */ /* 0x000fc800078e024c */
[C---:B------:R-:W-:Y:S01]  /*10700*/  IMAD.WIDE R76, R2.reuse, 0x4, R234 ;  /* 0x00000004024c7825 */ /* 0x040fe200078e02ea */
[----:B------:R1:W-:Y:S04]  /*10710*/  STL.64 [R1+0x2f8], R92 ;  /* 0x0002f85c01007387 */ /* 0x0003e80000100a00 */
[----:B------:R3:W-:Y:S04]  /*10720*/  STL.64 [R1+0x300], R76 ;  /* 0x0003004c01007387 */ /* 0x0007e80000100a00 */
[----:B------:R4:W-:Y:S04]  /*10730*/  LDGSTS.E [R246+0x2800c], desc[UR60][R92.64], !P3 ;  /* 0x2800c0005cf67fae */ /* 0x0009e8000d92187c */
[----:B------:R-:W4:Y:S04]  /*10740*/  LDL.LU.64 R234, [R1+0x158] ;  /* 0x0001580001ea7983 */ /* 0x000f280000300a00 */
[----:B------:R4:W-:Y:S01]  /*10750*/  LDGSTS.E [R246+0x2c00c], desc[UR60][R76.64], !P3 ;  /* 0x2c00c0004cf67fae */ /* 0x0009e2000d92187c */
[----:B--2---:R-:W-:-:S03]  /*10760*/  IMAD.WIDE R44, R2, 0x4, R44 ;  /* 0x00000004022c7825 */ /* 0x004fc600078e022c */
[----:B-1----:R-:W2:Y:S01]  /*10770*/  LDL.LU.64 R92, [R1+0x148] ;  /* 0x00014800015c7983 */ /* 0x002ea20000300a00 */
[----:B------:R-:W-:Y:S02]  /*10780*/  ISETP.GE.U32.AND P1, PT, R252, 0x7ffffe98, PT ;  /* 0x7ffffe98fc00780c */ /* 0x000fe40003f26070 */
[----:B------:R-:W-:Y:S01]  /*10790*/  IADD3 R252, R10, -0xeb, RZ ;  /* 0xffffff150afc7810 */ /* 0x000fe20007ffe0ff */
[----:B------:R1:W-:Y:S04]  /*107a0*/  LDGSTS.E [R246+0x30000], desc[UR60][R44.64], !P4 ;  /* 0x300000002cf67fae */ /* 0x0003e8000e12187c */
[----:B---3--:R-:W3:Y:S01]  /*107b0*/  LDL.LU.64 R76, [R1+0xb8] ;  /* 0x0000b800014c7983 */ /* 0x008ee20000300a00 */
[----:B------:R-:W-:-:S03]  /*107c0*/  IMAD.WIDE R124, R2, 0x4, R242 ;  /* 0x00000004027c7825 */ /* 0x000fc600078e02f2 */
[----:B------:R-:W3:Y:S04]  /*107d0*/  LDL.LU.64 R220, [R1+0xa8] ;  /* 0x0000a80001dc7983 */ /* 0x000ee80000300a00 */
[----:B------:R-:W3:Y:S04]  /*107e0*/  LDL.LU.64 R188, [R1+0x98] ;  /* 0x0000980001bc7983 */ /* 0x000ee80000300a00 */
[----:B------:R-:W3:Y:S04]  /*107f0*/  LDL.LU.64 R156, [R1+0x88] ;  /* 0x00008800019c7983 */ /* 0x000ee80000300a00 */
[----:B------:R1:W-:Y:S04]  /*10800*/  STL.64 [R1+0x940], R44 ;  /* 0x0009402c01007387 */ /* 0x0003e80000100a00 */
[----:B------:R-:W3:Y:S04]  /*10810*/  LDL.LU.64 R242, [R1+0x150] ;  /* 0x0001500001f27983 */ /* 0x000ee80000300a00 */
[----:B------:R3:W-:Y:S04]  /*10820*/  STL.64 [R1+0x948], R124 ;  /* 0x0009487c01007387 */ /* 0x0007e80000100a00 */
[----:B------:R-:W-:Y:S01]  /*10830*/  LDGSTS.E [R246+0x34000], desc[UR60][R124.64], !P4 ;  /* 0x340000007cf67fae */ /* 0x000fe2000e12187c */
[----:B----4-:R-:W-:-:S03]  /*10840*/  IMAD.WIDE R108, R2, 0x4, R28 ;  /* 0x00000004026c7825 */ /* 0x010fc600078e021c */
[----:B------:R-:W4:Y:S01]  /*10850*/  LDL.LU.64 R28, [R1+0x140] ;  /* 0x00014000011c7983 */ /* 0x000f220000300a00 */
[----:B------:R-:W-:-:S03]  /*10860*/  IMAD.WIDE R10, R2, 0x4, R140 ;  /* 0x00000004020a7825 */ /* 0x000fc600078e028c */
[----:B------:R4:W-:Y:S01]  /*10870*/  STL.64 [R1+0x950], R108 ;  /* 0x0009506c01007387 */ /* 0x0009e20000100a00 */
[----:B------:R-:W4:Y:S03]  /*10880*/  LDC R140, c[0x0][0x230] ;  /* 0x00008c00ff8c7b82 */ /* 0x000f260000000800 */
[----:B-1----:R-:W4:Y:S04]  /*10890*/  LDL.LU.64 R44, [R1+0xb0] ;  /* 0x0000b000012c7983 */ /* 0x002f280000300a00 */
[----:B------:R-:W-:Y:S01]  /*108a0*/  STL.64 [R1+0x960], R10 ;  /* 0x0009600a01007387 */ /* 0x000fe20000100a00 */
[----:B------:R-:W-:-:S03]  /*108b0*/  IMAD.WIDE R234, R2, 0x4, R234 ;  /* 0x0000000402ea7825 */ /* 0x000fc600078e02ea */
[----:B------:R-:W4:Y:S01]  /*108c0*/  LDL.LU.64 R204, [R1+0xa0] ;  /* 0x0000a00001cc7983 */ /* 0x000f220000300a00 */
[----:B--2---:R-:W-:-:S03]  /*108d0*/  IMAD.WIDE R92, R2, 0x4, R92 ;  /* 0x00000004025c7825 */ /* 0x004fc600078e025c */
[----:B------:R-:W2:Y:S01]  /*108e0*/  LDL.LU.64 R172, [R1+0x90] ;  /* 0x0000900001ac7983 */ /* 0x000ea20000300a00 */
[----:B---3--:R-:W-:-:S03]  /*108f0*/  IMAD.WIDE R76, R2, 0x4, R76 ;  /* 0x00000004024c7825 */ /* 0x008fc600078e024c */
[----:B------:R-:W3:Y:S01]  /*10900*/  LDL.LU.64 R124, [R1] ;  /* 0x00000000017c7983 */ /* 0x000ee20000300a00 */
[----:B------:R-:W-:-:S03]  /*10910*/  IMAD.WIDE R220, R2, 0x4, R220 ;  /* 0x0000000402dc7825 */ /* 0x000fc600078e02dc */
[----:B------:R1:W-:Y:S01]  /*10920*/  STL.64 [R1+0x968], R234 ;  /* 0x000968ea01007387 */ /* 0x0003e20000100a00 */
[----:B------:R-:W-:-:S03]  /*10930*/  IMAD.WIDE R188, R2, 0x4, R188 ;  /* 0x0000000402bc7825 */ /* 0x000fc600078e02bc */
[----:B------:R3:W-:Y:S01]  /*10940*/  STL.64 [R1+0x970], R92 ;  /* 0x0009705c01007387 */ /* 0x0007e20000100a00 */
[----:B------:R-:W-:-:S03]  /*10950*/  IMAD.WIDE R156, R2, 0x4, R156 ;  /* 0x00000004029c7825 */ /* 0x000fc600078e029c */
[----:B------:R-:W-:Y:S01]  /*10960*/  STL.64 [R1+0xb18], R76 ;  /* 0x000b184c01007387 */ /* 0x000fe20000100a00 */
[----:B------:R-:W-:-:S03]  /*10970*/  IMAD.WIDE R242, R2, 0x4, R242 ;  /* 0x0000000402f27825 */ /* 0x000fc600078e02f2 */
[----:B------:R-:W-:Y:S01]  /*10980*/  STL.64 [R1+0xb28], R220 ;  /* 0x000b28dc01007387 */ /* 0x000fe20000100a00 */
[----:B------:R-:W-:Y:S01]  /*10990*/  ISETP.GE.U32.AND P3, PT, R240, 0x7ffffe97, PT ;  /* 0x7ffffe97f000780c */ /* 0x000fe20003f66070 */
[----:B------:R-:W3:Y:S02]  /*109a0*/  LDC R141, c[0x0][0x230] ;  /* 0x00008c00ff8d7b82 */ /* 0x000ee40000000800 */
[----:B------:R-:W-:Y:S04]  /*109b0*/  STL.64 [R1+0xb38], R188 ;  /* 0x000b38bc01007387 */ /* 0x000fe80000100a00 */
[----:B------:R-:W-:Y:S04]  /*109c0*/  STL.64 [R1+0x938], R242 ;  /* 0x000938f201007387 */ /* 0x000fe80000100a00 */
[----:B------:R1:W-:Y:S01]  /*109d0*/  LDGSTS.E [R246+0x30004], desc[UR60][R108.64], !P5 ;  /* 0x300040006cf67fae */ /* 0x0003e2000e92187c */
[----:B----4-:R-:W-:-:S03]  /*109e0*/  IMAD.WIDE R28, R2, 0x4, R28 ;  /* 0x00000004021c7825 */ /* 0x010fc600078e021c */
[----:B------:R-:W-:Y:S04]  /*109f0*/  STL.64 [R1+0xb40], R156 ;  /* 0x000b409c01007387 */ /* 0x000fe80000100a00 */
[----:B------:R4:W-:Y:S01]  /*10a00*/  LDGSTS.E [R246+0x34004], desc[UR60][R10.64], !P5 ;  /* 0x340040000af67fae */ /* 0x0009e2000e92187c */
[----:B------:R-:W-:-:S03]  /*10a10*/  IMAD.WIDE R44, R2, 0x4, R44 ;  /* 0x00000004022c7825 */ /* 0x000fc600078e022c */
[----:B------:R3:W-:Y:S01]  /*10a20*/  STL.64 [R1+0x958], R28 ;  /* 0x0009581c01007387 */ /* 0x0007e20000100a00 */
[----:B-1----:R-:W1:Y:S03]  /*10a30*/  LDC R108, c[0x0][0x230] ;  /* 0x00008c00ff6c7b82 */ /* 0x002e660000000800 */
[----:B------:R1:W-:Y:S04]  /*10a40*/  STL.64 [R1+0xb08], R44 ;  /* 0x000b082c01007387 */ /* 0x0003e80000100a00 */
[----:B------:R-:W-:Y:S01]  /*10a50*/  LDGSTS.E [R246+0x30008], desc[UR60][R234.64], !P6 ;  /* 0x30008000eaf67fae */ /* 0x000fe2000f12187c */
[----:B------:R-:W-:-:S03]  /*10a60*/  IMAD.WIDE R204, R2, 0x4, R204 ;  /* 0x0000000402cc7825 */ /* 0x000fc600078e02cc */
[----:B------:R-:W3:Y:S01]  /*10a70*/  LDL.LU.64 R234, [R1+0x1058] ;  /* 0x0010580001ea7983 */ /* 0x000ee20000300a00 */
[----:B------:R-:W-:Y:S01]  /*10a80*/  ISETP.GE.U32.AND P4, PT, R252, 0x7ffffe96, PT ;  /* 0x7ffffe96fc00780c */ /* 0x000fe20003f86070 */
[----:B----4-:R-:W4:Y:S01]  /*10a90*/  LDC R11, c[0x0][0x230] ;  /* 0x00008c00ff0b7b82 */ /* 0x010f220000000800 */
[C---:B--2---:R-:W-:Y:S01]  /*10aa0*/  IMAD.WIDE R172, R2.reuse, 0x4, R172 ;  /* 0x0000000402ac7825 */ /* 0x044fe200078e02ac */
[----:B------:R-:W-:Y:S06]  /*10ab0*/  STL.64 [R1+0xb10], R204 ;  /* 0x000b10cc01007387 */ /* 0x000fec0000100a00 */
[----:B------:R-:W2:Y:S01]  /*10ac0*/  LDC R10, c[0x0][0x230] ;  /* 0x00008c00ff0a7b82 */ /* 0x000ea20000000800 */
[----:B------:R-:W-:Y:S01]  /*10ad0*/  LDGSTS.E [R246+0x34008], desc[UR60][R242.64], !P6 ;  /* 0x34008000f2f67fae */ /* 0x000fe2000f12187c */
[----:B---3--:R-:W-:-:S03]  /*10ae0*/  IMAD.WIDE R124, R2, 0x4, R124 ;  /* 0x00000004027c7825 */ /* 0x008fc600078e027c */
[----:B------:R-:W-:Y:S04]  /*10af0*/  STL.64 [R1+0xb20], R172 ;  /* 0x000b20ac01007387 */ /* 0x000fe80000100a00 */
[----:B------:R-:W-:Y:S04]  /*10b00*/  LDGSTS.E [R246+0x3000c], desc[UR60][R92.64], !P0 ;  /* 0x3000c0005cf67fae */ /* 0x000fe8000c12187c */
[----:B------:R3:W-:Y:S04]  /*10b10*/  STL.64 [R1+0xb30], R124 ;  /* 0x000b307c01007387 */ /* 0x0007e80000100a00 */
[----:B------:R-:W-:Y:S04]  /*10b20*/  LDGSTS.E [R246+0x3400c], desc[UR60][R28.64], !P0 ;  /* 0x3400c0001cf67fae */ /* 0x000fe8000c12187c */
[----:B------:R-:W4:Y:S04]  /*10b30*/  LDL.LU.64 R92, [R1+0x2c0] ;  /* 0x0002c000015c7983 */ /* 0x000f280000300a00 */
[----:B------:R-:W-:Y:S04]  /*10b40*/  LDGSTS.E [R246+0x38000], desc[UR60][R76.64], !P1 ;  /* 0x380000004cf67fae */ /* 0x000fe8000c92187c */
[----:B------:R-:W4:Y:S04]  /*10b50*/  LDL.LU.64 R28, [R1+0x378] ;  /* 0x00037800011c7983 */ /* 0x000f280000300a00 */
[----:B------:R-:W-:Y:S04]  /*10b60*/  LDGSTS.E [R246+0x3c000], desc[UR60][R44.64], !P1 ;  /* 0x3c0000002cf67fae */ /* 0x000fe8000c92187c */
[----:B------:R-:W4:Y:S01]  /*10b70*/  LDL.LU.64 R76, [R1+0x380] ;  /* 0x00038000014c7983 */ /* 0x000f220000300a00 */
[----:B------:R-:W-:-:S02]  /*10b80*/  VIADD R240, R9, 0xffffff14 ;  /* 0xffffff1409f07836 */ /* 0x000fc40000000000 */
[----:B------:R-:W-:Y:S01]  /*10b90*/  VIADD R252, R61, 0xffffff73 ;  /* 0xffffff733dfc7836 */ /* 0x000fe20000000000 */
[----:B------:R-:W-:Y:S01]  /*10ba0*/  LDGSTS.E [R246+0x38004], desc[UR60][R220.64], !P3 ;  /* 0x38004000dcf67fae */ /* 0x000fe2000d92187c */
[----:B------:R-:W4:Y:S03]  /*10bb0*/  LDC R9, c[0x0][0x230] ;  /* 0x00008c00ff097b82 */ /* 0x000f260000000800 */
[----:B-1----:R-:W4:Y:S01]  /*10bc0*/  LDL.LU.64 R44, [R1+0x388] ;  /* 0x00038800012c7983 */ /* 0x002f220000300a00 */
[----:B------:R-:W-:Y:S01]  /*10bd0*/  ISETP.GE.U32.AND P5, PT, R240, 0x7ffffe95, PT ;  /* 0x7ffffe95f000780c */ /* 0x000fe20003fa6070 */
[----:B------:R-:W-:Y:S02]  /*10be0*/  VIADD R240, R8, 0xffffff72 ;  /* 0xffffff7208f07836 */ /* 0x000fe40000000000 */
[----:B------:R-:W-:Y:S01]  /*10bf0*/  LDGSTS.E [R246+0x3c004], desc[UR60][R204.64], !P3 ;  /* 0x3c004000ccf67fae */ /* 0x000fe2000d92187c */
[----:B------:R-:W-:Y:S01]  /*10c00*/  ISETP.GE.U32.AND P1, PT, R252, 0x7ffffef4, PT ;  /* 0x7ffffef4fc00780c */ /* 0x000fe20003f26070 */
[----:B------:R-:W-:Y:S01]  /*10c10*/  VIADD R252, R60, 0xffffff70 ;  /* 0xffffff703cfc7836 */ /* 0x000fe20000000000 */
[----:B------:R-:W1:Y:S01]  /*10c20*/  LDC R8, c[0x0][0x230] ;  /* 0x00008c00ff087b82 */ /* 0x000e620000000800 */
[----:B------:R-:W-:Y:S04]  /*10c30*/  LDGSTS.E [R246+0x38008], desc[UR60][R188.64], !P4 ;  /* 0x38008000bcf67fae */ /* 0x000fe8000e12187c */
[----:B------:R-:W-:Y:S01]  /*10c40*/  LDGSTS.E [R246+0x3c008], desc[UR60][R172.64], !P4 ;  /* 0x3c008000acf67fae */ /* 0x000fe2000e12187c */
[----:B------:R-:W-:-:S03]  /*10c50*/  ISETP.GE.U32.AND P3, PT, R240, 0x7ffffef3, PT ;  /* 0x7ffffef3f000780c */ /* 0x000fc60003f66070 */
[----:B------:R-:W-:Y:S01]  /*10c60*/  LDGSTS.E [R246+0x3800c], desc[UR60][R156.64], !P5 ;  /* 0x3800c0009cf67fae */ /* 0x000fe2000e92187c */
[----:B------:R-:W-:Y:S02]  /*10c70*/  VIADD R240, R140, 0xffffff52 ;  /* 0xffffff528cf07836 */ /* 0x000fe40000000000 */
[----:B------:R-:W1:Y:S01]  /*10c80*/  LDC R140, c[0x0][0x230] ;  /* 0x00008c00ff8c7b82 */ /* 0x000e620000000800 */
[----:B------:R2:W-:Y:S04]  /*10c90*/  LDGSTS.E [R246+0x3c00c], desc[UR60][R124.64], !P5 ;  /* 0x3c00c0007cf67fae */ /* 0x0005e8000e92187c */
[----:B------:R-:W4:Y:S01]  /*10ca0*/  LDL.LU.64 R60, [R1+0x390] ;  /* 0x00039000013c7983 */ /* 0x000f220000300a00 */
[----:B------:R-:W-:-:S03]  /*10cb0*/  ISETP.GE.U32.AND P0, PT, R240, 0x7ffffed3, PT ;  /* 0x7ffffed3f000780c */ /* 0x000fc60003f06070 */
[----:B---3--:R-:W3:Y:S01]  /*10cc0*/  LDL.LU.64 R124, [R1+0x398] ;  /* 0x00039800017c7983 */ /* 0x008ee20000300a00 */
[----:B--2---:R-:W-:-:S03]  /*10cd0*/  VIADD R246, R108, 0xffffff53 ;  /* 0xffffff536cf67836 */ /* 0x004fc60000000000 */
[----:B------:R-:W2:Y:S04]  /*10ce0*/  LDL.LU.64 R108, [R1+0x3a0] ;  /* 0x0003a000016c7983 */ /* 0x000ea80000300a00 */
[----:B------:R-:W2:Y:S01]  /*10cf0*/  LDL.LU.64 R242, [R1+0x3a8] ;  /* 0x0003a80001f27983 */ /* 0x000ea20000300a00 */
[----:B------:R-:W-:Y:S01]  /*10d00*/  ISETP.GE.U32.AND P6, PT, R246, 0x7ffffed4, PT ;  /* 0x7ffffed4f600780c */ /* 0x000fe20003fc6070 */
[----:B------:R-:W-:Y:S01]  /*10d10*/  VIADD R240, R10, 0xffffff50 ;  /* 0xffffff500af07836 */ /* 0x000fe20000000000 */
[----:B----4-:R-:W-:Y:S01]  /*10d20*/  IADD3 R246, R11, -0xaf, RZ ;  /* 0xffffff510bf67810 */ /* 0x010fe20007ffe0ff */
[----:B------:R-:W-:-:S04]  /*10d30*/  IMAD.WIDE R156, R2, 0x4, R92 ;  /* 0x00000004029c7825 */ /* 0x000fc800078e025c */
[C---:B------:R-:W-:Y:S01]  /*10d40*/  IMAD.WIDE R28, R2.reuse, 0x4, R28 ;  /* 0x00000004021c7825 */ /* 0x040fe200078e021c */
[----:B------:R-:W-:Y:S04]  /*10d50*/  STL.64 [R1+0x108], R156 ;  /* 0x0001089c01007387 */ /* 0x000fe80000100a00 */
[----:B------:R4:W-:Y:S01]  /*10d60*/  STL.64 [R1+0x110], R28 ;  /* 0x0001101c01007387 */ /* 0x0009e20000100a00 */
[----:B------:R-:W-:-:S03]  /*10d70*/  IMAD.WIDE R76, R2, 0x4, R76 ;  /* 0x00000004024c7825 */ /* 0x000fc600078e024c */
[----:B------:R-:W2:Y:S04]  /*10d80*/  LDL.LU.64 R92, [R1+0x468] ;  /* 0x00046800015c7983 */ /* 0x000ea80000300a00 */
[----:B------:R1:W-:Y:S01]  /*10d90*/  LDGSTS.E [R247+0x20000], desc[UR60][R156.64], !P1 ;  /* 0x200000009cf77fae */ /* 0x0003e2000c92187c */
[----:B------:R-:W-:-:S03]  /*10da0*/  IMAD.WIDE R10, R2, 0x4, R44 ;  /* 0x00000004020a7825 */ /* 0x000fc600078e022c */
[----:B------:R-:W-:Y:S04]  /*10db0*/  LDGSTS.E [R247+0x24000], desc[UR60][R28.64], !P1 ;  /* 0x240000001cf77fae */ /* 0x000fe8000c92187c */
[----:B------:R-:W2:Y:S04]  /*10dc0*/  LDL.LU.64 R44, [R1+0x460] ;  /* 0x00046000012c7983 */ /* 0x000ea80000300a00 */
[----:B------:R1:W-:Y:S04]  /*10dd0*/  STL.64 [R1+0x118], R76 ;  /* 0x0001184c01007387 */ /* 0x0003e80000100a00 */
[----:B------:R2:W-:Y:S04]  /*10de0*/  STL.64 [R1+0x120], R10 ;  /* 0x0001200a01007387 */ /* 0x0005e80000100a00 */
[----:B----4-:R-:W4:Y:S04]  /*10df0*/  LDL.LU.64 R28, [R1+0x458] ;  /* 0x00045800011c7983 */ /* 0x010f280000300a00 */
[----:B------:R-:W-:Y:S01]  /*10e00*/  LDGSTS.E [R247+0x20004], desc[UR60][R76.64], !P3 ;  /* 0x200040004cf77fae */ /* 0x000fe2000d92187c */
[----:B------:R-:W-:-:S02]  /*10e10*/  IADD3 R9, R9, -0x8f, RZ ;  /* 0xffffff7109097810 */ /* 0x000fc40007ffe0ff */
[----:B------:R-:W-:Y:S01]  /*10e20*/  ISETP.GE.U32.AND P5, PT, R252, 0x7ffffef1, PT ;  /* 0x7ffffef1fc00780c */ /* 0x000fe20003fa6070 */
[C---:B------:R-:W-:Y:S01]  /*10e30*/  IMAD.WIDE R60, R2.reuse, 0x4, R60 ;  /* 0x00000004023c7825 */ /* 0x040fe200078e023c */
[----:B-1----:R-:W4:Y:S01]  /*10e40*/  LDL.LU.64 R76, [R1+0x450] ;  /* 0x00045000014c7983 */ /* 0x002f220000300a00 */
[----:B------:R-:W-:Y:S02]  /*10e50*/  ISETP.GE.U32.AND P4, PT, R9, 0x7ffffef2, PT ;  /* 0x7ffffef20900780c */ /* 0x000fe40003f86070 */
[----:B---3--:R-:W-:Y:S01]  /*10e60*/  IMAD.WIDE R188, R2, 0x4, R124 ;  /* 0x0000000402bc7825 */ /* 0x008fe200078e027c */
[----:B------:R-:W-:Y:S01]  /*10e70*/  ISETP.GE.U32.AND P1, PT, R246, 0x7ffffed2, PT ;  /* 0x7ffffed2f600780c */ /* 0x000fe20003f26070 */
[----:B------:R1:W-:Y:S01]  /*10e80*/  STL.64 [R1+0x128], R60 ;  /* 0x0001283c01007387 */ /* 0x0003e20000100a00 */
[----:B------:R-:W3:Y:S01]  /*10e90*/  LDC R9, c[0x0][0x230] ;  /* 0x00008c00ff097b82 */ /* 0x000ee20000000800 */
[C---:B--2---:R-:W-:Y:S02]  /*10ea0*/  IMAD.WIDE R172, R2.reuse, 0x4, R108 ;  /* 0x0000000402ac7825 */ /* 0x044fe400078e026c */
[----:B------:R-:W-:Y:S02]  /*10eb0*/  STL.64 [R1+0x130], R188 ;  /* 0x000130bc01007387 */ /* 0x000fe40000100a00 */
[----:B------:R-:W-:-:S02]  /*10ec0*/  IMAD.WIDE R156, R2, 0x4, R242 ;  /* 0x00000004029c7825 */ /* 0x000fc400078e02f2 */
[----:B------:R-:W2:Y:S01]  /*10ed0*/  LDL.LU.64 R124, [R1+0x448] ;  /* 0x00044800017c7983 */ /* 0x000ea20000300a00 */
[----:B------:R-:W3:Y:S01]  /*10ee0*/  LDC R252, c[0x0][0x230] ;  /* 0x00008c00fffc7b82 */ /* 0x000ee20000000800 */
[----:B------:R-:W-:Y:S02]  /*10ef0*/  VIADD R246, R141, 0xffffff33 ;  /* 0xffffff338df67836 */ /* 0x000fe40000000000 */
[----:B------:R1:W-:Y:S04]  /*10f00*/  LDGSTS.E [R247+0x24004], desc[UR60][R10.64], !P3 ;  /* 0x240040000af77fae */ /* 0x0003e8000d92187c */
[----:B------:R-:W3:Y:S04]  /*10f10*/  LDL.LU.64 R108, [R1+0x440] ;  /* 0x00044000016c7983 */ /* 0x000ee80000300a00 */
[----:B------:R-:W-:Y:S04]  /*10f20*/  STL.64 [R1+0x138], R172 ;  /* 0x000138ac01007387 */ /* 0x000fe80000100a00 */
[----:B------:R-:W-:Y:S01]  /*10f30*/  LDGSTS.E [R247+0x20008], desc[UR60][R60.64], !P4 ;  /* 0x200080003cf77fae */ /* 0x000fe2000e12187c */
[----:B-1----:R-:W1:Y:S03]  /*10f40*/  LDC R11, c[0x0][0x230] ;  /* 0x00008c00ff0b7b82 */ /* 0x002e660000000800 */
[----:B------:R1:W-:Y:S04]  /*10f50*/  STL.64 [R1+0x140], R156 ;  /* 0x0001409c01007387 */ /* 0x0003e80000100a00 */
[----:B------:R-:W-:Y:S01]  /*10f60*/  LDGSTS.E [R247+0x24008], desc[UR60][R188.64], !P4 ;  /* 0x24008000bcf77fae */ /* 0x000fe2000e12187c */
[----:B------:R-:W-:Y:S01]  /*10f70*/  ISETP.GE.U32.AND P4, PT, R246, 0x7ffffeb4, PT ;  /* 0x7ffffeb4f600780c */ /* 0x000fe20003f86070 */
[----:B------:R-:W3:Y:S02]  /*10f80*/  LDC R10, c[0x0][0x230] ;  /* 0x00008c00ff0a7b82 */ /* 0x000ee40000000800 */
[----:B------:R-:W3:Y:S01]  /*10f90*/  LDL.LU.64 R60, [R1+0x438] ;  /* 0x00043800013c7983 */ /* 0x000ee20000300a00 */
[----:B------:R-:W-:-:S03]  /*10fa0*/  IADD3 R246, R140, -0xcf, RZ ;  /* 0xffffff318cf67810 */ /* 0x000fc60007ffe0ff */
[----:B------:R-:W-:Y:S04]  /*10fb0*/  LDGSTS.E [R247+0x2000c], desc[UR60][R172.64], !P5 ;  /* 0x2000c000acf77fae */ /* 0x000fe8000e92187c */
[----:B------:R-:W3:Y:S04]  /*10fc0*/  LDL.LU.64 R242, [R1+0x430] ;  /* 0x0004300001f27983 */ /* 0x000ee80000300a00 */
[----:B------:R1:W-:Y:S02]  /*10fd0*/  LDGSTS.E [R247+0x2400c], desc[UR60][R156.64], !P5 ;  /* 0x2400c0009cf77fae */ /* 0x0003e4000e92187c */
[----:B-1----:R-:W-:-:S05]  /*10fe0*/  IMAD.WIDE R156, R2, 0x4, R92 ;  /* 0x00000004029c7825 */ /* 0x002fca00078e025c */
[----:B------:R-:W-:Y:S01]  /*10ff0*/  LDGSTS.E [R247+0x28000], desc[UR60][R156.64], !P6 ;  /* 0x280000009cf77fae */ /* 0x000fe2000f12187c */
[----:B------:R-:W-:-:S03]  /*11000*/  IMAD.WIDE R140, R2, 0x4, R44 ;  /* 0x00000004028c7825 */ /* 0x000fc600078e022c */
[----:B------:R-:W3:Y:S04]  /*11010*/  LDL.LU.64 R44, [R1+0x428] ;  /* 0x00042800012c7983 */ /* 0x000ee80000300a00 */
[----:B------:R-:W-:Y:S01]  /*11020*/  STL.64 [R1+0x308], R156 ;  /* 0x0003089c01007387 */ /* 0x000fe20000100a00 */
[----:B----4-:R-:W-:-:S03]  /*11030*/  IMAD.WIDE R28, R2, 0x4, R28 ;  /* 0x00000004021c7825 */ /* 0x010fc600078e021c */
[----:B------:R-:W-:Y:S04]  /*11040*/  STL.64 [R1+0x310], R140 ;  /* 0x0003108c01007387 */ /* 0x000fe80000100a00 */
[----:B------:R-:W4:Y:S04]  /*11050*/  LDL.LU.64 R92, [R1+0x420] ;  /* 0x00042000015c7983 */ /* 0x000f280000300a00 */
[----:B------:R1:W-:Y:S04]  /*11060*/  STL.64 [R1+0x318], R28 ;  /* 0x0003181c01007387 */ /* 0x0003e80000100a00 */
[----:B------:R-:W-:Y:S01]  /*11070*/  LDGSTS.E [R247+0x2c000], desc[UR60][R140.64], !P6 ;  /* 0x2c0000008cf77fae */ /* 0x000fe2000f12187c */
[----:B------:R-:W-:-:S03]  /*11080*/  IMAD.WIDE R76, R2, 0x4, R76 ;  /* 0x00000004024c7825 */ /* 0x000fc600078e024c */
[----:B------:R-:W-:Y:S04]  /*11090*/  LDGSTS.E [R247+0x28004], desc[UR60][R28.64], !P0 ;  /* 0x280040001cf77fae */ /* 0x000fe8000c12187c */
[----:B------:R3:W-:Y:S01]  /*110a0*/  STL.64 [R1+0x320], R76 ;  /* 0x0003204c01007387 */ /* 0x0007e20000100a00 */
[----:B------:R-:W-:Y:S02]  /*110b0*/  ISETP.GE.U32.AND P3, PT, R240, 0x7ffffed1, PT ;  /* 0x7ffffed1f000780c */ /* 0x000fe40003f66070 */
[----:B------:R-:W-:Y:S01]  /*110c0*/  ISETP.GE.U32.AND P6, PT, R246, 0x7ffffeb2, PT ;  /* 0x7ffffeb2f600780c */ /* 0x000fe20003fc6070 */
[----:B------:R3:W-:Y:S04]  /*110d0*/  LDGSTS.E [R247+0x2c004], desc[UR60][R76.64], !P0 ;  /* 0x2c0040004cf77fae */ /* 0x0007e8000c12187c */
[----:B-1----:R-:W4:Y:S04]  /*110e0*/  LDL.LU.64 R28, [R1+0x418] ;  /* 0x00041800011c7983 */ /* 0x002f280000300a00 */
[----:B------:R-:W4:Y:S01]  /*110f0*/  LDL.LU.64 R156, [R1+0x410] ;  /* 0x00041000019c7983 */ /* 0x000f220000300a00 */
[----:B------:R-:W-:-:S02]  /*11100*/  VIADD R240, R8, 0xffffff32 ;  /* 0xffffff3208f07836 */ /* 0x000fc40000000000 */
[----:B--2---:R-:W-:Y:S01]  /*11110*/  IMAD.WIDE R124, R2, 0x4, R124 ;  /* 0x00000004027c7825 */ /* 0x004fe200078e027c */
[----:B------:R-:W1:Y:S02]  /*11120*/  LDC R8, c[0x0][0x230] ;  /* 0x00008c00ff087b82 */ /* 0x000e640000000800 */
[----:B------:R-:W-:Y:S01]  /*11130*/  ISETP.GE.U32.AND P5, PT, R240, 0x7ffffeb3, PT ;  /* 0x7ffffeb3f000780c */ /* 0x000fe20003fa6070 */
[----:B---3--:R-:W-:Y:S02]  /*11140*/  VIADD R240, R9, 0xffffff30 ;  /* 0xffffff3009f07836 */ /* 0x008fe40000000000 */
[----:B------:R-:W-:Y:S01]  /*11150*/  IMAD.WIDE R108, R2, 0x4, R108 ;  /* 0x00000004026c7825 */ /* 0x000fe200078e026c */
[----:B------:R-:W-:Y:S02]  /*11160*/  LDGSTS.E [R247+0x28008], desc[UR60][R124.64], !P1 ;  /* 0x280080007cf77fae */ /* 0x000fe4000c92187c */
[----:B------:R-:W-:Y:S01]  /*11170*/  ISETP.GE.U32.AND P0, PT, R240, 0x7ffffeb1, PT ;  /* 0x7ffffeb1f000780c */ /* 0x000fe20003f06070 */
[----:B------:R-:W-:Y:S01]  /*11180*/  VIADD R246, R11, 0xffffff13 ;  /* 0xffffff130bf67836 */ /* 0x000fe20000000000 */
[----:B------:R2:W-:Y:S01]  /*11190*/  STL.64 [R1+0x328], R124 ;  /* 0x0003287c01007387 */ /* 0x0005e20000100a00 */
[----:B------:R-:W-:Y:S01]  /*111a0*/  VIADD R240, R10, 0xffffff12 ;  /* 0xffffff120af07836 */ /* 0x000fe20000000000 */
[----:B------:R-:W3:Y:S02]  /*111b0*/  LDC R77, c[0x0][0x230] ;  /* 0x00008c00ff4d7b82 */ /* 0x000ee40000000800 */
[----:B------:R-:W-:Y:S04]  /*111c0*/  STL.64 [R1+0x330], R108 ;  /* 0x0003306c01007387 */ /* 0x000fe80000100a00 */
[----:B------:R4:W-:Y:S01]  /*111d0*/  LDGSTS.E [R247+0x2c008], desc[UR60][R108.64], !P1 ;  /* 0x2c0080006cf77fae */ /* 0x0009e2000c92187c */
[C---:B------:R-:W-:Y:S01]  /*111e0*/  IMAD.WIDE R60, R2.reuse, 0x4, R60 ;  /* 0x00000004023c7825 */ /* 0x040fe200078e023c */
[----:B------:R-:W3:Y:S03]  /*111f0*/  LDC R9, c[0x0][0x230] ;  /* 0x00008c00ff097b82 */ /* 0x000ee60000000800 */
[C---:B------:R-:W-:Y:S01]  /*11200*/  IMAD.WIDE R10, R2.reuse, 0x4, R242 ;  /* 0x00000004020a7825 */ /* 0x040fe200078e02f2 */
[----:B------:R2:W-:Y:S04]  /*11210*/  STL.64 [R1+0x338], R60 ;  /* 0x0003383c01007387 */ /* 0x0005e80000100a00 */
[----:B------:R-:W3:Y:S01]  /*11220*/  LDC R76, c[0x0][0x230] ;  /* 0x00008c00ff4c7b82 */ /* 0x000ee20000000800 */
[----:B------:R1:W-:Y:S04]  /*11230*/  STL.64 [R1+0x340], R10 ;  /* 0x0003400a01007387 */ /* 0x0003e80000100a00 */
[----:B------:R-:W3:Y:S04]  /*11240*/  LDL.LU.64 R242, [R1+0x408] ;  /* 0x0004080001f27983 */ /* 0x000ee80000300a00 */
[----:B------:R-:W-:Y:S04]  /*11250*/  LDGSTS.E [R247+0x2800c], desc[UR60][R60.64], !P3 ;  /* 0x2800c0003cf77fae */ /* 0x000fe8000d92187c */
[----:B--2---:R-:W2:Y:S04]  /*11260*/  LDL.LU.64 R124, [R1+0x3f8] ;  /* 0x0003f800017c7983 */ /* 0x004ea80000300a00 */
[----:B------:R1:W-:Y:S04]  /*11270*/  LDGSTS.E [R247+0x2c00c], desc[UR60][R10.64], !P3 ;  /* 0x2c00c0000af77fae */ /* 0x0003e8000d92187c */
[----:B------:R-:W2:Y:S04]  /*11280*/  LDL.LU.64 R60, [R1+0x3e8] ;  /* 0x0003e800013c7983 */ /* 0x000ea80000300a00 */
[----:B------:R-:W2:Y:S04]  /*11290*/  LDL.LU.64 R204, [R1+0x3d8] ;  /* 0x0003d80001cc7983 */ /* 0x000ea80000300a00 */
[----:B------:R-:W2:Y:S04]  /*112a0*/  LDL.LU.64 R172, [R1+0x3c8] ;  /* 0x0003c80001ac7983 */ /* 0x000ea80000300a00 */
[----:B------:R-:W2:Y:S01]  /*112b0*/  LDL.LU.64 R140, [R1+0x3b8] ;  /* 0x0003b800018c7983 */ /* 0x000ea20000300a00 */
[----:B------:R-:W-:-:S05]  /*112c0*/  IMAD.WIDE R44, R2, 0x4, R44 ;  /* 0x00000004022c7825 */ /* 0x000fca00078e022c */
[----:B------:R1:W-:Y:S04]  /*112d0*/  STL.64 [R1+0x900], R44 ;  /* 0x0009002c01007387 */ /* 0x0003e80000100a00 */
[----:B------:R-:W2:Y:S04]  /*112e0*/  LDL.LU.64 R220, [R1+0x400] ;  /* 0x0004000001dc7983 */ /* 0x000ea80000300a00 */
[----:B------:R2:W-:Y:S01]  /*112f0*/  LDGSTS.E [R247+0x30000], desc[UR60][R44.64], !P4 ;  /* 0x300000002cf77fae */ /* 0x0005e2000e12187c */
[----:B----4-:R-:W-:-:S05]  /*11300*/  IMAD.WIDE R108, R2, 0x4, R92 ;  /* 0x00000004026c7825 */ /* 0x010fca00078e025c */
[----:B------:R4:W-:Y:S04]  /*11310*/  STL.64 [R1+0x908], R108 ;  /* 0x0009086c01007387 */ /* 0x0009e80000100a00 */
[----:B------:R2:W-:Y:S01]  /*11320*/  LDGSTS.E [R247+0x34000], desc[UR60][R108.64], !P4 ;  /* 0x340000006cf77fae */ /* 0x0005e2000e12187c */
[----:B------:R-:W-:-:S03]  /*11330*/  IMAD.WIDE R92, R2, 0x4, R28 ;  /* 0x00000004025c7825 */ /* 0x000fc600078e021c */
[----:B------:R-:W2:Y:S01]  /*11340*/  LDL.LU.64 R28, [R1+0x3f0] ;  /* 0x0003f000011c7983 */ /* 0x000ea20000300a00 */
[----:B-1----:R-:W-:-:S03]  /*11350*/  IMAD.WIDE R10, R2, 0x4, R156 ;  /* 0x00000004020a7825 */ /* 0x002fc600078e029c */
[----:B------:R1:W-:Y:S04]  /*11360*/  STL.64 [R1+0x910], R92 ;  /* 0x0009105c01007387 */ /* 0x0003e80000100a00 */
[----:B------:R-:W2:Y:S04]  /*11370*/  LDL.LU.64 R44, [R1+0x3e0] ;  /* 0x0003e000012c7983 */ /* 0x000ea80000300a00 */
[----:B------:R1:W-:Y:S04]  /*11380*/  STL.64 [R1+0x920], R10 ;  /* 0x0009200a01007387 */ /* 0x0003e80000100a00 */
[----:B------:R-:W2:Y:S04]  /*11390*/  LDL.LU.64 R188, [R1+0x3d0] ;  /* 0x0003d00001bc7983 */ /* 0x000ea80000300a00 */
[----:B------:R-:W2:Y:S04]  /*113a0*/  LDL.LU.64 R156, [R1+0x3c0] ;  /* 0x0003c000019c7983 */ /* 0x000ea80000300a00 */
[----:B----4-:R-:W4:Y:S01]  /*113b0*/  LDL.LU.64 R108, [R1+0x3b0] ;  /* 0x0003b000016c7983 */ /* 0x010f220000300a00 */
[----:B------:R-:W-:-:S03]  /*113c0*/  ISETP.GE.U32.AND P1, PT, R246, 0x7ffffe94, PT ;  /* 0x7ffffe94f600780c */ /* 0x000fc60003f26070 */
[----:B------:R1:W-:Y:S04]  /*113d0*/  LDGSTS.E [R247+0x30004], desc[UR60][R92.64], !P5 ;  /* 0x300040005cf77fae */ /* 0x0003e8000e92187c */
[----:B------:R1:W-:Y:S01]  /*113e0*/  LDGSTS.E [R247+0x34004], desc[UR60][R10.64], !P5 ;  /* 0x340040000af77fae */ /* 0x0003e2000e92187c */
[----:B---3--:R-:W-:-:S04]  /*113f0*/  IMAD.WIDE R242, R2, 0x4, R242 ;  /* 0x0000000402f27825 */ /* 0x008fc800078e02f2 */
[C---:B--2---:R-:W-:Y:S01]  /*11400*/  IMAD.WIDE R124, R2.reuse, 0x4, R124 ;  /* 0x00000004027c7825 */ /* 0x044fe200078e027c */
        /* <DEDUP_REMOVED lines=11> */
[C---:B------:R-:W-:Y:S01]  /*114c0*/  IMAD.WIDE R28, R2.reuse, 0x4, R28 ;  /* 0x00000004021c7825 */ /* 0x040fe200078e021c */
[----:B------:R-:W-:Y:S03]  /*114d0*/  STL.64 [R1+0x8f8], R220 ;  /* 0x0008f8dc01007387 */ /* 0x000fe60000100a00 */
[C---:B------:R-:W-:Y:S01]  /*114e0*/  IMAD.WIDE R44, R2.reuse, 0x4, R44 ;  /* 0x00000004022c7825 */ /* 0x040fe200078e022c */
[----:B------:R-:W-:Y:S03]  /*114f0*/  STL.64 [R1+0xb00], R140 ;  /* 0x000b008c01007387 */ /* 0x000fe60000100a00 */
[C---:B------:R-:W-:Y:S01]  /*11500*/  IMAD.WIDE R188, R2.reuse, 0x4, R188 ;  /* 0x0000000402bc7825 */ /* 0x040fe200078e02bc */
[----:B------:R3:W-:Y:S03]  /*11510*/  STL.64 [R1+0x918], R28 ;  /* 0x0009181c01007387 */ /* 0x0007e60000100a00 */
[C---:B------:R-:W-:Y:S01]  /*11520*/  IMAD.WIDE R156, R2.reuse, 0x4, R156 ;  /* 0x00000004029c7825 */ /* 0x040fe200078e029c */
[----:B------:R3:W-:Y:S03]  /*11530*/  STL.64 [R1+0xac8], R44 ;  /* 0x000ac82c01007387 */ /* 0x0007e60000100a00 */
[----:B----4-:R-:W-:Y:S01]  /*11540*/  IMAD.WIDE R108, R2, 0x4, R108 ;  /* 0x00000004026c7825 */ /* 0x010fe200078e026c */
[----:B------:R-:W-:Y:S01]  /*11550*/  STL.64 [R1+0xad0], R188 ;  /* 0x000ad0bc01007387 */ /* 0x000fe20000100a00 */
[----:B------:R-:W-:Y:S01]  /*11560*/  ISETP.GE.U32.AND P3, PT, R240, 0x7ffffe93, PT ;  /* 0x7ffffe93f000780c */ /* 0x000fe20003f66070 */
[----:B-1----:R-:W1:Y:S02]  /*11570*/  LDC R92, c[0x0][0x230] ;  /* 0x00008c00ff5c7b82 */ /* 0x002e640000000800 */
[----:B------:R-:W-:Y:S04]  /*11580*/  LDGSTS.E [R247+0x34008], desc[UR60][R220.64], !P6 ;  /* 0x34008000dcf77fae */ /* 0x000fe8000f12187c */
[----:B------:R4:W-:Y:S01]  /*11590*/  STL.64 [R1+0xae0], R156 ;  /* 0x000ae09c01007387 */ /* 0x0009e20000100a00 */
[----:B------:R-:W-:Y:S01]  /*115a0*/  IADD3 R246, R252, -0xef, RZ ;  /* 0xffffff11fcf67810 */ /* 0x000fe20007ffe0ff */
[----:B------:R-:W-:Y:S01]  /*115b0*/  VIADD R240, R8, 0xffffff10 ;  /* 0xffffff1008f07836 */ /* 0x000fe20000000000 */
[----:B------:R-:W4:Y:S01]  /*115c0*/  LDC R11, c[0x0][0x230] ;  /* 0x00008c00ff0b7b82 */ /* 0x000f220000000800 */
[----:B------:R-:W-:Y:S04]  /*115d0*/  LDGSTS.E [R247+0x3000c], desc[UR60][R124.64], !P0 ;  /* 0x3000c0007cf77fae */ /* 0x000fe8000c12187c */
[----:B------:R4:W-:Y:S03]  /*115e0*/  STL.64 [R1+0xaf0], R108 ;  /* 0x000af06c01007387 */ /* 0x0009e60000100a00 */
[----:B------:R-:W4:Y:S01]  /*115f0*/  LDC R8, c[0x0][0x230] ;  /* 0x00008c00ff087b82 */ /* 0x000f220000000800 */
[----:B------:R4:W-:Y:S04]  /*11600*/  LDGSTS.E [R247+0x3400c], desc[UR60][R28.64], !P0 ;  /* 0x3400c0001cf77fae */ /* 0x0009e8000c12187c */
[----:B--2---:R-:W2:Y:S03]  /*11610*/  LDL.LU.64 R124, [R1+0x470] ;  /* 0x00047000017c7983 */ /* 0x004ea60000300a00 */
[----:B------:R-:W2:Y:S01]  /*11620*/  LDC R10, c[0x0][0x230] ;  /* 0x00008c00ff0a7b82 */ /* 0x000ea20000000800 */
[----:B------:R-:W-:Y:S04]  /*11630*/  LDGSTS.E [R247+0x38000], desc[UR60][R60.64], !P1 ;  /* 0x380000003cf77fae */ /* 0x000fe8000c92187c */
[----:B---3--:R-:W3:Y:S03]  /*11640*/  LDL.LU.64 R28, [R1+0x478] ;  /* 0x00047800011c7983 */ /* 0x008ee60000300a00 */
[----:B------:R-:W2:Y:S01]  /*11650*/  LDC R252, c[0x0][0x230] ;  /* 0x00008c00fffc7b82 */ /* 0x000ea20000000800 */
[----:B------:R-:W-:Y:S04]  /*11660*/  LDGSTS.E [R247+0x3c000], desc[UR60][R44.64], !P1 ;  /* 0x3c0000002cf77fae */ /* 0x000fe8000c92187c */
[----:B------:R-:W2:Y:S01]  /*11670*/  LDL.LU.64 R60, [R1+0x480] ;  /* 0x00048000013c7983 */ /* 0x000ea20000300a00 */
[----:B------:R-:W-:-:S02]  /*11680*/  ISETP.GE.U32.AND P4, PT, R246, 0x7ffffe92, PT ;  /* 0x7ffffe92f600780c */ /* 0x000fc40003f86070 */
[----:B------:R-:W-:Y:S01]  /*11690*/  ISETP.GE.U32.AND P5, PT, R240, 0x7ffffe91, PT ;  /* 0x7ffffe91f000780c */ /* 0x000fe20003fa6070 */
[----:B------:R-:W-:Y:S04]  /*116a0*/  LDGSTS.E [R247+0x38004], desc[UR60][R204.64], !P3 ;  /* 0x38004000ccf77fae */ /* 0x000fe8000d92187c */
[----:B------:R-:W2:Y:S01]  /*116b0*/  LDL.LU.64 R44, [R1+0x488] ;  /* 0x00048800012c7983 */ /* 0x000ea20000300a00 */
[----:B------:R-:W-:-:S03]  /*116c0*/  VIADD R246, R77, 0xffffff6f ;  /* 0xffffff6f4df67836 */ /* 0x000fc60000000000 */
[----:B------:R-:W-:Y:S01]  /*116d0*/  LDGSTS.E [R247+0x3c004], desc[UR60][R188.64], !P3 ;  /* 0x3c004000bcf77fae */ /* 0x000fe2000d92187c */
[----:B------:R-:W-:Y:S01]  /*116e0*/  VIADD R240, R9, 0xffffff6e ;  /* 0xffffff6e09f07836 */ /* 0x000fe20000000000 */
[----:B------:R-:W-:Y:S02]  /*116f0*/  ISETP.GE.U32.AND P1, PT, R246, 0x7ffffef0, PT ;  /* 0x7ffffef0f600780c */ /* 0x000fe40003f26070 */
[----:B------:R-:W-:Y:S01]  /*11700*/  LDGSTS.E [R247+0x38008], desc[UR60][R172.64], !P4 ;  /* 0x38008000acf77fae */ /* 0x000fe2000e12187c */
[----:B------:R-:W2:Y:S03]  /*11710*/  LDC R9, c[0x0][0x230] ;  /* 0x00008c00ff097b82 */ /* 0x000ea60000000800 */
[----:B------:R-:W-:Y:S04]  /*11720*/  LDGSTS.E [R247+0x3c008], desc[UR60][R156.64], !P4 ;  /* 0x3c0080009cf77fae */ /* 0x000fe8000e12187c */
[----:B------:R3:W-:Y:S04]  /*11730*/  LDGSTS.E [R247+0x3800c], desc[UR60][R140.64], !P5 ;  /* 0x3800c0008cf77fae */ /* 0x0007e8000e92187c */
[----:B------:R3:W-:Y:S01]  /*11740*/  LDGSTS.E [R247+0x3c00c], desc[UR60][R108.64], !P5 ;  /* 0x3c00c0006cf77fae */ /* 0x0007e2000e92187c */
[----:B------:R-:W-:Y:S01]  /*11750*/  ISETP.GE.U32.AND P3, PT, R240, 0x7ffffeef, PT ;  /* 0x7ffffeeff000780c */ /* 0x000fe20003f66070 */
[----:B-1----:R-:W-:-:S02]  /*11760*/  VIADD R246, R92, 0xffffff4f ;  /* 0xffffff4f5cf67836 */ /* 0x002fc40000000000 */
[----:B----4-:R-:W-:Y:S02]  /*11770*/  VIADD R240, R8, 0xffffff4e ;  /* 0xffffff4e08f07836 */ /* 0x010fe40000000000 */
[----:B---3--:R-:W-:Y:S01]  /*11780*/  IMAD.WIDE R28, R2, 0x4, R28 ;  /* 0x00000004021c7825 */ /* 0x008fe200078e021c */
[----:B------:R-:W1:Y:S03]  /*11790*/  LDC R140, c[0x0][0x230] ;  /* 0x00008c00ff8c7b82 */ /* 0x000e660000000800 */
[----:B------:R-:W-:Y:S02]  /*117a0*/  VIADD R247, R76, 0xffffff6c ;  /* 0xffffff6c4cf77836 */ /* 0x000fe40000000000 */
[----:B------:R-:W3:Y:S01]  /*117b0*/  LDL.LU.64 R76, [R1+0x490] ;  /* 0x00049000014c7983 */ /* 0x000ee20000300a00 */
[----:B--2---:R-:W-:Y:S01]  /*117c0*/  IMAD.WIDE R156, R2, 0x4, R124 ;  /* 0x00000004029c7825 */ /* 0x004fe200078e027c */
[----:B------:R-:W-:Y:S01]  /*117d0*/  ISETP.GE.U32.AND P6, PT, R246, 0x7ffffed0, PT ;  /* 0x7ffffed0f600780c */ /* 0x000fe20003fc6070 */
[----:B------:R-:W2:Y:S01]  /*117e0*/  LDC R8, c[0x0][0x230] ;  /* 0x00008c00ff087b82 */ /* 0x000ea20000000800 */
[----:B------:R-:W4:Y:S04]  /*117f0*/  LDL.LU.64 R108, [R1+0x498] ;  /* 0x00049800016c7983 */ /* 0x000f280000300a00 */
[----:B------:R-:W2:Y:S01]  /*11800*/  LDL.LU.64 R92, [R1+0x4a0] ;  /* 0x0004a000015c7983 */ /* 0x000ea20000300a00 */
[----:B------:R-:W-:-:S03]  /*11810*/  ISETP.GE.U32.AND P0, PT, R240, 0x7ffffecf, PT ;  /* 0x7ffffecff000780c */ /* 0x000fc60003f06070 */
[----:B------:R-:W2:Y:S01]  /*11820*/  LDL.LU.64 R242, [R1+0x4a8] ;  /* 0x0004a80001f27983 */ /* 0x000ea20000300a00 */
[----:B------:R-:W-:Y:S01]  /*11830*/  IADD3 R246, R11, -0xb3, RZ ;  /* 0xffffff4d0bf67810 */ /* 0x000fe20007ffe0ff */
[----:B------:R-:W-:Y:S02]  /*11840*/  VIADD R240, R10, 0xffffff4c ;  /* 0xffffff4c0af07836 */ /* 0x000fe40000000000 */
[C---:B------:R-:W-:Y:S01]  /*11850*/  IMAD.WIDE R124, R2.reuse, 0x4, R60 ;  /* 0x00000004027c7825 */ /* 0x040fe200078e023c */
[----:B------:R-:W-:Y:S03]  /*11860*/  STL.64 [R1+0x148], R156 ;  /* 0x0001489c01007387 */ /* 0x000fe60000100a00 */
[----:B------:R-:W-:Y:S01]  /*11870*/  IMAD.WIDE R10, R2, 0x4, R44 ;  /* 0x00000004020a7825 */ /* 0x000fe200078e022c */
[----:B------:R1:W-:Y:S04]  /*11880*/  STL.64 [R1+0x150], R28 ;  /* 0x0001501c01007387 */ /* 0x0003e80000100a00 */
[----:B------:R-:W2:Y:S04]  /*11890*/  LDL.LU.64 R60, [R1+0x568] ;  /* 0x00056800013c7983 */ /* 0x000ea80000300a00 */
[----:B------:R-:W2:Y:S04]  /*118a0*/  LDL.LU.64 R44, [R1+0x560] ;  /* 0x00056000012c7983 */ /* 0x000ea80000300a00 */
[----:B------:R1:W-:Y:S04]  /*118b0*/  STL.64 [R1+0x158], R124 ;  /* 0x0001587c01007387 */ /* 0x0003e80000100a00 */
[----:B------:R-:W-:Y:S04]  /*118c0*/  LDGSTS.E [R248+0x20000], desc[UR60][R156.64], !P1 ;  /* 0x200000009cf87fae */ /* 0x000fe8000c92187c */
[----:B------:R1:W-:Y:S04]  /*118d0*/  STL.64 [R1+0x160], R10 ;  /* 0x0001600a01007387 */ /* 0x0003e80000100a00 */
[----:B------:R-:W-:Y:S04]  /*118e0*/  LDGSTS.E [R248+0x24000], desc[UR60][R28.64], !P1 ;  /* 0x240000001cf87fae */ /* 0x000fe8000c92187c */
[----:B------:R-:W-:Y:S04]  /*118f0*/  LDGSTS.E [R248+0x20004], desc[UR60][R124.64], !P3 ;  /* 0x200040007cf87fae */ /* 0x000fe8000d92187c */
[----:B-1----:R-:W2:Y:S04]  /*11900*/  LDL.LU.64 R28, [R1+0x558] ;  /* 0x00055800011c7983 */ /* 0x002ea80000300a00 */
[----:B------:R-:W2:Y:S01]  /*11910*/  LDL.LU.64 R124, [R1+0x550] ;  /* 0x00055000017c7983 */ /* 0x000ea20000300a00 */
[----:B------:R-:W-:-:S02]  /*11920*/  IADD3 R252, R252, -0x93, RZ ;  /* 0xffffff6dfcfc7810 */ /* 0x000fc40007ffe0ff */
[----:B------:R-:W-:Y:S01]  /*11930*/  ISETP.GE.U32.AND P5, PT, R247, 0x7ffffeed, PT ;  /* 0x7ffffeedf700780c */ /* 0x000fe20003fa6070 */
[----:B------:R1:W-:Y:S01]  /*11940*/  LDGSTS.E [R248+0x24004], desc[UR60][R10.64], !P3 ;  /* 0x240040000af87fae */ /* 0x0003e2000d92187c */
[----:B------:R-:W-:Y:S01]  /*11950*/  ISETP.GE.U32.AND P4, PT, R252, 0x7ffffeee, PT ;  /* 0x7ffffeeefc00780c */ /* 0x000fe20003f86070 */
[----:B------:R-:W2:Y:S01]  /*11960*/  LDC R247, c[0x0][0x230] ;  /* 0x00008c00fff77b82 */ /* 0x000ea20000000800 */
[----:B------:R-:W-:Y:S01]  /*11970*/  ISETP.GE.U32.AND P1, PT, R246, 0x7ffffece, PT ;  /* 0x7ffffecef600780c */ /* 0x000fe20003f26070 */
[----:B------:R-:W-:-:S06]  /*11980*/  VIADD R246, R140, 0xffffff2f ;  /* 0xffffff2f8cf67836 */ /* 0x000fcc0000000000 */
[----:B------:R-:W2:Y:S08]  /*11990*/  LDC R252, c[0x0][0x230] ;  /* 0x00008c00fffc7b82 */ /* 0x000eb00000000800 */
[----:B-1----:R-:W1:Y:S08]  /*119a0*/  LDC R11, c[0x0][0x230] ;  /* 0x00008c00ff0b7b82 */ /* 0x002e700000000800 */
[----:B------:R-:W1:Y:S01]  /*119b0*/  LDC R10, c[0x0][0x230] ;  /* 0x00008c00ff0a7b82 */ /* 0x000e620000000800 */
[----:B---3--:R-:W-:-:S04]  /*119c0*/  IMAD.WIDE R76, R2, 0x4, R76 ;  /* 0x00000004024c7825 */ /* 0x008fc800078e024c */
[C---:B----4-:R-:W-:Y:S01]  /*119d0*/  IMAD.WIDE R172, R2.reuse, 0x4, R108 ;  /* 0x0000000402ac7825 */ /* 0x050fe200078e026c */
[----:B------:R3:W-:Y:S03]  /*119e0*/  STL.64 [R1+0x168], R76 ;  /* 0x0001684c01007387 */ /* 0x0007e60000100a00 */
[C---:B--2---:R-:W-:Y:S01]  /*119f0*/  IMAD.WIDE R156, R2.reuse, 0x4, R92 ;  /* 0x00000004029c7825 */ /* 0x044fe200078e025c */
[----:B------:R-:W-:Y:S03]  /*11a00*/  STL.64 [R1+0x170], R172 ;  /* 0x000170ac01007387 */ /* 0x000fe60000100a00 */
[C---:B------:R-:W-:Y:S01]  /*11a10*/  IMAD.WIDE R140, R2.reuse, 0x4, R242 ;  /* 0x00000004028c7825 */ /* 0x040fe200078e02f2 */
[----:B------:R-:W2:Y:S04]  /*11a20*/  LDL.LU.64 R108, [R1+0x548] ;  /* 0x00054800016c7983 */ /* 0x000ea80000300a00 */
[----:B------:R-:W4:Y:S04]  /*11a30*/  LDL.LU.64 R92, [R1+0x540] ;  /* 0x00054000015c7983 */ /* 0x000f280000300a00 */
[----:B------:R1:W-:Y:S04]  /*11a40*/  STL.64 [R1+0x178], R156 ;  /* 0x0001789c01007387 */ /* 0x0003e80000100a00 */
[----:B------:R-:W-:Y:S04]  /*11a50*/  LDGSTS.E [R248+0x20008], desc[UR60][R76.64], !P4 ;  /* 0x200080004cf87fae */ /* 0x000fe8000e12187c */
[----:B------:R1:W-:Y:S04]  /*11a60*/  STL.64 [R1+0x180], R140 ;  /* 0x0001808c01007387 */ /* 0x0003e80000100a00 */
[----:B------:R-:W-:Y:S04]  /*11a70*/  LDGSTS.E [R248+0x24008], desc[UR60][R172.64], !P4 ;  /* 0x24008000acf87fae */ /* 0x000fe8000e12187c */
[----:B---3--:R-:W3:Y:S04]  /*11a80*/  LDL.LU.64 R76, [R1+0x538] ;  /* 0x00053800014c7983 */ /* 0x008ee80000300a00 */
[----:B------:R-:W3:Y:S04]  /*11a90*/  LDL.LU.64 R242, [R1+0x530] ;  /* 0x0005300001f27983 */ /* 0x000ee80000300a00 */
[----:B------:R1:W-:Y:S04]  /*11aa0*/  LDGSTS.E [R248+0x2000c], desc[UR60][R156.64], !P5 ;  /* 0x2000c0009cf87fae */ /* 0x0003e8000e92187c */
[----:B------:R1:W-:Y:S02]  /*11ab0*/  LDGSTS.E [R248+0x2400c], desc[UR60][R140.64], !P5 ;  /* 0x2400c0008cf87fae */ /* 0x0003e4000e92187c */
[----:B-1----:R-:W-:-:S02]  /*11ac0*/  IMAD.WIDE R156, R2, 0x4, R60 ;  /* 0x00000004029c7825 */ /* 0x002fc400078e023c */
[----:B------:R-:W3:Y:S02]  /*11ad0*/  LDL.LU.64 R60, [R1+0x528] ;  /* 0x00052800013c7983 */ /* 0x000ee40000300a00 */
[C---:B------:R-:W-:Y:S02]  /*11ae0*/  IMAD.WIDE R140, R2.reuse, 0x4, R44 ;  /* 0x00000004028c7825 */ /* 0x040fe400078e022c */
[----:B------:R-:W-:Y:S02]  /*11af0*/  STL.64 [R1+0x378], R156 ;  /* 0x0003789c01007387 */ /* 0x000fe40000100a00 */
[C---:B------:R-:W-:Y:S02]  /*11b00*/  IMAD.WIDE R28, R2.reuse, 0x4, R28 ;  /* 0x00000004021c7825 */ /* 0x040fe400078e021c */
[----:B------:R-:W-:Y:S02]  /*11b10*/  STL.64 [R1+0x380], R140 ;  /* 0x0003808c01007387 */ /* 0x000fe40000100a00 */
[----:B------:R-:W-:-:S02]  /*11b20*/  IMAD.WIDE R124, R2, 0x4, R124 ;  /* 0x00000004027c7825 */ /* 0x000fc400078e027c */
[----:B------:R-:W3:Y:S04]  /*11b30*/  LDL.LU.64 R44, [R1+0x520] ;  /* 0x00052000012c7983 */ /* 0x000ee80000300a00 */
[----:B------:R-:W-:Y:S04]  /*11b40*/  LDGSTS.E [R248+0x28000], desc[UR60][R156.64], !P6 ;  /* 0x280000009cf87fae */ /* 0x000fe8000f12187c */
[----:B------:R1:W-:Y:S04]  /*11b50*/  STL.64 [R1+0x448], R28 ;  /* 0x0004481c01007387 */ /* 0x0003e80000100a00 */
[----:B------:R-:W-:Y:S04]  /*11b60*/  LDGSTS.E [R248+0x2c000], desc[UR60][R140.64], !P6 ;  /* 0x2c0000008cf87fae */ /* 0x000fe8000f12187c */
[----:B------:R1:W-:Y:S04]  /*11b70*/  STL.64 [R1+0x450], R124 ;  /* 0x0004507c01007387 */ /* 0x0003e80000100a00 */
[----:B------:R-:W-:Y:S04]  /*11b80*/  LDGSTS.E [R248+0x28004], desc[UR60][R28.64], !P0 ;  /* 0x280040001cf87fae */ /* 0x000fe8000c12187c */
[----:B------:R-:W-:Y:S04]  /*11b90*/  LDGSTS.E [R248+0x2c004], desc[UR60][R124.64], !P0 ;  /* 0x2c0040007cf87fae */ /* 0x000fe8000c12187c */
[----:B-1----:R-:W3:Y:S04]  /*11ba0*/  LDL.LU.64 R28, [R1+0x518] ;  /* 0x00051800011c7983 */ /* 0x002ee80000300a00 */
[----:B------:R-:W3:Y:S01]  /*11bb0*/  LDL.LU.64 R124, [R1+0x510] ;  /* 0x00051000017c7983 */ /* 0x000ee20000300a00 */
[----:B------:R-:W-:Y:S01]  /*11bc0*/  ISETP.GE.U32.AND P3, PT, R240, 0x7ffffecd, PT ;  /* 0x7ffffecdf000780c */ /* 0x000fe20003f66070 */
[----:B------:R-:W-:Y:S01]  /*11bd0*/  VIADD R240, R9, 0xffffff2e ;  /* 0xffffff2e09f07836 */ /* 0x000fe20000000000 */
[----:B------:R-:W-:Y:S01]  /*11be0*/  ISETP.GE.U32.AND P4, PT, R246, 0x7ffffeb0, PT ;  /* 0x7ffffeb0f600780c */ /* 0x000fe20003f86070 */
[----:B------:R-:W1:Y:S01]  /*11bf0*/  LDC R9, c[0x0][0x230] ;  /* 0x00008c00ff097b82 */ /* 0x000e620000000800 */
[----:B------:R-:W-:-:S02]  /*11c00*/  IADD3 R246, R252, -0xd3, RZ ;  /* 0xffffff2dfcf67810 */ /* 0x000fc40007ffe0ff */
[----:B------:R-:W-:Y:S01]  /*11c10*/  ISETP.GE.U32.AND P5, PT, R240, 0x7ffffeaf, PT ;  /* 0x7ffffeaff000780c */ /* 0x000fe20003fa6070 */
[----:B------:R-:W-:Y:S01]  /*11c20*/  VIADD R240, R8, 0xffffff2c ;  /* 0xffffff2c08f07836 */ /* 0x000fe20000000000 */
[----:B------:R-:W-:Y:S01]  /*11c30*/  ISETP.GE.U32.AND P6, PT, R246, 0x7ffffeae, PT ;  /* 0x7ffffeaef600780c */ /* 0x000fe20003fc6070 */
[----:B------:R-:W-:Y:S02]  /*11c40*/  VIADD R246, R11, 0xffffff0f ;  /* 0xffffff0f0bf67836 */ /* 0x000fe40000000000 */
[----:B------:R-:W1:Y:S01]  /*11c50*/  LDC R252, c[0x0][0x230] ;  /* 0x00008c00fffc7b82 */ /* 0x000e620000000800 */
[----:B------:R-:W-:Y:S01]  /*11c60*/  ISETP.GE.U32.AND P0, PT, R240, 0x7ffffead, PT ;  /* 0x7ffffeadf000780c */ /* 0x000fe20003f06070 */
[----:B------:R-:W-:-:S06]  /*11c70*/  VIADD R240, R10, 0xffffff0e ;  /* 0xffffff0e0af07836 */ /* 0x000fcc0000000000 */
[----:B------:R-:W1:Y:S01]  /*11c80*/  LDC R8, c[0x0][0x230] ;  /* 0x00008c00ff087b82 */ /* 0x000e620000000800 */
[----:B--2---:R-:W-:-:S04]  /*11c90*/  IMAD.WIDE R108, R2, 0x4, R108 ;  /* 0x00000004026c7825 */ /* 0x004fc800078e026c */
[C---:B----4-:R-:W-:Y:S01]  /*11ca0*/  IMAD.WIDE R92, R2.reuse, 0x4, R92 ;  /* 0x00000004025c7825 */ /* 0x050fe200078e025c */
[----:B------:R2:W-:Y:S04]  /*11cb0*/  STL.64 [R1+0x458], R108 ;  /* 0x0004586c01007387 */ /* 0x0005e80000100a00 */
[----:B------:R-:W-:Y:S04]  /*11cc0*/  STL.64 [R1+0x460], R92 ;  /* 0x0004605c01007387 */ /* 0x000fe80000100a00 */
[----:B------:R-:W-:Y:S04]  /*11cd0*/  LDGSTS.E [R248+0x28008], desc[UR60][R108.64], !P1 ;  /* 0x280080006cf87fae */ /* 0x000fe8000c92187c */
[----:B------:R4:W-:Y:S01]  /*11ce0*/  LDGSTS.E [R248+0x2c008], desc[UR60][R92.64], !P1 ;  /* 0x2c0080005cf87fae */ /* 0x0009e2000c92187c */
[----:B---3--:R-:W-:-:S04]  /*11cf0*/  IMAD.WIDE R76, R2, 0x4, R76 ;  /* 0x00000004024c7825 */ /* 0x008fc800078e024c */
[C---:B------:R-:W-:Y:S01]  /*11d00*/  IMAD.WIDE R10, R2.reuse, 0x4, R242 ;  /* 0x00000004020a7825 */ /* 0x040fe200078e02f2 */
[----:B------:R3:W-:Y:S04]  /*11d10*/  STL.64 [R1+0x468], R76 ;  /* 0x0004684c01007387 */ /* 0x0007e80000100a00 */
[----:B------:R1:W-:Y:S04]  /*11d20*/  STL.64 [R1+0x470], R10 ;  /* 0x0004700a01007387 */ /* 0x0003e80000100a00 */
[----:B------:R-:W4:Y:S04]  /*11d30*/  LDL.LU.64 R242, [R1+0x508] ;  /* 0x0005080001f27983 */ /* 0x000f280000300a00 */
[----:B------:R-:W-:Y:S04]  /*11d40*/  LDGSTS.E [R248+0x2800c], desc[UR60][R76.64], !P3 ;  /* 0x2800c0004cf87fae */ /* 0x000fe8000d92187c */
[----:B--2---:R-:W2:Y:S01]  /*11d50*/  LDL.LU.64 R108, [R1+0x4f8] ;  /* 0x0004f800016c7983 */ /* 0x004ea20000300a00 */
[----:B------:R-:W-:-:S03]  /*11d60*/  IMAD.WIDE R60, R2, 0x4, R60 ;  /* 0x00000004023c7825 */ /* 0x000fc600078e023c */
[----:B------:R1:W-:Y:S04]  /*11d70*/  LDGSTS.E [R248+0x2c00c], desc[UR60][R10.64], !P3 ;  /* 0x2c00c0000af87fae */ /* 0x0003e8000d92187c */
[----:B---3--:R-:W3:Y:S04]  /*11d80*/  LDL.LU.64 R76, [R1+0x4e8] ;  /* 0x0004e800014c7983 */ /* 0x008ee80000300a00 */
[----:B------:R-:W3:Y:S01]  /*11d90*/  LDL.LU.64 R204, [R1+0x4d8] ;  /* 0x0004d80001cc7983 */ /* 0x000ee20000300a00 */
[----:B----4-:R-:W-:-:S03]  /*11da0*/  IMAD.WIDE R92, R2, 0x4, R44 ;  /* 0x00000004025c7825 */ /* 0x010fc600078e022c */
[----:B------:R-:W4:Y:S04]  /*11db0*/  LDL.LU.64 R172, [R1+0x4c8] ;  /* 0x0004c80001ac7983 */ /* 0x000f280000300a00 */
[----:B------:R-:W4:Y:S04]  /*11dc0*/  LDL.LU.64 R140, [R1+0x4b8] ;  /* 0x0004b800018c7983 */ /* 0x000f280000300a00 */
[----:B------:R1:W-:Y:S04]  /*11dd0*/  STL.64 [R1+0x548], R60 ;  /* 0x0005483c01007387 */ /* 0x0003e80000100a00 */
[----:B------:R-:W4:Y:S04]  /*11de0*/  LDL.LU.64 R220, [R1+0x500] ;  /* 0x0005000001dc7983 */ /* 0x000f280000300a00 */
[----:B------:R4:W-:Y:S04]  /*11df0*/  STL.64 [R1+0x550], R92 ;  /* 0x0005505c01007387 */ /* 0x0009e80000100a00 */
[----:B------:R-:W4:Y:S04]  /*11e00*/  LDL.LU.64 R44, [R1+0x4f0] ;  /* 0x0004f000012c7983 */ /* 0x000f280000300a00 */
[----:B------:R-:W-:Y:S01]  /*11e10*/  LDGSTS.E [R248+0x30000], desc[UR60][R60.64], !P4 ;  /* 0x300000003cf87fae */ /* 0x000fe2000e12187c */
[----:B------:R-:W-:Y:S01]  /*11e20*/  IMAD.WIDE R28, R2, 0x4, R28 ;  /* 0x00000004021c7825 */ /* 0x000fe200078e021c */
[----:B------:R-:W-:-:S02]  /*11e30*/  ISETP.GE.U32.AND P1, PT, R246, 0x7ffffe90, PT ;  /* 0x7ffffe90f600780c */ /* 0x000fc40003f26070 */
[----:B------:R4:W-:Y:S01]  /*11e40*/  LDGSTS.E [R248+0x34000], desc[UR60][R92.64], !P4 ;  /* 0x340000005cf87fae */ /* 0x0009e2000e12187c */
[----:B-1----:R-:W-:-:S03]  /*11e50*/  IMAD.WIDE R10, R2, 0x4, R124 ;  /* 0x00000004020a7825 */ /* 0x002fc600078e027c */
[----:B------:R1:W-:Y:S04]  /*11e60*/  STL.64 [R1+0x558], R28 ;  /* 0x0005581c01007387 */ /* 0x0003e80000100a00 */
[----:B------:R-:W4:Y:S04]  /*11e70*/  LDL.LU.64 R60, [R1+0x4e0] ;  /* 0x0004e000013c7983 */ /* 0x000f280000300a00 */
[----:B------:R-:W-:Y:S01]  /*11e80*/  STL.64 [R1+0x560], R10 ;  /* 0x0005600a01007387 */ /* 0x000fe20000100a00 */
[----:B------:R-:W-:-:S03]  /*11e90*/  IMAD.WIDE R242, R2, 0x4, R242 ;  /* 0x0000000402f27825 */ /* 0x000fc600078e02f2 */
[----:B------:R-:W4:Y:S01]  /*11ea0*/  LDL.LU.64 R188, [R1+0x4d0] ;  /* 0x0004d00001bc7983 */ /* 0x000f220000300a00 */
[----:B--2---:R-:W-:-:S03]  /*11eb0*/  IMAD.WIDE R108, R2, 0x4, R108 ;  /* 0x00000004026c7825 */ /* 0x004fc600078e026c */
[----:B------:R-:W2:Y:S01]  /*11ec0*/  LDL.LU.64 R156, [R1+0x4c0] ;  /* 0x0004c000019c7983 */ /* 0x000ea20000300a00 */
[----:B---3--:R-:W-:-:S03]  /*11ed0*/  IMAD.WIDE R76, R2, 0x4, R76 ;  /* 0x00000004024c7825 */ /* 0x008fc600078e024c */
[----:B------:R-:W3:Y:S01]  /*11ee0*/  LDL.LU.64 R124, [R1+0x4b0] ;  /* 0x0004b000017c7983 */ /* 0x000ee20000300a00 */
[----:B------:R-:W-:-:S03]  /*11ef0*/  IMAD.WIDE R204, R2, 0x4, R204 ;  /* 0x0000000402cc7825 */ /* 0x000fc600078e02cc */
[----:B------:R1:W-:Y:S01]  /*11f00*/  STL.64 [R1+0x568], R242 ;  /* 0x000568f201007387 */ /* 0x0003e20000100a00 */
[----:B----4-:R-:W-:-:S03]  /*11f10*/  IMAD.WIDE R172, R2, 0x4, R172 ;  /* 0x0000000402ac7825 */ /* 0x010fc600078e02ac */
[----:B------:R4:W-:Y:S01]  /*11f20*/  STL.64 [R1+0x8f0], R108 ;  /* 0x0008f06c01007387 */ /* 0x0009e20000100a00 */
[----:B------:R-:W-:-:S03]  /*11f30*/  IMAD.WIDE R140, R2, 0x4, R140 ;  /* 0x00000004028c7825 */ /* 0x000fc600078e028c */
[----:B------:R-:W-:Y:S01]  /*11f40*/  STL.64 [R1+0xa98], R76 ;  /* 0x000a984c01007387 */ /* 0x000fe20000100a00 */
[----:B------:R-:W-:-:S03]  /*11f50*/  IMAD.WIDE R220, R2, 0x4, R220 ;  /* 0x0000000402dc7825 */ /* 0x000fc600078e02dc */
[----:B------:R-:W-:Y:S01]  /*11f60*/  STL.64 [R1+0xaa8], R204 ;  /* 0x000aa8cc01007387 */ /* 0x000fe20000100a00 */
[----:B------:R-:W-:-:S03]  /*11f70*/  IMAD.WIDE R44, R2, 0x4, R44 ;  /* 0x00000004022c7825 */ /* 0x000fc600078e022c */
[----:B------:R-:W-:Y:S01]  /*11f80*/  STL.64 [R1+0xab8], R172 ;  /* 0x000ab8ac01007387 */ /* 0x000fe20000100a00 */
[----:B------:R-:W-:Y:S01]  /*11f90*/  IADD3 R246, R247, -0xf3, RZ ;  /* 0xffffff0df7f67810 */ /* 0x000fe20007ffe0ff */
[----:B------:R-:W4:Y:S02]  /*11fa0*/  LDC R92, c[0x0][0x230] ;  /* 0x00008c00ff5c7b82 */ /* 0x000f240000000800 */
[----:B------:R-:W-:Y:S04]  /*11fb0*/  STL.64 [R1+0x8e0], R220 ;  /* 0x0008e0dc01007387 */ /* 0x000fe80000100a00 */
[----:B------:R1:W-:Y:S02]  /*11fc0*/  LDGSTS.E [R248+0x30004], desc[UR60][R28.64], !P5 ;  /* 0x300040001cf87fae */ /* 0x0003e4000e92187c */
[----:B------:R-:W4:Y:S02]  /*11fd0*/  LDC R247, c[0x0][0x230] ;  /* 0x00008c00fff77b82 */ /* 0x000f240000000800 */
        /* <DEDUP_REMOVED lines=8> */
[----:B------:R-:W4:Y:S01]  /*12060*/  LDL.LU.64 R242, [R1+0x1050] ;  /* 0x0010500001f27983 */ /* 0x000f220000300a00 */
[----:B--2---:R-:W-:-:S03]  /*12070*/  IMAD.WIDE R156, R2, 0x4, R156 ;  /* 0x00000004029c7825 */ /* 0x004fc600078e029c */
[----:B------:R-:W-:Y:S01]  /*12080*/  STL.64 [R1+0xa90], R188 ;  /* 0x000a90bc01007387 */ /* 0x000fe20000100a00 */
[----:B---3--:R-:W-:-:S03]  /*12090*/  IMAD.WIDE R124, R2, 0x4, R124 ;  /* 0x00000004027c7825 */ /* 0x008fc600078e027c */
[----:B------:R-:W-:Y:S01]  /*120a0*/  LDGSTS.E [R248+0x34008], desc[UR60][R220.64], !P6 ;  /* 0x34008000dcf87fae */ /* 0x000fe2000f12187c */
[----:B------:R-:W-:Y:S01]  /*120b0*/  ISETP.GE.U32.AND P3, PT, R240, 0x7ffffe8f, PT ;  /* 0x7ffffe8ff000780c */ /* 0x000fe20003f66070 */
[----:B------:R-:W2:Y:S02]  /*120c0*/  LDC R11, c[0x0][0x230] ;  /* 0x00008c00ff0b7b82 */ /* 0x000ea40000000800 */
[----:B------:R-:W-:Y:S04]  /*120d0*/  STL.64 [R1+0xaa0], R156 ;  /* 0x000aa09c01007387 */ /* 0x000fe80000100a00 */
[----:B------:R-:W-:Y:S01]  /*120e0*/  LDGSTS.E [R248+0x3000c], desc[UR60][R108.64], !P0 ;  /* 0x3000c0006cf87fae */ /* 0x000fe2000c12187c */
[----:B------:R-:W-:Y:S01]  /*120f0*/  ISETP.GE.U32.AND P4, PT, R246, 0x7ffffe8e, PT ;  /* 0x7ffffe8ef600780c */ /* 0x000fe20003f86070 */
[----:B------:R-:W3:Y:S02]  /*12100*/  LDC R10, c[0x0][0x230] ;  /* 0x00008c00ff0a7b82 */ /* 0x000ee40000000800 */
[----:B------:R1:W-:Y:S04]  /*12110*/  STL.64 [R1+0xab0], R124 ;  /* 0x000ab07c01007387 */ /* 0x0003e80000100a00 */
[----:B------:R-:W-:Y:S04]  /*12120*/  LDGSTS.E [R248+0x3400c], desc[UR60][R44.64], !P0 ;  /* 0x3400c0002cf87fae */ /* 0x000fe8000c12187c */
[----:B----4-:R-:W4:Y:S04]  /*12130*/  LDL.LU.64 R108, [R1+0x570] ;  /* 0x00057000016c7983 */ /* 0x010f280000300a00 */
[----:B------:R-:W-:Y:S04]  /*12140*/  LDGSTS.E [R248+0x38000], desc[UR60][R76.64], !P1 ;  /* 0x380000004cf87fae */ /* 0x000fe8000c92187c */
[----:B------:R-:W2:Y:S04]  /*12150*/  LDL.LU.64 R44, [R1+0x578] ;  /* 0x00057800012c7983 */ /* 0x000ea80000300a00 */
[----:B------:R-:W-:Y:S04]  /*12160*/  LDGSTS.E [R248+0x3c000], desc[UR60][R60.64], !P1 ;  /* 0x3c0000003cf87fae */ /* 0x000fe8000c92187c */
[----:B------:R-:W3:Y:S01]  /*12170*/  LDL.LU.64 R76, [R1+0x580] ;  /* 0x00058000014c7983 */ /* 0x000ee20000300a00 */
[----:B------:R-:W-:-:S02]  /*12180*/  VIADD R240, R9, 0xffffff0c ;  /* 0xffffff0c09f07836 */ /* 0x000fc40000000000 */
[----:B------:R-:W-:Y:S01]  /*12190*/  VIADD R246, R252, 0xffffff6b ;  /* 0xffffff6bfcf67836 */ /* 0x000fe20000000000 */
[----:B------:R-:W-:Y:S01]  /*121a0*/  LDGSTS.E [R248+0x38004], desc[UR60][R204.64], !P3 ;  /* 0x38004000ccf87fae */ /* 0x000fe2000d92187c */
[----:B------:R-:W3:Y:S03]  /*121b0*/  LDC R9, c[0x0][0x230] ;  /* 0x00008c00ff097b82 */ /* 0x000ee60000000800 */
[----:B------:R-:W3:Y:S01]  /*121c0*/  LDL.LU.64 R60, [R1+0x588] ;  /* 0x00058800013c7983 */ /* 0x000ee20000300a00 */
[----:B------:R-:W-:-:S03]  /*121d0*/  ISETP.GE.U32.AND P5, PT, R240, 0x7ffffe8d, PT ;  /* 0x7ffffe8df000780c */ /* 0x000fc60003fa6070 */
[----:B------:R-:W-:Y:S01]  /*121e0*/  LDGSTS.E [R248+0x3c004], desc[UR60][R188.64], !P3 ;  /* 0x3c004000bcf87fae */ /* 0x000fe2000d92187c */
[----:B------:R-:W-:Y:S01]  /*121f0*/  VIADD R240, R8, 0xffffff6a ;  /* 0xffffff6a08f07836 */ /* 0x000fe20000000000 */
[----:B------:R-:W-:Y:S01]  /*12200*/  ISETP.GE.U32.AND P1, PT, R246, 0x7ffffeec, PT ;  /* 0x7ffffeecf600780c */ /* 0x000fe20003f26070 */
[----:B------:R-:W3:Y:S01]  /*12210*/  LDC R252, c[0x0][0x230] ;  /* 0x00008c00fffc7b82 */ /* 0x000ee20000000800 */
[----:B------:R-:W-:Y:S04]  /*12220*/  LDGSTS.E [R248+0x38008], desc[UR60][R172.64], !P4 ;  /* 0x38008000acf87fae */ /* 0x000fe8000e12187c */
[----:B------:R-:W-:Y:S03]  /*12230*/  LDGSTS.E [R248+0x3c008], desc[UR60][R156.64], !P4 ;  /* 0x3c0080009cf87fae */ /* 0x000fe6000e12187c */
[----:B------:R-:W3:Y:S01]  /*12240*/  LDC R8, c[0x0][0x230] ;  /* 0x00008c00ff087b82 */ /* 0x000ee20000000800 */
[----:B------:R-:W-:Y:S04]  /*12250*/  LDGSTS.E [R248+0x3800c], desc[UR60][R140.64], !P5 ;  /* 0x3800c0008cf87fae */ /* 0x000fe8000e92187c */
[----:B------:R1:W-:Y:S01]  /*12260*/  LDGSTS.E [R248+0x3c00c], desc[UR60][R124.64], !P5 ;  /* 0x3c00c0007cf87fae */ /* 0x0003e2000e92187c */
[----:B------:R-:W-:Y:S01]  /*12270*/  ISETP.GE.U32.AND P3, PT, R240, 0x7ffffeeb, PT ;  /* 0x7ffffeebf000780c */ /* 0x000fe20003f66070 */
[----:B------:R-:W-:Y:S01]  /*12280*/  VIADD R246, R92, 0xffffff4b ;  /* 0xffffff4b5cf67836 */ /* 0x000fe20000000000 */
[----:B-1----:R-:W-:Y:S01]  /*12290*/  IADD3 R248, R247, -0x97, RZ ;  /* 0xffffff69f7f87810 */ /* 0x002fe20007ffe0ff */
[----:B------:R-:W-:-:S02]  /*122a0*/  VIADD R247, R28, 0xffffff68 ;  /* 0xffffff681cf77836 */ /* 0x000fc40000000000 */
[----:B------:R-:W3:Y:S04]  /*122b0*/  LDL.LU.64 R28, [R1+0x590] ;  /* 0x00059000011c7983 */ /* 0x000ee80000300a00 */
[----:B------:R-:W3:Y:S04]  /*122c0*/  LDL.LU.64 R140, [R1+0x598] ;  /* 0x00059800018c7983 */ /* 0x000ee80000300a00 */
[----:B------:R-:W3:Y:S04]  /*122d0*/  LDL.LU.64 R124, [R1+0x5a0] ;  /* 0x0005a000017c7983 */ /* 0x000ee80000300a00 */
[----:B------:R-:W3:Y:S01]  /*122e0*/  LDL.LU.64 R92, [R1+0x5a8] ;  /* 0x0005a800015c7983 */ /* 0x000ee20000300a00 */
[----:B----4-:R-:W-:-:S04]  /*122f0*/  IMAD.WIDE R172, R2, 0x4, R108 ;  /* 0x0000000402ac7825 */ /* 0x010fc800078e026c */
[C---:B--2---:R-:W-:Y:S01]  /*12300*/  IMAD.WIDE R44, R2.reuse, 0x4, R44 ;  /* 0x00000004022c7825 */ /* 0x044fe200078e022c */
[----:B------:R-:W-:Y:S04]  /*12310*/  STL.64 [R1+0x188], R172 ;  /* 0x000188ac01007387 */ /* 0x000fe80000100a00 */
[----:B------:R1:W-:Y:S01]  /*12320*/  STL.64 [R1+0x190], R44 ;  /* 0x0001902c01007387 */ /* 0x0003e20000100a00 */
[----:B---3--:R-:W-:-:S03]  /*12330*/  IMAD.WIDE R156, R2, 0x4, R76 ;  /* 0x00000004029c7825 */ /* 0x008fc600078e024c */
[----:B------:R2:W-:Y:S04]  /*12340*/  LDGSTS.E [R249+0x20000], desc[UR60][R172.64], !P1 ;  /* 0x20000000acf97fae */ /* 0x0005e8000c92187c */
[----:B------:R-:W3:Y:S01]  /*12350*/  LDL.LU.64 R76, [R1+0x668] ;  /* 0x00066800014c7983 */ /* 0x000ee20000300a00 */
[----:B------:R-:W-:-:S03]  /*12360*/  IMAD.WIDE R108, R2, 0x4, R60 ;  /* 0x00000004026c7825 */ /* 0x000fc600078e023c */
[----:B------:R-:W-:Y:S04]  /*12370*/  LDGSTS.E [R249+0x24000], desc[UR60][R44.64], !P1 ;  /* 0x240000002cf97fae */ /* 0x000fe8000c92187c */
[----:B------:R-:W4:Y:S04]  /*12380*/  LDL.LU.64 R60, [R1+0x660] ;  /* 0x00066000013c7983 */ /* 0x000f280000300a00 */
[----:B------:R-:W-:Y:S04]  /*12390*/  STL.64 [R1+0x198], R156 ;  /* 0x0001989c01007387 */ /* 0x000fe80000100a00 */
[----:B------:R2:W-:Y:S04]  /*123a0*/  STL.64 [R1+0x1a0], R108 ;  /* 0x0001a06c01007387 */ /* 0x0005e80000100a00 */
[----:B------:R2:W-:Y:S04]  /*123b0*/  LDGSTS.E [R249+0x20004], desc[UR60][R156.64], !P3 ;  /* 0x200040009cf97fae */ /* 0x0005e8000d92187c */
[----:B-1----:R-:W4:Y:S04]  /*123c0*/  LDL.LU.64 R44, [R1+0x658] ;  /* 0x00065800012c7983 */ /* 0x002f280000300a00 */
[----:B------:R-:W-:Y:S04]  /*123d0*/  LDGSTS.E [R249+0x24004], desc[UR60][R108.64], !P3 ;  /* 0x240040006cf97fae */ /* 0x000fe8000d92187c */
[----:B--2---:R-:W2:Y:S01]  /*123e0*/  LDL.LU.64 R108, [R1+0x650] ;  /* 0x00065000016c7983 */ /* 0x004ea20000300a00 */
[----:B------:R-:W-:Y:S01]  /*123f0*/  ISETP.GE.U32.AND P4, PT, R248, 0x7ffffeea, PT ;  /* 0x7ffffeeaf800780c */ /* 0x000fe20003f86070 */
[C---:B------:R-:W-:Y:S01]  /*12400*/  IMAD.WIDE R28, R2.reuse, 0x4, R28 ;  /* 0x00000004021c7825 */ /* 0x040fe200078e021c */
[----:B------:R-:W-:Y:S01]  /*12410*/  ISETP.GE.U32.AND P5, PT, R247, 0x7ffffee9, PT ;  /* 0x7ffffee9f700780c */ /* 0x000fe20003fa6070 */
[----:B------:R-:W1:Y:S02]  /*12420*/  LDC R248, c[0x0][0x230] ;  /* 0x00008c00fff87b82 */ /* 0x000e640000000800 */
[----:B------:R-:W-:Y:S01]  /*12430*/  IMAD.WIDE R140, R2, 0x4, R140 ;  /* 0x00000004028c7825 */ /* 0x000fe200078e028c */
[----:B------:R1:W-:Y:S03]  /*12440*/  STL.64 [R1+0x1a8], R28 ;  /* 0x0001a81c01007387 */ /* 0x0003e60000100a00 */
[----:B------:R-:W-:-:S02]  /*12450*/  VIADD R240, R11, 0xffffff4a ;  /* 0xffffff4a0bf07836 */ /* 0x000fc40000000000 */
[----:B------:R-:W-:Y:S01]  /*12460*/  IMAD.WIDE R172, R2, 0x4, R124 ;  /* 0x0000000402ac7825 */ /* 0x000fe200078e027c */
[----:B------:R1:W-:Y:S01]  /*12470*/  STL.64 [R1+0x1b0], R140 ;  /* 0x0001b08c01007387 */ /* 0x0003e20000100a00 */
[----:B------:R-:W-:Y:S01]  /*12480*/  ISETP.GE.U32.AND P6, PT, R246, 0x7ffffecc, PT ;  /* 0x7ffffeccf600780c */ /* 0x000fe20003fc6070 */
[----:B------:R-:W2:Y:S01]  /*12490*/  LDC R11, c[0x0][0x230] ;  /* 0x00008c00ff0b7b82 */ /* 0x000ea20000000800 */
[----:B------:R-:W-:Y:S01]  /*124a0*/  IMAD.WIDE R156, R2, 0x4, R92 ;  /* 0x00000004029c7825 */ /* 0x000fe200078e025c */
[----:B------:R-:W2:Y:S01]  /*124b0*/  LDL.LU.64 R124, [R1+0x648] ;  /* 0x00064800017c7983 */ /* 0x000ea20000300a00 */
[----:B------:R-:W-:-:S03]  /*124c0*/  ISETP.GE.U32.AND P0, PT, R240, 0x7ffffecb, PT ;  /* 0x7ffffecbf000780c */ /* 0x000fc60003f06070 */
[----:B------:R-:W2:Y:S02]  /*124d0*/  LDL.LU.64 R92, [R1+0x640] ;  /* 0x00064000015c7983 */ /* 0x000ea40000300a00 */
[----:B------:R-:W2:Y:S02]  /*124e0*/  LDC R247, c[0x0][0x230] ;  /* 0x00008c00fff77b82 */ /* 0x000ea40000000800 */
[----:B------:R3:W-:Y:S04]  /*124f0*/  STL.64 [R1+0x1b8], R172 ;  /* 0x0001b8ac01007387 */ /* 0x0007e80000100a00 */
[----:B------:R-:W-:Y:S04]  /*12500*/  LDGSTS.E [R249+0x20008], desc[UR60][R28.64], !P4 ;  /* 0x200080001cf97fae */ /* 0x000fe8000e12187c */
[----:B------:R4:W-:Y:S04]  /*12510*/  STL.64 [R1+0x1c0], R156 ;  /* 0x0001c09c01007387 */ /* 0x0009e80000100a00 */
[----:B------:R-:W-:Y:S04]  /*12520*/  LDGSTS.E [R249+0x24008], desc[UR60][R140.64], !P4 ;  /* 0x240080008cf97fae */ /* 0x000fe8000e12187c */
[----:B-1----:R-:W2:Y:S04]  /*12530*/  LDL.LU.64 R28, [R1+0x638] ;  /* 0x00063800011c7983 */ /* 0x002ea80000300a00 */
[----:B------:R3:W-:Y:S04]  /*12540*/  LDGSTS.E [R249+0x2000c], desc[UR60][R172.64], !P5 ;  /* 0x2000c000acf97fae */ /* 0x0007e8000e92187c */
[----:B------:R-:W2:Y:S04]  /*12550*/  LDL.LU.64 R140, [R1+0x630] ;  /* 0x00063000018c7983 */ /* 0x000ea80000300a00 */
[----:B------:R4:W-:Y:S01]  /*12560*/  LDGSTS.E [R249+0x2400c], desc[UR60][R156.64], !P5 ;  /* 0x2400c0009cf97fae */ /* 0x0009e2000e92187c */
[----:B---3--:R-:W-:-:S03]  /*12570*/  IMAD.WIDE R172, R2, 0x4, R76 ;  /* 0x0000000402ac7825 */ /* 0x008fc600078e024c */
[----:B------:R-:W3:Y:S01]  /*12580*/  LDL.LU.64 R76, [R1+0x628] ;  /* 0x00062800014c7983 */ /* 0x000ee20000300a00 */
[----:B----4-:R-:W-:-:S03]  /*12590*/  IMAD.WIDE R156, R2, 0x4, R60 ;  /* 0x00000004029c7825 */ /* 0x010fc600078e023c */
[----:B------:R-:W-:Y:S04]  /*125a0*/  STL.64 [R1+0x388], R172 ;  /* 0x000388ac01007387 */ /* 0x000fe80000100a00 */
[----:B------:R-:W-:Y:S04]  /*125b0*/  STL.64 [R1+0x390], R156 ;  /* 0x0003909c01007387 */ /* 0x000fe80000100a00 */
[----:B------:R-:W4:Y:S04]  /*125c0*/  LDL.LU.64 R60, [R1+0x620] ;  /* 0x00062000013c7983 */ /* 0x000f280000300a00 */
[----:B------:R-:W-:Y:S01]  /*125d0*/  LDGSTS.E [R249+0x28000], desc[UR60][R172.64], !P6 ;  /* 0x28000000acf97fae */ /* 0x000fe2000f12187c */
[----:B------:R-:W-:-:S03]  /*125e0*/  IMAD.WIDE R44, R2, 0x4, R44 ;  /* 0x00000004022c7825 */ /* 0x000fc600078e022c */
[----:B------:R-:W-:Y:S04]  /*125f0*/  LDGSTS.E [R249+0x2c000], desc[UR60][R156.64], !P6 ;  /* 0x2c0000009cf97fae */ /* 0x000fe8000f12187c */
[----:B------:R1:W-:Y:S04]  /*12600*/  STL.64 [R1+0x398], R44 ;  /* 0x0003982c01007387 */ /* 0x0003e80000100a00 */
[----:B------:R-:W-:Y:S01]  /*12610*/  LDGSTS.E [R249+0x28004], desc[UR60][R44.64], !P0 ;  /* 0x280040002cf97fae */ /* 0x000fe2000c12187c */
[----:B--2---:R-:W-:-:S05]  /*12620*/  IMAD.WIDE R108, R2, 0x4, R108 ;  /* 0x00000004026c7825 */ /* 0x004fca00078e026c */
[----:B------:R2:W-:Y:S04]  /*12630*/  STL.64 [R1+0x3a0], R108 ;  /* 0x0003a06c01007387 */ /* 0x0005e80000100a00 */
[----:B-1----:R-:W4:Y:S04]  /*12640*/  LDL.LU.64 R44, [R1+0x618] ;  /* 0x00061800012c7983 */ /* 0x002f280000300a00 */
[----:B------:R-:W-:Y:S04]  /*12650*/  LDGSTS.E [R249+0x2c004], desc[UR60][R108.64], !P0 ;  /* 0x2c0040006cf97fae */ /* 0x000fe8000c12187c */
[----:B--2---:R-:W2:Y:S01]  /*12660*/  LDL.LU.64 R108, [R1+0x610] ;  /* 0x00061000016c7983 */ /* 0x004ea20000300a00 */
[----:B------:R-:W-:-:S02]  /*12670*/  IADD3 R246, R10, -0xb7, RZ ;  /* 0xffffff490af67810 */ /* 0x000fc40007ffe0ff */
[----:B------:R-:W1:Y:S01]  /*12680*/  LDC R10, c[0x0][0x230] ;  /* 0x00008c00ff0a7b82 */ /* 0x000e620000000800 */
[----:B------:R-:W-:Y:S01]  /*12690*/  VIADD R240, R9, 0xffffff48 ;  /* 0xffffff4809f07836 */ /* 0x000fe20000000000 */
[----:B------:R-:W-:-:S06]  /*126a0*/  ISETP.GE.U32.AND P1, PT, R246, 0x7ffffeca, PT ;  /* 0x7ffffecaf600780c */ /* 0x000fcc0003f26070 */
[----:B------:R-:W1:Y:S01]  /*126b0*/  LDC R9, c[0x0][0x230] ;  /* 0x00008c00ff097b82 */ /* 0x000e620000000800 */
[----:B------:R-:W-:Y:S01]  /*126c0*/  ISETP.GE.U32.AND P3, PT, R240, 0x7ffffec9, PT ;  /* 0x7ffffec9f000780c */ /* 0x000fe20003f66070 */
[----:B------:R-:W-:Y:S02]  /*126d0*/  VIADD R240, R8, 0xffffff2a ;  /* 0xffffff2a08f07836 */ /* 0x000fe40000000000 */
[----:B------:R-:W-:-:S04]  /*126e0*/  VIADD R246, R252, 0xffffff2b ;  /* 0xffffff2bfcf67836 */ /* 0x000fc80000000000 */
[----:B------:R-:W1:Y:S01]  /*126f0*/  LDC R8, c[0x0][0x230] ;  /* 0x00008c00ff087b82 */ /* 0x000e620000000800 */
[----:B------:R-:W-:Y:S02]  /*12700*/  ISETP.GE.U32.AND P4, PT, R246, 0x7ffffeac, PT ;  /* 0x7ffffeacf600780c */ /* 0x000fe40003f86070 */
[----:B------:R-:W-:Y:S01]  /*12710*/  IADD3 R246, R248, -0xd7, RZ ;  /* 0xffffff29f8f67810 */ /* 0x000fe20007ffe0ff */
[----:B------:R-:W-:Y:S01]  /*12720*/  IMAD.WIDE R124, R2, 0x4, R124 ;  /* 0x00000004027c7825 */ /* 0x000fe200078e027c */
[----:B------:R-:W-:Y:S02]  /*12730*/  ISETP.GE.U32.AND P5, PT, R240, 0x7ffffeab, PT ;  /* 0x7ffffeabf000780c */ /* 0x000fe40003fa6070 */
[----:B------:R-:W-:Y:S01]  /*12740*/  ISETP.GE.U32.AND P6, PT, R246, 0x7ffffeaa, PT ;  /* 0x7ffffeaaf600780c */ /* 0x000fe20003fc6070 */
[----:B------:R-:W-:Y:S01]  /*12750*/  IMAD.WIDE R92, R2, 0x4, R92 ;  /* 0x00000004025c7825 */ /* 0x000fe200078e025c */
[----:B------:R-:W-:Y:S01]  /*12760*/  STL.64 [R1+0x3a8], R124 ;  /* 0x0003a87c01007387 */ /* 0x000fe20000100a00 */
[----:B------:R-:W2:Y:S02]  /*12770*/  LDC R248, c[0x0][0x230] ;  /* 0x00008c00fff87b82 */ /* 0x000ea40000000800 */
[----:B------:R-:W-:Y:S01]  /*12780*/  VIADD R240, R11, 0xffffff28 ;  /* 0xffffff280bf07836 */ /* 0x000fe20000000000 */
[----:B------:R-:W-:Y:S01]  /*12790*/  LDGSTS.E [R249+0x28008], desc[UR60][R124.64], !P1 ;  /* 0x280080007cf97fae */ /* 0x000fe2000c92187c */
[----:B-1----:R-:W-:-:S02]  /*127a0*/  VIADD R246, R10, 0xffffff0b ;  /* 0xffffff0b0af67836 */ /* 0x002fc40000000000 */
[C---:B------:R-:W-:Y:S01]  /*127b0*/  IMAD.WIDE R28, R2.reuse, 0x4, R28 ;  /* 0x00000004021c7825 */ /* 0x040fe200078e021c */
[----:B------:R-:W-:Y:S01]  /*127c0*/  STL.64 [R1+0x3b0], R92 ;  /* 0x0003b05c01007387 */ /* 0x000fe20000100a00 */
[----:B------:R-:W1:Y:S02]  /*127d0*/  LDC R252, c[0x0][0x230] ;  /* 0x00008c00fffc7b82 */ /* 0x000e640000000800 */
[----:B------:R-:W-:Y:S01]  /*127e0*/  IMAD.WIDE R10, R2, 0x4, R140 ;  /* 0x00000004020a7825 */ /* 0x000fe200078e028c */
[----:B------:R-:W-:Y:S01]  /*127f0*/  LDGSTS.E [R249+0x2c008], desc[UR60][R92.64], !P1 ;  /* 0x2c0080005cf97fae */ /* 0x000fe2000c92187c */
[----:B------:R-:W-:-:S03]  /*12800*/  ISETP.GE.U32.AND P0, PT, R240, 0x7ffffea9, PT ;  /* 0x7ffffea9f000780c */ /* 0x000fc60003f06070 */
[----:B------:R1:W-:Y:S01]  /*12810*/  STL.64 [R1+0x3b8], R28 ;  /* 0x0003b81c01007387 */ /* 0x0003e20000100a00 */
[----:B------:R-:W-:-:S03]  /*12820*/  VIADD R240, R9, 0xffffff0a ;  /* 0xffffff0a09f07836 */ /* 0x000fc60000000000 */
[----:B------:R4:W-:Y:S04]  /*12830*/  STL.64 [R1+0x3c0], R10 ;  /* 0x0003c00a01007387 */ /* 0x0009e80000100a00 */
[----:B------:R-:W-:Y:S04]  /*12840*/  LDGSTS.E [R249+0x2800c], desc[UR60][R28.64], !P3 ;  /* 0x2800c0001cf97fae */ /* 0x000fe8000d92187c */
[----:B------:R4:W-:Y:S01]  /*12850*/  LDGSTS.E [R249+0x2c00c], desc[UR60][R10.64], !P3 ;  /* 0x2c00c0000af97fae */ /* 0x0009e2000d92187c */
[----:B------:R-:W-:Y:S01]  /*12860*/  ISETP.GE.U32.AND P3, PT, R240, 0x7ffffe8b, PT ;  /* 0x7ffffe8bf000780c */ /* 0x000fe20003f66070 */
[----:B------:R-:W-:-:S02]  /*12870*/  VIADD R240, R8, 0xffffff08 ;  /* 0xffffff0808f07836 */ /* 0x000fc40000000000 */
[----:B-1----:R-:W2:Y:S04]  /*12880*/  LDL.LU.64 R28, [R1+0x608] ;  /* 0x00060800011c7983 */ /* 0x002ea80000300a00 */
[----:B------:R-:W2:Y:S04]  /*12890*/  LDL.LU.64 R156, [R1+0x5f8] ;  /* 0x0005f800019c7983 */ /* 0x000ea80000300a00 */
[----:B------:R-:W2:Y:S04]  /*128a0*/  LDL.LU.64 R92, [R1+0x5e8] ;  /* 0x0005e800015c7983 */ /* 0x000ea80000300a00 */
[----:B------:R-:W2:Y:S04]  /*128b0*/  LDL.LU.64 R204, [R1+0x5d8] ;  /* 0x0005d80001cc7983 */ /* 0x000ea80000300a00 */
[----:B------:R-:W2:Y:S04]  /*128c0*/  LDL.LU.64 R172, [R1+0x5c8] ;  /* 0x0005c80001ac7983 */ /* 0x000ea80000300a00 */
[----:B------:R-:W2:Y:S01]  /*128d0*/  LDL.LU.64 R124, [R1+0x5b8] ;  /* 0x0005b800017c7983 */ /* 0x000ea20000300a00 */
[----:B---3--:R-:W-:-:S05]  /*128e0*/  IMAD.WIDE R76, R2, 0x4, R76 ;  /* 0x00000004024c7825 */ /* 0x008fca00078e024c */
[----:B------:R1:W-:Y:S04]  /*128f0*/  STL.64 [R1+0x588], R76 ;  /* 0x0005884c01007387 */ /* 0x0003e80000100a00 */
[----:B------:R-:W3:Y:S04]  /*12900*/  LDL.LU.64 R220, [R1+0x600] ;  /* 0x0006000001dc7983 */ /* 0x000ee80000300a00 */
[----:B------:R-:W-:Y:S01]  /*12910*/  LDGSTS.E [R249+0x30000], desc[UR60][R76.64], !P4 ;  /* 0x300000004cf97fae */ /* 0x000fe2000e12187c */
[----:B----4-:R-:W-:-:S05]  /*12920*/  IMAD.WIDE R60, R2, 0x4, R60 ;  /* 0x00000004023c7825 */ /* 0x010fca00078e023c */
[----:B------:R4:W-:Y:S01]  /*12930*/  STL.64 [R1+0x590], R60 ;  /* 0x0005903c01007387 */ /* 0x0009e20000100a00 */
[----:B------:R-:W-:-:S03]  /*12940*/  ISETP.GE.U32.AND P1, PT, R246, 0x7ffffe8c, PT ;  /* 0x7ffffe8cf600780c */ /* 0x000fc60003f26070 */
[----:B------:R4:W-:Y:S01]  /*12950*/  LDGSTS.E [R249+0x34000], desc[UR60][R60.64], !P4 ;  /* 0x340000003cf97fae */ /* 0x0009e2000e12187c */
[----:B------:R-:W-:-:S04]  /*12960*/  IMAD.WIDE R10, R2, 0x4, R44 ;  /* 0x00000004020a7825 */ /* 0x000fc800078e022c */
[C---:B--2---:R-:W-:Y:S01]  /*12970*/  IMAD.WIDE R8, R2.reuse, 0x4, R108 ;  /* 0x0000000402087825 */ /* 0x044fe200078e026c */
[----:B------:R-:W2:Y:S03]  /*12980*/  LDL.LU.64 R44, [R1+0x5f0] ;  /* 0x0005f000012c7983 */ /* 0x000ea60000300a00 */
[C---:B------:R-:W-:Y:S01]  /*12990*/  IMAD.WIDE R28, R2.reuse, 0x4, R28 ;  /* 0x00000004021c7825 */ /* 0x040fe200078e021c */
[----:B------:R4:W-:Y:S03]  /*129a0*/  STL.64 [R1+0x598], R10 ;  /* 0x0005980a01007387 */ /* 0x0009e60000100a00 */
[C---:B------:R-:W-:Y:S01]  /*129b0*/  IMAD.WIDE R156, R2.reuse, 0x4, R156 ;  /* 0x00000004029c7825 */ /* 0x040fe200078e029c */
[----:B-1----:R-:W2:Y:S03]  /*129c0*/  LDL.LU.64 R76, [R1+0x5e0] ;  /* 0x0005e000014c7983 */ /* 0x002ea60000300a00 */
[C---:B------:R-:W-:Y:S01]  /*129d0*/  IMAD.WIDE R92, R2.reuse, 0x4, R92 ;  /* 0x00000004025c7825 */ /* 0x040fe200078e025c */
[----:B------:R-:W-:Y:S03]  /*129e0*/  STL.64 [R1+0x5a0], R8 ;  /* 0x0005a00801007387 */ /* 0x000fe60000100a00 */
[C---:B------:R-:W-:Y:S01]  /*129f0*/  IMAD.WIDE R204, R2.reuse, 0x4, R204 ;  /* 0x0000000402cc7825 */ /* 0x040fe200078e02cc */
[----:B------:R-:W2:Y:S03]  /*12a00*/  LDL.LU.64 R188, [R1+0x5d0] ;  /* 0x0005d00001bc7983 */ /* 0x000ea60000300a00 */
[C---:B------:R-:W-:Y:S01]  /*12a10*/  IMAD.WIDE R172, R2.reuse, 0x4, R172 ;  /* 0x0000000402ac7825 */ /* 0x040fe200078e02ac */
[----:B------:R-:W2:Y:S03]  /*12a20*/  LDL.LU.64 R140, [R1+0x5c0] ;  /* 0x0005c000018c7983 */ /* 0x000ea60000300a00 */
[C---:B------:R-:W-:Y:S01]  /*12a30*/  IMAD.WIDE R124, R2.reuse, 0x4, R124 ;  /* 0x00000004027c7825 */ /* 0x040fe200078e027c */
[----:B------:R-:W2:Y:S03]  /*12a40*/  LDL.LU.64 R108, [R1+0x5b0] ;  /* 0x0005b000016c7983 */ /* 0x000ea60000300a00 */
[C---:B---3--:R-:W-:Y:S01]  /*12a50*/  IMAD.WIDE R220, R2.reuse, 0x4, R220 ;  /* 0x0000000402dc7825 */ /* 0x048fe200078e02dc */
[----:B------:R1:W-:Y:S01]  /*12a60*/  STL.64 [R1+0x5a8], R28 ;  /* 0x0005a81c01007387 */ /* 0x0003e20000100a00 */
[----:B------:R-:W-:Y:S01]  /*12a70*/  IADD3 R246, R247, -0xf7, RZ ;  /* 0xffffff09f7f67810 */ /* 0x000fe20007ffe0ff */
[----:B----4-:R-:W3:Y:S02]  /*12a80*/  LDC R60, c[0x0][0x230] ;  /* 0x00008c00ff3c7b82 */ /* 0x010ee40000000800 */
[----:B------:R4:W-:Y:S04]  /*12a90*/  STL.64 [R1+0x650], R156 ;  /* 0x0006509c01007387 */ /* 0x0009e80000100a00 */
[----:B------:R-:W-:Y:S02]  /*12aa0*/  STL.64 [R1+0xa58], R92 ;  /* 0x000a585c01007387 */ /* 0x000fe40000100a00 */
[----:B------:R-:W3:Y:S02]  /*12ab0*/  LDC R247, c[0x0][0x230] ;  /* 0x00008c00fff77b82 */ /* 0x000ee40000000800 */
[----:B------:R-:W-:Y:S04]  /*12ac0*/  STL.64 [R1+0xa68], R204 ;  /* 0x000a68cc01007387 */ /* 0x000fe80000100a00 */
[----:B------:R-:W-:Y:S04]  /*12ad0*/  STL.64 [R1+0xa78], R172 ;  /* 0x000a78ac01007387 */ /* 0x000fe80000100a00 */
[----:B------:R-:W-:Y:S04]  /*12ae0*/  STL.64 [R1+0x5b8], R220 ;  /* 0x0005b8dc01007387 */ /* 0x000fe80000100a00 */
[----:B------:R1:W-:Y:S04]  /*12af0*/  LDGSTS.E [R249+0x30004], desc[UR60][R10.64], !P5 ;  /* 0x300040000af97fae */ /* 0x0003e8000e92187c */
[----:B------:R-:W-:Y:S04]  /*12b00*/  STL.64 [R1+0xa80], R124 ;  /* 0x000a807c01007387 */ /* 0x000fe80000100a00 */
[----:B------:R4:W-:Y:S04]  /*12b10*/  LDGSTS.E [R249+0x34004], desc[UR60][R8.64], !P5 ;  /* 0x3400400008f97fae */ /* 0x0009e8000e92187c */
[----:B------:R-:W-:Y:S01]  /*12b20*/  LDGSTS.E [R249+0x30008], desc[UR60][R28.64], !P6 ;  /* 0x300080001cf97fae */ /* 0x000fe2000f12187c */
[----:B-1----:R-:W1:Y:S03]  /*12b30*/  LDC R11, c[0x0][0x230] ;  /* 0x00008c00ff0b7b82 */ /* 0x002e660000000800 */
[----:B------:R-:W-:Y:S04]  /*12b40*/  LDGSTS.E [R249+0x34008], desc[UR60][R220.64], !P6 ;  /* 0x34008000dcf97fae */ /* 0x000fe8000f12187c */
[----:B------:R-:W-:Y:S01]  /*12b50*/  LDGSTS.E [R249+0x3000c], desc[UR60][R156.64], !P0 ;  /* 0x3000c0009cf97fae */ /* 0x000fe2000c12187c */
[----:B------:R-:W1:Y:S01]  /*12b60*/  LDC R10, c[0x0][0x230] ;  /* 0x00008c00ff0a7b82 */ /* 0x000e620000000800 */
[----:B--2---:R-:W-:-:S04]  /*12b70*/  IMAD.WIDE R44, R2, 0x4, R44 ;  /* 0x00000004022c7825 */ /* 0x004fc800078e022c */
[C---:B------:R-:W-:Y:S01]  /*12b80*/  IMAD.WIDE R76, R2.reuse, 0x4, R76 ;  /* 0x00000004024c7825 */ /* 0x040fe200078e024c */
[----:B------:R2:W-:Y:S03]  /*12b90*/  STL.64 [R1+0x648], R44 ;  /* 0x0006482c01007387 */ /* 0x0005e60000100a00 */
[C---:B------:R-:W-:Y:S01]  /*12ba0*/  IMAD.WIDE R188, R2.reuse, 0x4, R188 ;  /* 0x0000000402bc7825 */ /* 0x040fe200078e02bc */
[----:B------:R3:W-:Y:S03]  /*12bb0*/  STL.64 [R1+0xa48], R76 ;  /* 0x000a484c01007387 */ /* 0x0007e60000100a00 */
[C---:B------:R-:W-:Y:S01]  /*12bc0*/  IMAD.WIDE R140, R2.reuse, 0x4, R140 ;  /* 0x00000004028c7825 */ /* 0x040fe200078e028c */
[----:B------:R-:W3:Y:S03]  /*12bd0*/  LDL.LU.64 R28, [R1+0x1048] ;  /* 0x00104800011c7983 */ /* 0x000ee60000300a00 */
[----:B------:R-:W-:Y:S01]  /*12be0*/  IMAD.WIDE R108, R2, 0x4, R108 ;  /* 0x00000004026c7825 */ /* 0x000fe200078e026c */
[----:B------:R-:W-:Y:S01]  /*12bf0*/  STL.64 [R1+0xa50], R188 ;  /* 0x000a50bc01007387 */ /* 0x000fe20000100a00 */
[----:B------:R-:W-:Y:S01]  /*12c00*/  ISETP.GE.U32.AND P4, PT, R246, 0x7ffffe8a, PT ;  /* 0x7ffffe8af600780c */ /* 0x000fe20003f86070 */
[----:B----4-:R-:W4:Y:S02]  /*12c10*/  LDC R9, c[0x0][0x230] ;  /* 0x00008c00ff097b82 */ /* 0x010f240000000800 */
[----:B------:R1:W-:Y:S04]  /*12c20*/  STL.64 [R1+0xa60], R140 ;  /* 0x000a608c01007387 */ /* 0x0003e80000100a00 */
[----:B------:R1:W-:Y:S02]  /*12c30*/  STL.64 [R1+0xa70], R108 ;  /* 0x000a706c01007387 */ /* 0x0003e40000100a00 */
[----:B------:R-:W4:Y:S02]  /*12c40*/  LDC R8, c[0x0][0x230] ;  /* 0x00008c00ff087b82 */ /* 0x000f240000000800 */
[----:B------:R-:W-:Y:S04]  /*12c50*/  LDGSTS.E [R249+0x3400c], desc[UR60][R44.64], !P0 ;  /* 0x3400c0002cf97fae */ /* 0x000fe8000c12187c */
[----:B------:R-:W4:Y:S04]  /*12c60*/  LDL.LU.64 R156, [R1+0x670] ;  /* 0x00067000019c7983 */ /* 0x000f280000300a00 */
[----:B------:R-:W-:Y:S04]  /*12c70*/  LDGSTS.E [R249+0x38000], desc[UR60][R92.64], !P1 ;  /* 0x380000005cf97fae */ /* 0x000fe8000c92187c */
[----:B--2---:R-:W2:Y:S04]  /*12c80*/  LDL.LU.64 R44, [R1+0x678] ;  /* 0x00067800012c7983 */ /* 0x004ea80000300a00 */
[----:B------:R-:W-:Y:S04]  /*12c90*/  LDGSTS.E [R249+0x3c000], desc[UR60][R76.64], !P1 ;  /* 0x3c0000004cf97fae */ /* 0x000fe8000c92187c */
[----:B------:R-:W2:Y:S01]  /*12ca0*/  LDL.LU.64 R92, [R1+0x680] ;  /* 0x00068000015c7983 */ /* 0x000ea20000300a00 */
[----:B------:R-:W-:Y:S01]  /*12cb0*/  ISETP.GE.U32.AND P5, PT, R240, 0x7ffffe89, PT ;  /* 0x7ffffe89f000780c */ /* 0x000fe20003fa6070 */
[----:B------:R-:W-:-:S02]  /*12cc0*/  VIADD R246, R248, 0xffffff67 ;  /* 0xffffff67f8f67836 */ /* 0x000fc40000000000 */
[----:B------:R-:W-:Y:S04]  /*12cd0*/  LDGSTS.E [R249+0x38004], desc[UR60][R204.64], !P3 ;  /* 0x38004000ccf97fae */ /* 0x000fe8000d92187c */
[----:B---3--:R-:W3:Y:S01]  /*12ce0*/  LDL.LU.64 R76, [R1+0x688] ;  /* 0x00068800014c7983 */ /* 0x008ee20000300a00 */
[----:B------:R-:W-:Y:S01]  /*12cf0*/  VIADD R240, R252, 0xffffff66 ;  /* 0xffffff66fcf07836 */ /* 0x000fe20000000000 */
[----:B------:R-:W-:Y:S02]  /*12d00*/  ISETP.GE.U32.AND P1, PT, R246, 0x7ffffee8, PT ;  /* 0x7ffffee8f600780c */ /* 0x000fe40003f26070 */
[----:B------:R-:W-:Y:S01]  /*12d10*/  LDGSTS.E [R249+0x3c004], desc[UR60][R188.64], !P3 ;  /* 0x3c004000bcf97fae */ /* 0x000fe2000d92187c */
[----:B------:R-:W-:Y:S01]  /*12d20*/  IADD3 R248, R247, -0x9b, RZ ;  /* 0xffffff65f7f87810 */ /* 0x000fe20007ffe0ff */
[----:B------:R-:W3:Y:S02]  /*12d30*/  LDC R252, c[0x0][0x230] ;  /* 0x00008c00fffc7b82 */ /* 0x000ee40000000800 */
[----:B------:R-:W-:Y:S01]  /*12d40*/  LDGSTS.E [R249+0x38008], desc[UR60][R172.64], !P4 ;  /* 0x38008000acf97fae */ /* 0x000fe2000e12187c */
[----:B------:R-:W-:-:S03]  /*12d50*/  ISETP.GE.U32.AND P3, PT, R240, 0x7ffffee7, PT ;  /* 0x7ffffee7f000780c */ /* 0x000fc60003f66070 */
[----:B------:R-:W-:Y:S01]  /*12d60*/  LDGSTS.E [R249+0x3c008], desc[UR60][R140.64], !P4 ;  /* 0x3c0080008cf97fae */ /* 0x000fe2000e12187c */
[----:B-1----:R-:W-:-:S03]  /*12d70*/  VIADD R246, R11, 0xffffff47 ;  /* 0xffffff470bf67836 */ /* 0x002fc60000000000 */
[----:B------:R-:W-:Y:S01]  /*12d80*/  LDGSTS.E [R249+0x3800c], desc[UR60][R124.64], !P5 ;  /* 0x3800c0007cf97fae */ /* 0x000fe2000e92187c */
[----:B------:R-:W-:Y:S02]  /*12d90*/  VIADD R240, R10, 0xffffff46 ;  /* 0xffffff460af07836 */ /* 0x000fe40000000000 */
[----:B------:R-:W-:Y:S01]  /*12da0*/  VIADD R247, R60, 0xffffff64 ;  /* 0xffffff643cf77836 */ /* 0x000fe20000000000 */
[----:B------:R1:W-:Y:S04]  /*12db0*/  LDGSTS.E [R249+0x3c00c], desc[UR60][R108.64], !P5 ;  /* 0x3c00c0006cf97fae */ /* 0x0003e8000e92187c */
[----:B------:R-:W3:Y:S01]  /*12dc0*/  LDL.LU.64 R140, [R1+0x690] ;  /* 0x00069000018c7983 */ /* 0x000ee20000300a00 */
[----:B------:R-:W-:Y:S01]  /*12dd0*/  ISETP.GE.U32.AND P6, PT, R246, 0x7ffffec8, PT ;  /* 0x7ffffec8f600780c */ /* 0x000fe20003fc6070 */
[----:B------:R-:W3:Y:S02]  /*12de0*/  LDC R10, c[0x0][0x230] ;  /* 0x00008c00ff0a7b82 */ /* 0x000ee40000000800 */
[----:B------:R-:W3:Y:S04]  /*12df0*/  LDL.LU.64 R124, [R1+0x698] ;  /* 0x00069800017c7983 */ /* 0x000ee80000300a00 */
[----:B------:R-:W3:Y:S01]  /*12e00*/  LDL.LU.64 R108, [R1+0x6a0] ;  /* 0x0006a000016c7983 */ /* 0x000ee20000300a00 */
[----:B------:R-:W-:Y:S01]  /*12e10*/  ISETP.GE.U32.AND P0, PT, R240, 0x7ffffec7, PT ;  /* 0x7ffffec7f000780c */ /* 0x000fe20003f06070 */
[----:B-1----:R-:W1:Y:S02]  /*12e20*/  LDC R249, c[0x0][0x230] ;  /* 0x00008c00fff97b82 */ /* 0x002e640000000800 */
[----:B------:R-:W3:Y:S01]  /*12e30*/  LDL.LU.64 R60, [R1+0x6a8] ;  /* 0x0006a800013c7983 */ /* 0x000ee20000300a00 */
[----:B----4-:R-:W-:Y:S01]  /*12e40*/  IADD3 R246, R9, -0xbb, RZ ;  /* 0xffffff4509f67810 */ /* 0x010fe20007ffe0ff */
[----:B------:R-:W-:-:S02]  /*12e50*/  VIADD R240, R8, 0xffffff44 ;  /* 0xffffff4408f07836 */ /* 0x000fc40000000000 */
[----:B------:R-:W-:-:S04]  /*12e60*/  IMAD.WIDE R172, R2, 0x4, R156 ;  /* 0x0000000402ac7825 */ /* 0x000fc800078e029c */
[C---:B--2---:R-:W-:Y:S01]  /*12e70*/  IMAD.WIDE R44, R2.reuse, 0x4, R44 ;  /* 0x00000004022c7825 */ /* 0x044fe200078e022c */
[----:B------:R-:W-:Y:S04]  /*12e80*/  STL.64 [R1+0x1c8], R172 ;  /* 0x0001c8ac01007387 */ /* 0x000fe80000100a00 */
[----:B------:R2:W-:Y:S01]  /*12e90*/  STL.64 [R1+0x1d0], R44 ;  /* 0x0001d02c01007387 */ /* 0x0005e20000100a00 */
[----:B------:R-:W-:-:S03]  /*12ea0*/  IMAD.WIDE R156, R2, 0x4, R92 ;  /* 0x00000004029c7825 */ /* 0x000fc600078e025c */
[----:B------:R4:W-:Y:S04]  /*12eb0*/  LDGSTS.E [R250+0x20000], desc[UR60][R172.64], !P1 ;  /* 0x20000000acfa7fae */ /* 0x0009e8000c92187c */
[----:B------:R-:W4:Y:S01]  /*12ec0*/  LDL.LU.64 R92, [R1+0x768] ;  /* 0x00076800015c7983 */ /* 0x000f220000300a00 */
[----:B---3--:R-:W-:-:S03]  /*12ed0*/  IMAD.WIDE R8, R2, 0x4, R76 ;  /* 0x0000000402087825 */ /* 0x008fc600078e024c */
[----:B------:R-:W-:Y:S04]  /*12ee0*/  LDGSTS.E [R250+0x24000], desc[UR60][R44.64], !P1 ;  /* 0x240000002cfa7fae */ /* 0x000fe8000c92187c */
[----:B------:R-:W3:Y:S04]  /*12ef0*/  LDL.LU.64 R76, [R1+0x760] ;  /* 0x00076000014c7983 */ /* 0x000ee80000300a00 */
[----:B------:R1:W-:Y:S04]  /*12f00*/  STL.64 [R1+0x1d8], R156 ;  /* 0x0001d89c01007387 */ /* 0x0003e80000100a00 */
[----:B------:R3:W-:Y:S04]  /*12f10*/  STL.64 [R1+0x1e0], R8 ;  /* 0x0001e00801007387 */ /* 0x0007e80000100a00 */
[----:B--2---:R-:W2:Y:S04]  /*12f20*/  LDL.LU.64 R44, [R1+0x758] ;  /* 0x00075800012c7983 */ /* 0x004ea80000300a00 */
[----:B------:R-:W3:Y:S01]  /*12f30*/  LDL.LU.64 R188, [R1+0x750] ;  /* 0x0007500001bc7983 */ /* 0x000ee20000300a00 */
[----:B------:R-:W-:-:S02]  /*12f40*/  ISETP.GE.U32.AND P4, PT, R248, 0x7ffffee6, PT ;  /* 0x7ffffee6f800780c */ /* 0x000fc40003f86070 */
[----:B------:R-:W-:Y:S01]  /*12f50*/  ISETP.GE.U32.AND P5, PT, R247, 0x7ffffee5, PT ;  /* 0x7ffffee5f700780c */ /* 0x000fe20003fa6070 */
[C---:B------:R-:W-:Y:S01]  /*12f60*/  IMAD.WIDE R140, R2.reuse, 0x4, R140 ;  /* 0x00000004028c7825 */ /* 0x040fe200078e028c */
[----:B------:R1:W-:Y:S01]  /*12f70*/  LDGSTS.E [R250+0x20004], desc[UR60][R156.64], !P3 ;  /* 0x200040009cfa7fae */ /* 0x0003e2000d92187c */
[----:B------:R-:W3:Y:S02]  /*12f80*/  LDC R248, c[0x0][0x230] ;  /* 0x00008c00fff87b82 */ /* 0x000ee40000000800 */
[C---:B------:R-:W-:Y:S01]  /*12f90*/  IMAD.WIDE R124, R2.reuse, 0x4, R124 ;  /* 0x00000004027c7825 */ /* 0x040fe200078e027c */
[----:B------:R3:W-:Y:S03]  /*12fa0*/  STL.64 [R1+0x1e8], R140 ;  /* 0x0001e88c01007387 */ /* 0x0007e60000100a00 */
[----:B----4-:R-:W-:Y:S01]  /*12fb0*/  IMAD.WIDE R172, R2, 0x4, R108 ;  /* 0x0000000402ac7825 */ /* 0x010fe200078e026c */
[----:B------:R4:W-:Y:S01]  /*12fc0*/  STL.64 [R1+0x1f0], R124 ;  /* 0x0001f07c01007387 */ /* 0x0009e20000100a00 */
[----:B------:R-:W-:Y:S01]  /*12fd0*/  ISETP.GE.U32.AND P1, PT, R246, 0x7ffffec6, PT ;  /* 0x7ffffec6f600780c */ /* 0x000fe20003f26070 */
[----:B------:R-:W4:Y:S01]  /*12fe0*/  LDC R247, c[0x0][0x230] ;  /* 0x00008c00fff77b82 */ /* 0x000f220000000800 */
[----:B-1----:R-:W-:Y:S01]  /*12ff0*/  IMAD.WIDE R156, R2, 0x4, R60 ;  /* 0x00000004029c7825 */ /* 0x002fe200078e023c */
[----:B------:R-:W4:Y:S04]  /*13000*/  LDL.LU.64 R108, [R1+0x748] ;  /* 0x00074800016c7983 */ /* 0x000f280000300a00 */
[----:B------:R3:W-:Y:S01]  /*13010*/  LDGSTS.E [R250+0x24004], desc[UR60][R8.64], !P3 ;  /* 0x2400400008fa7fae */ /* 0x0007e2000d92187c */
[----:B------:R-:W-:Y:S01]  /*13020*/  ISETP.GE.U32.AND P3, PT, R240, 0x7ffffec5, PT ;  /* 0x7ffffec5f000780c */ /* 0x000fe20003f66070 */
[----:B------:R-:W-:-:S02]  /*13030*/  VIADD R240, R252, 0xffffff26 ;  /* 0xffffff26fcf07836 */ /* 0x000fc40000000000 */
[----:B------:R-:W4:Y:S01]  /*13040*/  LDL.LU.64 R60, [R1+0x740] ;  /* 0x00074000013c7983 */ /* 0x000f220000300a00 */
[----:B--2---:R-:W-:-:S03]  /*13050*/  IMAD.WIDE R44, R2, 0x4, R44 ;  /* 0x00000004022c7825 */ /* 0x004fc600078e022c */
[----:B------:R1:W-:Y:S01]  /*13060*/  STL.64 [R1+0x1f8], R172 ;  /* 0x0001f8ac01007387 */ /* 0x0003e20000100a00 */
[----:B---3--:R-:W2:Y:S03]  /*13070*/  LDC R9, c[0x0][0x230] ;  /* 0x00008c00ff097b82 */ /* 0x008ea60000000800 */
[----:B------:R-:W-:Y:S04]  /*13080*/  LDGSTS.E [R250+0x20008], desc[UR60][R140.64], !P4 ;  /* 0x200080008cfa7fae */ /* 0x000fe8000e12187c */
[----:B------:R3:W-:Y:S01]  /*13090*/  STL.64 [R1+0x200], R156 ;  /* 0x0002009c01007387 */ /* 0x0007e20000100a00 */
[----:B------:R-:W2:Y:S03]  /*130a0*/  LDC R8, c[0x0][0x230] ;  /* 0x00008c00ff087b82 */ /* 0x000ea60000000800 */
[----:B------:R-:W-:Y:S04]  /*130b0*/  LDGSTS.E [R250+0x24008], desc[UR60][R124.64], !P4 ;  /* 0x240080007cfa7fae */ /* 0x000fe8000e12187c */
[----:B------:R-:W2:Y:S01]  /*130c0*/  LDL.LU.64 R140, [R1+0x738] ;  /* 0x00073800018c7983 */ /* 0x000ea20000300a00 */
[----:B------:R-:W-:Y:S01]  /*130d0*/  VIADD R246, R249, 0xffffff27 ;  /* 0xffffff27f9f67836 */ /* 0x000fe20000000000 */
[----:B------:R-:W2:Y:S02]  /*130e0*/  LDC R252, c[0x0][0x230] ;  /* 0x00008c00fffc7b82 */ /* 0x000ea40000000800 */
[----:B------:R1:W-:Y:S04]  /*130f0*/  LDGSTS.E [R250+0x2000c], desc[UR60][R172.64], !P5 ;  /* 0x2000c000acfa7fae */ /* 0x0003e8000e92187c */
[----:B----4-:R-:W4:Y:S01]  /*13100*/  LDL.LU.64 R124, [R1+0x730] ;  /* 0x00073000017c7983 */ /* 0x010f220000300a00 */
[----:B------:R-:W-:Y:S01]  /*13110*/  IMAD.WIDE R108, R2, 0x4, R108 ;  /* 0x00000004026c7825 */ /* 0x000fe200078e026c */
[----:B------:R-:W4:Y:S02]  /*13120*/  LDC R249, c[0x0][0x230] ;  /* 0x00008c00fff97b82 */ /* 0x000f240000000800 */
[----:B------:R3:W-:Y:S01]  /*13130*/  LDGSTS.E [R250+0x2400c], desc[UR60][R156.64], !P5 ;  /* 0x2400c0009cfa7fae */ /* 0x0007e2000e92187c */
[----:B------:R-:W-:Y:S01]  /*13140*/  ISETP.GE.U32.AND P5, PT, R240, 0x7ffffea7, PT ;  /* 0x7ffffea7f000780c */ /* 0x000fe20003fa6070 */
[----:B-1----:R-:W-:-:S02]  /*13150*/  IMAD.WIDE R172, R2, 0x4, R92 ;  /* 0x0000000402ac7825 */ /* 0x002fc400078e025c */
[----:B------:R-:W4:Y:S02]  /*13160*/  LDL.LU.64 R92, [R1+0x728] ;  /* 0x00072800015c7983 */ /* 0x000f240000300a00 */
[----:B------:R-:W-:Y:S02]  /*13170*/  VIADD R240, R10, 0xffffff24 ;  /* 0xffffff240af07836 */ /* 0x000fe40000000000 */
[C---:B---3--:R-:W-:Y:S01]  /*13180*/  IMAD.WIDE R156, R2.reuse, 0x4, R76 ;  /* 0x00000004029c7825 */ /* 0x048fe200078e024c */
[----:B------:R-:W-:Y:S03]  /*13190*/  STL.64 [R1+0x3c8], R172 ;  /* 0x0003c8ac01007387 */ /* 0x000fe60000100a00 */
[----:B------:R-:W-:Y:S01]  /*131a0*/  IMAD.WIDE R10, R2, 0x4, R188 ;  /* 0x00000004020a7825 */ /* 0x000fe200078e02bc */
[----:B------:R-:W-:Y:S04]  /*131b0*/  STL.64 [R1+0x3d0], R156 ;  /* 0x0003d09c01007387 */ /* 0x000fe80000100a00 */
[----:B------:R-:W3:Y:S04]  /*131c0*/  LDL.LU.64 R76, [R1+0x720] ;  /* 0x00072000014c7983 */ /* 0x000ee80000300a00 */
[----:B------:R-:W-:Y:S04]  /*131d0*/  LDGSTS.E [R250+0x28000], desc[UR60][R172.64], !P6 ;  /* 0x28000000acfa7fae */ /* 0x000fe8000f12187c */
[----:B------:R1:W-:Y:S04]  /*131e0*/  STL.64 [R1+0x3d8], R44 ;  /* 0x0003d82c01007387 */ /* 0x0003e80000100a00 */
[----:B------:R-:W-:Y:S04]  /*131f0*/  LDGSTS.E [R250+0x2c000], desc[UR60][R156.64], !P6 ;  /* 0x2c0000009cfa7fae */ /* 0x000fe8000f12187c */
[----:B------:R2:W-:Y:S04]  /*13200*/  STL.64 [R1+0x3e0], R10 ;  /* 0x0003e00a01007387 */ /* 0x0005e80000100a00 */
[----:B------:R-:W-:Y:S01]  /*13210*/  LDGSTS.E [R250+0x28004], desc[UR60][R44.64], !P0 ;  /* 0x280040002cfa7fae */ /* 0x000fe2000c12187c */
[----:B------:R-:W-:-:S03]  /*13220*/  ISETP.GE.U32.AND P4, PT, R246, 0x7ffffea8, PT ;  /* 0x7ffffea8f600780c */ /* 0x000fc60003f86070 */
[----:B-1----:R-:W3:Y:S04]  /*13230*/  LDL.LU.64 R44, [R1+0x718] ;  /* 0x00071800012c7983 */ /* 0x002ee80000300a00 */
[----:B------:R-:W3:Y:S01]  /*13240*/  LDL.LU.64 R156, [R1+0x710] ;  /* 0x00071000019c7983 */ /* 0x000ee20000300a00 */
[----:B------:R-:W-:Y:S01]  /*13250*/  IADD3 R246, R248, -0xdb, RZ ;  /* 0xffffff25f8f67810 */ /* 0x000fe20007ffe0ff */
[----:B------:R-:W-:Y:S01]  /*13260*/  IMAD.WIDE R60, R2, 0x4, R60 ;  /* 0x00000004023c7825 */ /* 0x000fe200078e023c */
[----:B------:R-:W1:Y:S01]  /*13270*/  LDC R248, c[0x0][0x230] ;  /* 0x00008c00fff87b82 */ /* 0x000e620000000800 */
[----:B------:R1:W-:Y:S01]  /*13280*/  LDGSTS.E [R250+0x2c004], desc[UR60][R10.64], !P0 ;  /* 0x2c0040000afa7fae */ /* 0x0003e2000c12187c */
[----:B------:R-:W-:Y:S01]  /*13290*/  ISETP.GE.U32.AND P6, PT, R246, 0x7ffffea6, PT ;  /* 0x7ffffea6f600780c */ /* 0x000fe20003fc6070 */
[----:B--2---:R-:W-:Y:S01]  /*132a0*/  VIADD R246, R9, 0xffffff07 ;  /* 0xffffff0709f67836 */ /* 0x004fe20000000000 */
[----:B------:R-:W-:Y:S01]  /*132b0*/  ISETP.GE.U32.AND P0, PT, R240, 0x7ffffea5, PT ;  /* 0x7ffffea5f000780c */ /* 0x000fe20003f06070 */
[----:B------:R-:W-:Y:S01]  /*132c0*/  VIADD R240, R8, 0xffffff06 ;  /* 0xffffff0608f07836 */ /* 0x000fe20000000000 */
[----:B------:R2:W-:Y:S04]  /*132d0*/  STL.64 [R1+0x3e8], R108 ;  /* 0x0003e86c01007387 */ /* 0x0005e80000100a00 */
[----:B------:R2:W-:Y:S04]  /*132e0*/  STL.64 [R1+0x3f0], R60 ;  /* 0x0003f03c01007387 */ /* 0x0005e80000100a00 */
[----:B------:R2:W-:Y:S04]  /*132f0*/  LDGSTS.E [R250+0x28008], desc[UR60][R108.64], !P1 ;  /* 0x280080006cfa7fae */ /* 0x0005e8000c92187c */
[----:B------:R-:W-:Y:S01]  /*13300*/  LDGSTS.E [R250+0x2c008], desc[UR60][R60.64], !P1 ;  /* 0x2c0080003cfa7fae */ /* 0x000fe2000c92187c */
[----:B-1----:R-:W-:-:S04]  /*13310*/  IMAD.WIDE R10, R2, 0x4, R140 ;  /* 0x00000004020a7825 */ /* 0x002fc800078e028c */
[C---:B----4-:R-:W-:Y:S01]  /*13320*/  IMAD.WIDE R8, R2.reuse, 0x4, R124 ;  /* 0x0000000402087825 */ /* 0x050fe200078e027c */
[----:B------:R1:W-:Y:S04]  /*13330*/  STL.64 [R1+0x3f8], R10 ;  /* 0x0003f80a01007387 */ /* 0x0003e80000100a00 */
[----:B------:R4:W-:Y:S04]  /*13340*/  STL.64 [R1+0x400], R8 ;  /* 0x0004000801007387 */ /* 0x0009e80000100a00 */
[----:B------:R-:W4:Y:S01]  /*13350*/  LDL.LU.64 R220, [R1+0x708] ;  /* 0x0007080001dc7983 */ /* 0x000f220000300a00 */
[----:B--2---:R-:W-:-:S03]  /*13360*/  IMAD.WIDE R108, R2, 0x4, R92 ;  /* 0x00000004026c7825 */ /* 0x004fc600078e025c */
[----:B------:R-:W2:Y:S04]  /*13370*/  LDL.LU.64 R60, [R1+0x6f8] ;  /* 0x0006f800013c7983 */ /* 0x000ea80000300a00 */
[----:B------:R-:W2:Y:S04]  /*13380*/  LDL.LU.64 R204, [R1+0x6e8] ;  /* 0x0006e80001cc7983 */ /* 0x000ea80000300a00 */
[----:B------:R-:W2:Y:S01]  /*13390*/  LDL.LU.64 R172, [R1+0x6d8] ;  /* 0x0006d80001ac7983 */ /* 0x000ea20000300a00 */
[----:B---3--:R-:W-:-:S03]  /*133a0*/  IMAD.WIDE R76, R2, 0x4, R76 ;  /* 0x00000004024c7825 */ /* 0x008fc600078e024c */
[----:B------:R1:W-:Y:S04]  /*133b0*/  LDGSTS.E [R250+0x2800c], desc[UR60][R10.64], !P3 ;  /* 0x2800c0000afa7fae */ /* 0x0003e8000d92187c */
[----:B------:R-:W3:Y:S04]  /*133c0*/  LDL.LU.64 R140, [R1+0x6c8] ;  /* 0x0006c800018c7983 */ /* 0x000ee80000300a00 */
[----:B------:R-:W3:Y:S04]  /*133d0*/  LDL.LU.64 R92, [R1+0x6b8] ;  /* 0x0006b800015c7983 */ /* 0x000ee80000300a00 */
[----:B------:R4:W-:Y:S04]  /*133e0*/  LDGSTS.E [R250+0x2c00c], desc[UR60][R8.64], !P3 ;  /* 0x2c00c00008fa7fae */ /* 0x0009e8000d92187c */
[----:B------:R4:W-:Y:S04]  /*133f0*/  STL.64 [R1+0x5c8], R108 ;  /* 0x0005c86c01007387 */ /* 0x0009e80000100a00 */
[----:B------:R-:W3:Y:S04]  /*13400*/  LDL.LU.64 R124, [R1+0x700] ;  /* 0x00070000017c7983 */ /* 0x000ee80000300a00 */
[----:B------:R4:W-:Y:S04]  /*13410*/  STL.64 [R1+0x5d0], R76 ;  /* 0x0005d04c01007387 */ /* 0x0009e80000100a00 */
[----:B------:R3:W-:Y:S01]  /*13420*/  LDGSTS.E [R250+0x30000], desc[UR60][R108.64], !P4 ;  /* 0x300000006cfa7fae */ /* 0x0007e2000e12187c */
[----:B-1----:R-:W-:-:S03]  /*13430*/  IMAD.WIDE R10, R2, 0x4, R44 ;  /* 0x00000004020a7825 */ /* 0x002fc600078e022c */
[----:B------:R1:W-:Y:S01]  /*13440*/  LDGSTS.E [R250+0x34000], desc[UR60][R76.64], !P4 ;  /* 0x340000004cfa7fae */ /* 0x0003e2000e12187c */
[----:B----4-:R-:W-:-:S03]  /*13450*/  IMAD.WIDE R8, R2, 0x4, R156 ;  /* 0x0000000402087825 */ /* 0x010fc600078e029c */
[----:B------:R-:W4:Y:S04]  /*13460*/  LDL.LU.64 R44, [R1+0x6f0] ;  /* 0x0006f000012c7983 */ /* 0x000f280000300a00 */
[----:B------:R1:W-:Y:S04]  /*13470*/  STL.64 [R1+0x5d8], R10 ;  /* 0x0005d80a01007387 */ /* 0x0003e80000100a00 */
[----:B------:R-:W4:Y:S04]  /*13480*/  LDL.LU.64 R188, [R1+0x6e0] ;  /* 0x0006e00001bc7983 */ /* 0x000f280000300a00 */
[----:B------:R1:W-:Y:S04]  /*13490*/  STL.64 [R1+0x5e0], R8 ;  /* 0x0005e00801007387 */ /* 0x0003e80000100a00 */
[----:B------:R-:W4:Y:S04]  /*134a0*/  LDL.LU.64 R156, [R1+0x6d0] ;  /* 0x0006d000019c7983 */ /* 0x000f280000300a00 */
[----:B------:R-:W4:Y:S04]  /*134b0*/  LDL.LU.64 R108, [R1+0x6c0] ;  /* 0x0006c000016c7983 */ /* 0x000f280000300a00 */
[----:B------:R-:W1:Y:S01]  /*134c0*/  LDL.LU.64 R76, [R1+0x6b0] ;  /* 0x0006b000014c7983 */ /* 0x000e620000300a00 */
[----:B------:R-:W-:-:S02]  /*134d0*/  ISETP.GE.U32.AND P1, PT, R246, 0x7ffffe88, PT ;  /* 0x7ffffe88f600780c */ /* 0x000fc40003f26070 */
[----:B------:R-:W-:Y:S01]  /*134e0*/  ISETP.GE.U32.AND P3, PT, R240, 0x7ffffe87, PT ;  /* 0x7ffffe87f000780c */ /* 0x000fe20003f66070 */
[----:B------:R1:W-:Y:S04]  /*134f0*/  LDGSTS.E [R250+0x30004], desc[UR60][R10.64], !P5 ;  /* 0x300040000afa7fae */ /* 0x0003e8000e92187c */
[----:B------:R1:W-:Y:S01]  /*13500*/  LDGSTS.E [R250+0x34004], desc[UR60][R8.64], !P5 ;  /* 0x3400400008fa7fae */ /* 0x0003e2000e92187c */
[----:B------:R-:W-:-:S04]  /*13510*/  IMAD.WIDE R220, R2, 0x4, R220 ;  /* 0x0000000402dc7825 */ /* 0x000fc800078e02dc */
[C---:B--2---:R-:W-:Y:S01]  /*13520*/  IMAD.WIDE R60, R2.reuse, 0x4, R60 ;  /* 0x00000004023c7825 */ /* 0x044fe200078e023c */
[----:B------:R-:W-:Y:S03]  /*13530*/  STL.64 [R1+0x5e8], R220 ;  /* 0x0005e8dc01007387 */ /* 0x000fe60000100a00 */
[C---:B------:R-:W-:Y:S01]  /*13540*/  IMAD.WIDE R204, R2.reuse, 0x4, R204 ;  /* 0x0000000402cc7825 */ /* 0x040fe200078e02cc */
[----:B------:R-:W-:Y:S03]  /*13550*/  STL.64 [R1+0x5f8], R60 ;  /* 0x0005f83c01007387 */ /* 0x000fe60000100a00 */
[C---:B------:R-:W-:Y:S01]  /*13560*/  IMAD.WIDE R172, R2.reuse, 0x4, R172 ;  /* 0x0000000402ac7825 */ /* 0x040fe200078e02ac */
[----:B------:R-:W-:Y:S03]  /*13570*/  STL.64 [R1+0xa18], R204 ;  /* 0x000a18cc01007387 */ /* 0x000fe60000100a00 */
[C---:B---3--:R-:W-:Y:S01]  /*13580*/  IMAD.WIDE R140, R2.reuse, 0x4, R140 ;  /* 0x00000004028c7825 */ /* 0x048fe200078e028c */
[----:B------:R-:W-:Y:S03]  /*13590*/  STL.64 [R1+0xa28], R172 ;  /* 0x000a28ac01007387 */ /* 0x000fe60000100a00 */
[C---:B------:R-:W-:Y:S01]  /*135a0*/  IMAD.WIDE R92, R2.reuse, 0x4, R92 ;  /* 0x00000004025c7825 */ /* 0x040fe200078e025c */
[----:B------:R-:W-:Y:S03]  /*135b0*/  STL.64 [R1+0xa38], R140 ;  /* 0x000a388c01007387 */ /* 0x000fe60000100a00 */
[C---:B------:R-:W-:Y:S01]  /*135c0*/  IMAD.WIDE R124, R2.reuse, 0x4, R124 ;  /* 0x00000004027c7825 */ /* 0x040fe200078e027c */
[----:B------:R-:W-:Y:S03]  /*135d0*/  LDGSTS.E [R250+0x30008], desc[UR60][R220.64], !P6 ;  /* 0x30008000dcfa7fae */ /* 0x000fe6000f12187c */
[C---:B----4-:R-:W-:Y:S01]  /*135e0*/  IMAD.WIDE R44, R2.reuse, 0x4, R44 ;  /* 0x00000004022c7825 */ /* 0x050fe200078e022c */
[----:B------:R2:W-:Y:S03]  /*135f0*/  STL.64 [R1+0x5f0], R124 ;  /* 0x0005f07c01007387 */ /* 0x0005e60000100a00 */
[C---:B------:R-:W-:Y:S01]  /*13600*/  IMAD.WIDE R188, R2.reuse, 0x4, R188 ;  /* 0x0000000402bc7825 */ /* 0x040fe200078e02bc */
[----:B------:R-:W-:Y:S03]  /*13610*/  STL.64 [R1+0xa40], R92 ;  /* 0x000a405c01007387 */ /* 0x000fe60000100a00 */
[C---:B------:R-:W-:Y:S01]  /*13620*/  IMAD.WIDE R156, R2.reuse, 0x4, R156 ;  /* 0x00000004029c7825 */ /* 0x040fe200078e029c */
[----:B------:R3:W-:Y:S03]  /*13630*/  STL.64 [R1+0x600], R44 ;  /* 0x0006002c01007387 */ /* 0x0007e60000100a00 */
[C---:B------:R-:W-:Y:S01]  /*13640*/  IMAD.WIDE R108, R2.reuse, 0x4, R108 ;  /* 0x00000004026c7825 */ /* 0x040fe200078e026c */
[----:B------:R-:W-:Y:S03]  /*13650*/  STL.64 [R1+0xa08], R188 ;  /* 0x000a08bc01007387 */ /* 0x000fe60000100a00 */
[----:B-1----:R-:W-:Y:S01]  /*13660*/  IMAD.WIDE R76, R2, 0x4, R76 ;  /* 0x00000004024c7825 */ /* 0x002fe200078e024c */
[----:B------:R1:W-:Y:S01]  /*13670*/  STL.64 [R1+0xa10], R156 ;  /* 0x000a109c01007387 */ /* 0x0003e20000100a00 */
[----:B------:R-:W-:Y:S01]  /*13680*/  IADD3 R246, R247, -0xfb, RZ ;  /* 0xffffff05f7f67810 */ /* 0x000fe20007ffe0ff */
[----:B------:R-:W4:Y:S02]  /*13690*/  LDC R11, c[0x0][0x230] ;  /* 0x00008c00ff0b7b82 */ /* 0x000f240000000800 */
[----:B------:R-:W-:Y:S04]  /*136a0*/  STL.64 [R1+0xa20], R108 ;  /* 0x000a206c01007387 */ /* 0x000fe80000100a00 */
[----:B------:R4:W-:Y:S01]  /*136b0*/  LDGSTS.E [R250+0x34008], desc[UR60][R124.64], !P6 ;  /* 0x340080007cfa7fae */ /* 0x0009e2000f12187c */
[----:B------:R-:W-:Y:S01]  /*136c0*/  VIADD R240, R252, 0xffffff04 ;  /* 0xffffff04fcf07836 */ /* 0x000fe20000000000 */
[----:B------:R-:W4:Y:S02]  /*136d0*/  LDC R10, c[0x0][0x230] ;  /* 0x00008c00ff0a7b82 */ /* 0x000f240000000800 */
[----:B------:R4:W-:Y:S04]  /*136e0*/  STL.64 [R1+0xa30], R76 ;  /* 0x000a304c01007387 */ /* 0x0009e80000100a00 */
[----:B------:R-:W-:Y:S01]  /*136f0*/  LDGSTS.E [R250+0x3000c], desc[UR60][R60.64], !P0 ;  /* 0x3000c0003cfa7fae */ /* 0x000fe2000c12187c */
[----:B------:R-:W-:Y:S01]  /*13700*/  ISETP.GE.U32.AND P4, PT, R246, 0x7ffffe86, PT ;  /* 0x7ffffe86f600780c */ /* 0x000fe20003f86070 */
[----:B------:R-:W4:Y:S02]  /*13710*/  LDC R9, c[0x0][0x230] ;  /* 0x00008c00ff097b82 */ /* 0x000f240000000800 */
[----:B--2---:R-:W4:Y:S04]  /*13720*/  LDL.LU.64 R124, [R1+0x770] ;  /* 0x00077000017c7983 */ /* 0x004f280000300a00 */
[----:B------:R-:W-:Y:S02]  /*13730*/  LDGSTS.E [R250+0x3400c], desc[UR60][R44.64], !P0 ;  /* 0x3400c0002cfa7fae */ /* 0x000fe4000c12187c */
[----:B------:R-:W2:Y:S02]  /*13740*/  LDC R8, c[0x0][0x230] ;  /* 0x00008c00ff087b82 */ /* 0x000ea40000000800 */
[----:B------:R-:W2:Y:S04]  /*13750*/  LDL.LU.64 R60, [R1+0x778] ;  /* 0x00077800013c7983 */ /* 0x000ea80000300a00 */
[----:B------:R-:W-:Y:S02]  /*13760*/  LDGSTS.E [R250+0x38000], desc[UR60][R204.64], !P1 ;  /* 0x38000000ccfa7fae */ /* 0x000fe4000c92187c */
[----:B------:R-:W2:Y:S02]  /*13770*/  LDC R247, c[0x0][0x230] ;  /* 0x00008c00fff77b82 */ /* 0x000ea40000000800 */
[----:B---3--:R-:W3:Y:S04]  /*13780*/  LDL.LU.64 R44, [R1+0x780] ;  /* 0x00078000012c7983 */ /* 0x008ee80000300a00 */
[----:B------:R-:W-:Y:S02]  /*13790*/  LDGSTS.E [R250+0x3c000], desc[UR60][R188.64], !P1 ;  /* 0x3c000000bcfa7fae */ /* 0x000fe4000c92187c */
[----:B------:R-:W3:Y:S02]  /*137a0*/  LDC R252, c[0x0][0x230] ;  /* 0x00008c00fffc7b82 */ /* 0x000ee40000000800 */
[----:B------:R2:W-:Y:S04]  /*137b0*/  LDGSTS.E [R250+0x38004], desc[UR60][R172.64], !P3 ;  /* 0x38004000acfa7fae */ /* 0x0005e8000d92187c */
[----:B------:R-:W-:Y:S01]  /*137c0*/  LDGSTS.E [R250+0x3c004], desc[UR60][R156.64], !P3 ;  /* 0x3c0040009cfa7fae */ /* 0x000fe2000d92187c */
[----:B------:R-:W-:Y:S01]  /*137d0*/  ISETP.GE.U32.AND P5, PT, R240, 0x7ffffe85, PT ;  /* 0x7ffffe85f000780c */ /* 0x000fe20003fa6070 */
[----:B------:R-:W-:-:S02]  /*137e0*/  VIADD R246, R248, 0xffffff63 ;  /* 0xffffff63f8f67836 */ /* 0x000fc40000000000 */
[----:B------:R-:W-:Y:S04]  /*137f0*/  LDGSTS.E [R250+0x38008], desc[UR60][R140.64], !P4 ;  /* 0x380080008cfa7fae */ /* 0x000fe8000e12187c */
[----:B-1----:R-:W3:Y:S01]  /*13800*/  LDL.LU.64 R156, [R1+0x788] ;  /* 0x00078800019c7983 */ /* 0x002ee20000300a00 */
[----:B------:R-:W-:Y:S01]  /*13810*/  VIADD R240, R249, 0xffffff62 ;  /* 0xffffff62f9f07836 */ /* 0x000fe20000000000 */
[----:B------:R-:W-:Y:S02]  /*13820*/  ISETP.GE.U32.AND P1, PT, R246, 0x7ffffee4, PT ;  /* 0x7ffffee4f600780c */ /* 0x000fe40003f26070 */
[----:B------:R-:W-:Y:S01]  /*13830*/  LDGSTS.E [R250+0x3c008], desc[UR60][R108.64], !P4 ;  /* 0x3c0080006cfa7fae */ /* 0x000fe2000e12187c */
[----:B----4-:R-:W-:-:S03]  /*13840*/  IMAD.WIDE R124, R2, 0x4, R124 ;  /* 0x00000004027c7825 */ /* 0x010fc600078e027c */
[----:B------:R-:W-:Y:S01]  /*13850*/  LDGSTS.E [R250+0x3800c], desc[UR60][R92.64], !P5 ;  /* 0x3800c0005cfa7fae */ /* 0x000fe2000e92187c */
[----:B--2---:R-:W-:-:S03]  /*13860*/  IMAD.WIDE R172, R2, 0x4, R60 ;  /* 0x0000000402ac7825 */ /* 0x004fc600078e023c */
[----:B------:R1:W-:Y:S01]  /*13870*/  LDGSTS.E [R250+0x3c00c], desc[UR60][R76.64], !P5 ;  /* 0x3c00c0004cfa7fae */ /* 0x0003e2000e92187c */
[----:B------:R-:W-:Y:S01]  /*13880*/  IADD3 R248, R247, -0x9f, RZ ;  /* 0xffffff61f7f87810 */ /* 0x000fe20007ffe0ff */
[----:B------:R-:W2:Y:S02]  /*13890*/  LDC R249, c[0x0][0x230] ;  /* 0x00008c00fff97b82 */ /* 0x000ea40000000800 */
[----:B------:R-:W4:Y:S01]  /*138a0*/  LDL.LU.64 R92, [R1+0x790] ;  /* 0x00079000015c7983 */ /* 0x000f220000300a00 */
[----:B------:R-:W-:Y:S01]  /*138b0*/  ISETP.GE.U32.AND P3, PT, R240, 0x7ffffee3, PT ;  /* 0x7ffffee3f000780c */ /* 0x000fe20003f66070 */
[----:B------:R-:W-:Y:S02]  /*138c0*/  VIADD R246, R11, 0xffffff43 ;  /* 0xffffff430bf67836 */ /* 0x000fe40000000000 */
[----:B------:R-:W-:Y:S04]  /*138d0*/  LDGSTS.E [R251+0x20000], desc[UR60][R124.64], !P1 ;  /* 0x200000007cfb7fae */ /* 0x000fe8000c92187c */
[----:B------:R-:W2:Y:S01]  /*138e0*/  LDL.LU.64 R76, [R1+0x798] ;  /* 0x00079800014c7983 */ /* 0x000ea20000300a00 */
[----:B------:R-:W-:Y:S01]  /*138f0*/  VIADD R240, R10, 0xffffff42 ;  /* 0xffffff420af07836 */ /* 0x000fe20000000000 */
[----:B-1----:R-:W1:Y:S02]  /*13900*/  LDC R250, c[0x0][0x230] ;  /* 0x00008c00fffa7b82 */ /* 0x002e640000000800 */
[----:B------:R-:W2:Y:S01]  /*13910*/  LDL.LU.64 R140, [R1+0x7a0] ;  /* 0x0007a000018c7983 */ /* 0x000ea20000300a00 */
[----:B---3--:R-:W-:-:S03]  /*13920*/  IMAD.WIDE R10, R2, 0x4, R44 ;  /* 0x00000004020a7825 */ /* 0x008fc600078e022c */
[----:B------:R-:W3:Y:S01]  /*13930*/  LDL.LU.64 R108, [R1+0x7a8] ;  /* 0x0007a800016c7983 */ /* 0x000ee20000300a00 */
[----:B------:R-:W-:-:S03]  /*13940*/  ISETP.GE.U32.AND P6, PT, R246, 0x7ffffec4, PT ;  /* 0x7ffffec4f600780c */ /* 0x000fc60003fc6070 */
[----:B------:R1:W-:Y:S01]  /*13950*/  STL.64 [R1+0x208], R124 ;  /* 0x0002087c01007387 */ /* 0x0003e20000100a00 */
[----:B------:R-:W-:-:S03]  /*13960*/  ISETP.GE.U32.AND P0, PT, R240, 0x7ffffec3, PT ;  /* 0x7ffffec3f000780c */ /* 0x000fc60003f06070 */
[----:B------:R-:W3:Y:S01]  /*13970*/  LDL.LU.64 R44, [R1+0x7b0] ;  /* 0x0007b000012c7983 */ /* 0x000ee20000300a00 */
[----:B------:R-:W-:Y:S01]  /*13980*/  IADD3 R246, R9, -0xbf, RZ ;  /* 0xffffff4109f67810 */ /* 0x000fe20007ffe0ff */
[----:B------:R-:W-:Y:S02]  /*13990*/  VIADD R240, R8, 0xffffff40 ;  /* 0xffffff4008f07836 */ /* 0x000fe40000000000 */
[----:B------:R-:W-:Y:S01]  /*139a0*/  STL.64 [R1+0x210], R172 ;  /* 0x000210ac01007387 */ /* 0x000fe20000100a00 */
[----:B------:R-:W-:-:S03]  /*139b0*/  IMAD.WIDE R8, R2, 0x4, R156 ;  /* 0x0000000402087825 */ /* 0x000fc600078e029c */
[----:B------:R-:W3:Y:S04]  /*139c0*/  LDL.LU.64 R60, [R1+0x7b8] ;  /* 0x0007b800013c7983 */ /* 0x000ee80000300a00 */
[----:B------:R-:W-:Y:S04]  /*139d0*/  STL.64 [R1+0x218], R10 ;  /* 0x0002180a01007387 */ /* 0x000fe80000100a00 */
[----:B------:R-:W3:Y:S04]  /*139e0*/  LDL.LU.64 R156, [R1+0x7c0] ;  /* 0x0007c000019c7983 */ /* 0x000ee80000300a00 */
[----:B-1----:R-:W3:Y:S01]  /*139f0*/  LDL.LU.64 R124, [R1+0x7c8] ;  /* 0x0007c800017c7983 */ /* 0x002ee20000300a00 */
[----:B------:R-:W-:Y:S01]  /*13a00*/  VIADD R247, R252, 0xffffff60 ;  /* 0xffffff60fcf77836 */ /* 0x000fe20000000000 */
[----:B------:R-:W-:Y:S01]  /*13a10*/  ISETP.GE.U32.AND P4, PT, R248, 0x7ffffee2, PT ;  /* 0x7ffffee2f800780c */ /* 0x000fe20003f86070 */
[----:B------:R-:W1:Y:S01]  /*13a20*/  LDC R252, c[0x0][0x230] ;  /* 0x00008c00fffc7b82 */ /* 0x000e620000000800 */
[----:B------:R4:W-:Y:S02]  /*13a30*/  STL.64 [R1+0x220], R8 ;  /* 0x0002200801007387 */ /* 0x0009e40000100a00 */
[----:B------:R-:W-:-:S02]  /*13a40*/  ISETP.GE.U32.AND P5, PT, R247, 0x7ffffee1, PT ;  /* 0x7ffffee1f700780c */ /* 0x000fc40003fa6070 */
[----:B------:R-:W-:Y:S03]  /*13a50*/  LDGSTS.E [R251+0x24000], desc[UR60][R172.64], !P1 ;  /* 0x24000000acfb7fae */ /* 0x000fe6000c92187c */
[----:B------:R-:W1:Y:S01]  /*13a60*/  LDC R247, c[0x0][0x230] ;  /* 0x00008c00fff77b82 */ /* 0x000e620000000800 */
[----:B------:R-:W-:Y:S04]  /*13a70*/  LDGSTS.E [R251+0x20004], desc[UR60][R10.64], !P3 ;  /* 0x200040000afb7fae */ /* 0x000fe8000d92187c */
[----:B------:R4:W-:Y:S03]  /*13a80*/  LDGSTS.E [R251+0x24004], desc[UR60][R8.64], !P3 ;  /* 0x2400400008fb7fae */ /* 0x0009e6000d92187c */
[----:B------:R-:W1:Y:S01]  /*13a90*/  LDC R248, c[0x0][0x230] ;  /* 0x00008c00fff87b82 */ /* 0x000e620000000800 */
[----:B----4-:R-:W-:-:S07]  /*13aa0*/  IMAD.WIDE R204, R2, 0x4, R92 ;  /* 0x0000000402cc7825 */ /* 0x010fce00078e025c */
[----:B------:R-:W4:Y:S01]  /*13ab0*/  LDC R8, c[0x0][0x230] ;  /* 0x00008c00ff087b82 */ /* 0x000f220000000800 */
[----:B------:R-:W4:Y:S04]  /*13ac0*/  LDL.LU.64 R92, [R1+0x7d0] ;  /* 0x0007d000015c7983 */ /* 0x000f280000300a00 */
[----:B------:R-:W-:Y:S01]  /*13ad0*/  LDGSTS.E [R251+0x20008], desc[UR60][R204.64], !P4 ;  /* 0x20008000ccfb7fae */ /* 0x000fe2000e12187c */
[----:B--2---:R-:W-:-:S03]  /*13ae0*/  IMAD.WIDE R188, R2, 0x4, R76 ;  /* 0x0000000402bc7825 */ /* 0x004fc600078e024c */
[----:B------:R-:W2:Y:S01]  /*13af0*/  LDL.LU.64 R76, [R1+0x7d8] ;  /* 0x0007d800014c7983 */ /* 0x000ea20000300a00 */
[----:B------:R-:W-:-:S03]  /*13b00*/  IMAD.WIDE R172, R2, 0x4, R140 ;  /* 0x0000000402ac7825 */ /* 0x000fc600078e028c */
[----:B------:R-:W-:Y:S01]  /*13b10*/  STL.64 [R1+0x228], R204 ;  /* 0x000228cc01007387 */ /* 0x000fe20000100a00 */
[----:B---3--:R-:W-:-:S03]  /*13b20*/  IMAD.WIDE R10, R2, 0x4, R108 ;  /* 0x00000004020a7825 */ /* 0x008fc600078e026c */
[----:B------:R-:W-:Y:S04]  /*13b30*/  STL.64 [R1+0x230], R188 ;  /* 0x000230bc01007387 */ /* 0x000fe80000100a00 */
[----:B------:R-:W3:Y:S01]  /*13b40*/  LDL.LU.64 R140, [R1+0x7e0] ;  /* 0x0007e000018c7983 */ /* 0x000ee20000300a00 */
[----:B------:R-:W-:-:S03]  /*13b50*/  IMAD.WIDE R44, R2, 0x4, R44 ;  /* 0x00000004022c7825 */ /* 0x000fc600078e022c */
[----:B------:R-:W3:Y:S04]  /*13b60*/  LDL.LU.64 R108, [R1+0x808] ;  /* 0x00080800016c7983 */ /* 0x000ee80000300a00 */
[----:B------:R-:W-:Y:S01]  /*13b70*/  STL.64 [R1+0x238], R172 ;  /* 0x000238ac01007387 */ /* 0x000fe20000100a00 */
[----:B------:R-:W-:-:S03]  /*13b80*/  IMAD.WIDE R60, R2, 0x4, R60 ;  /* 0x00000004023c7825 */ /* 0x000fc600078e023c */
[----:B------:R-:W-:Y:S04]  /*13b90*/  LDGSTS.E [R251+0x24008], desc[UR60][R188.64], !P4 ;  /* 0x24008000bcfb7fae */ /* 0x000fe8000e12187c */
[----:B------:R1:W-:Y:S01]  /*13ba0*/  STL.64 [R1+0x240], R10 ;  /* 0x0002400a01007387 */ /* 0x0003e20000100a00 */
[----:B------:R-:W-:-:S03]  /*13bb0*/  IMAD.WIDE R156, R2, 0x4, R156 ;  /* 0x00000004029c7825 */ /* 0x000fc600078e029c */
[----:B------:R-:W-:Y:S04]  /*13bc0*/  LDGSTS.E [R251+0x2000c], desc[UR60][R172.64], !P5 ;  /* 0x2000c000acfb7fae */ /* 0x000fe8000e92187c */
[----:B------:R1:W-:Y:S04]  /*13bd0*/  LDGSTS.E [R251+0x2400c], desc[UR60][R10.64], !P5 ;  /* 0x2400c0000afb7fae */ /* 0x0003e8000e92187c */
[----:B------:R1:W-:Y:S04]  /*13be0*/  STL.64 [R1+0x408], R44 ;  /* 0x0004082c01007387 */ /* 0x0003e80000100a00 */
[----:B------:R1:W-:Y:S02]  /*13bf0*/  STL.64 [R1+0x410], R60 ;  /* 0x0004103c01007387 */ /* 0x0003e40000100a00 */
[----:B-1----:R-:W-:-:S02]  /*13c00*/  IMAD.WIDE R10, R2, 0x4, R124 ;  /* 0x00000004020a7825 */ /* 0x002fc400078e027c */
[----:B------:R-:W-:Y:S04]  /*13c10*/  LDGSTS.E [R251+0x28000], desc[UR60][R44.64], !P6 ;  /* 0x280000002cfb7fae */ /* 0x000fe8000f12187c */
[----:B------:R-:W3:Y:S04]  /*13c20*/  LDL.LU.64 R124, [R1+0x868] ;  /* 0x00086800017c7983 */ /* 0x000ee80000300a00 */
[----:B------:R-:W-:Y:S04]  /*13c30*/  STL.64 [R1+0x418], R156 ;  /* 0x0004189c01007387 */ /* 0x000fe80000100a00 */
[----:B------:R-:W3:Y:S04]  /*13c40*/  LDL.LU.64 R44, [R1+0x860] ;  /* 0x00086000012c7983 */ /* 0x000ee80000300a00 */
[----:B------:R3:W-:Y:S04]  /*13c50*/  STL.64 [R1+0x420], R10 ;  /* 0x0004200a01007387 */ /* 0x0007e80000100a00 */
[----:B------:R-:W-:Y:S04]  /*13c60*/  LDGSTS.E [R251+0x2c000], desc[UR60][R60.64], !P6 ;  /* 0x2c0000003cfb7fae */ /* 0x000fe8000f12187c */
[----:B------:R-:W3:Y:S01]  /*13c70*/  LDL.LU.64 R188, [R1+0x858] ;  /* 0x0008580001bc7983 */ /* 0x000ee20000300a00 */
[----:B------:R-:W-:-:S02]  /*13c80*/  ISETP.GE.U32.AND P3, PT, R240, 0x7ffffec1, PT ;  /* 0x7ffffec1f000780c */ /* 0x000fc40003f66070 */
[----:B------:R-:W-:Y:S01]  /*13c90*/  ISETP.GE.U32.AND P1, PT, R246, 0x7ffffec2, PT ;  /* 0x7ffffec2f600780c */ /* 0x000fe20003f26070 */
[----:B------:R-:W-:Y:S04]  /*13ca0*/  LDGSTS.E [R251+0x28004], desc[UR60][R156.64], !P0 ;  /* 0x280040009cfb7fae */ /* 0x000fe8000c12187c */
[----:B------:R-:W3:Y:S01]  /*13cb0*/  LDL.LU.64 R60, [R1+0x850] ;  /* 0x00085000013c7983 */ /* 0x000ee20000300a00 */
[----:B------:R-:W-:Y:S02]  /*13cc0*/  VIADD R240, R250, 0xffffff22 ;  /* 0xffffff22faf07836 */ /* 0x000fe40000000000 */
[----:B------:R-:W-:Y:S01]  /*13cd0*/  VIADD R246, R249, 0xffffff23 ;  /* 0xffffff23f9f67836 */ /* 0x000fe20000000000 */
[----:B------:R3:W-:Y:S01]  /*13ce0*/  LDGSTS.E [R251+0x2c004], desc[UR60][R10.64], !P0 ;  /* 0x2c0040000afb7fae */ /* 0x0007e2000c12187c */
[----:B------:R-:W1:Y:S01]  /*13cf0*/  LDC R249, c[0x0][0x230] ;  /* 0x00008c00fff97b82 */ /* 0x000e620000000800 */
[----:B------:R-:W-:-:S02]  /*13d00*/  ISETP.GE.U32.AND P5, PT, R240, 0x7ffffea3, PT ;  /* 0x7ffffea3f000780c */ /* 0x000fc40003fa6070 */
[----:B------:R-:W-:-:S04]  /*13d10*/  IADD3 R240, R252, -0xdf, RZ ;  /* 0xffffff21fcf07810 */ /* 0x000fc80007ffe0ff */
[----:B------:R-:W-:Y:S01]  /*13d20*/  ISETP.GE.U32.AND P6, PT, R240, 0x7ffffea2, PT ;  /* 0x7ffffea2f000780c */ /* 0x000fe20003fc6070 */
[----:B------:R-:W-:Y:S02]  /*13d30*/  VIADD R240, R247, 0xffffff20 ;  /* 0xffffff20f7f07836 */ /* 0x000fe40000000000 */
[----:B------:R-:W1:Y:S03]  /*13d40*/  LDC R247, c[0x0][0x230] ;  /* 0x00008c00fff77b82 */ /* 0x000e660000000800 */
[----:B------:R-:W-:Y:S01]  /*13d50*/  ISETP.GE.U32.AND P0, PT, R240, 0x7ffffea1, PT ;  /* 0x7ffffea1f000780c */ /* 0x000fe20003f06070 */
[----:B----4-:R-:W-:Y:S01]  /*13d60*/  VIADD R240, R8, 0xffffff02 ;  /* 0xffffff0208f07836 */ /* 0x010fe20000000000 */
[----:B------:R-:W-:Y:S01]  /*13d70*/  ISETP.GE.U32.AND P4, PT, R246, 0x7ffffea4, PT ;  /* 0x7ffffea4f600780c */ /* 0x000fe20003f86070 */
[----:B------:R-:W-:Y:S02]  /*13d80*/  VIADD R246, R248, 0xffffff03 ;  /* 0xffffff03f8f67836 */ /* 0x000fe40000000000 */
[----:B-1----:R-:W-:-:S02]  /*13d90*/  VIADD R250, R247, 0xffffff00 ;  /* 0xffffff00f7fa7836 */ /* 0x002fc40000000000 */
[----:B------:R-:W-:-:S04]  /*13da0*/  IMAD.WIDE R92, R2, 0x4, R92 ;  /* 0x00000004025c7825 */ /* 0x000fc800078e025c */
[C---:B--2---:R-:W-:Y:S01]  /*13db0*/  IMAD.WIDE R76, R2.reuse, 0x4, R76 ;  /* 0x00000004024c7825 */ /* 0x044fe200078e024c */
[----:B------:R-:W-:Y:S04]  /*13dc0*/  STL.64 [R1+0x428], R92 ;  /* 0x0004285c01007387 */ /* 0x000fe80000100a00 */
[----:B------:R1:W-:Y:S04]  /*13dd0*/  STL.64 [R1+0x430], R76 ;  /* 0x0004304c01007387 */ /* 0x0003e80000100a00 */
[----:B------:R-:W-:Y:S01]  /*13de0*/  LDGSTS.E [R251+0x28008], desc[UR60][R92.64], !P1 ;  /* 0x280080005cfb7fae */ /* 0x000fe2000c92187c */
[----:B---3--:R-:W-:-:S03]  /*13df0*/  IMAD.WIDE R10, R2, 0x4, R140 ;  /* 0x00000004020a7825 */ /* 0x008fc600078e028c */
[----:B------:R-:W-:Y:S01]  /*13e00*/  LDGSTS.E [R251+0x2c008], desc[UR60][R76.64], !P1 ;  /* 0x2c0080004cfb7fae */ /* 0x000fe2000c92187c */
[----:B------:R-:W-:-:S03]  /*13e10*/  IMAD.WIDE R8, R2, 0x4, R108 ;  /* 0x0000000402087825 */ /* 0x000fc600078e026c */
[----:B------:R2:W-:Y:S04]  /*13e20*/  STL.64 [R1+0x438], R10 ;  /* 0x0004380a01007387 */ /* 0x0005e80000100a00 */
[----:B------:R2:W-:Y:S04]  /*13e30*/  LDGSTS.E [R251+0x2800c], desc[UR60][R10.64], !P3 ;  /* 0x2800c0000afb7fae */ /* 0x0005e8000d92187c */
[----:B-1----:R-:W3:Y:S04]  /*13e40*/  LDL.LU.64 R76, [R1+0x848] ;  /* 0x00084800014c7983 */ /* 0x002ee80000300a00 */
[----:B------:R1:W-:Y:S04]  /*13e50*/  STL.64 [R1+0x440], R8 ;  /* 0x0004400801007387 */ /* 0x0003e80000100a00 */
[----:B------:R-:W4:Y:S04]  /*13e60*/  LDL.LU.64 R108, [R1+0x838] ;  /* 0x00083800016c7983 */ /* 0x000f280000300a00 */
[----:B------:R-:W4:Y:S04]  /*13e70*/  LDL.LU.64 R140, [R1+0x828] ;  /* 0x00082800018c7983 */ /* 0x000f280000300a00 */
[----:B------:R-:W4:Y:S04]  /*13e80*/  LDL.LU.64 R172, [R1+0x818] ;  /* 0x0008180001ac7983 */ /* 0x000f280000300a00 */
[----:B------:R-:W4:Y:S04]  /*13e90*/  LDL.LU.64 R204, [R1+0x800] ;  /* 0x0008000001cc7983 */ /* 0x000f280000300a00 */
[----:B------:R4:W-:Y:S01]  /*13ea0*/  LDGSTS.E [R251+0x2c00c], desc[UR60][R8.64], !P3 ;  /* 0x2c00c00008fb7fae */ /* 0x0009e2000d92187c */
[----:B------:R-:W-:Y:S01]  /*13eb0*/  ISETP.GE.U32.AND P3, PT, R240, 0x7ffffe83, PT ;  /* 0x7ffffe83f000780c */ /* 0x000fe20003f66070 */
[----:B--2---:R-:W-:Y:S01]  /*13ec0*/  IMAD.WIDE R10, R2, 0x4, R124 ;  /* 0x00000004020a7825 */ /* 0x004fe200078e027c */
[----:B------:R-:W-:-:S03]  /*13ed0*/  IADD3 R240, R249, -0xff, RZ ;  /* 0xffffff01f9f07810 */ /* 0x000fc60007ffe0ff */
[----:B------:R-:W-:Y:S01]  /*13ee0*/  IMAD.MOV.U32 R248, RZ, RZ, R10 ;  /* 0x000000fffff87224 */ /* 0x000fe200078e000a */
[----:B-1----:R-:W2:Y:S01]  /*13ef0*/  LDL.LU.64 R8, [R1+0x7f0] ;  /* 0x0007f00001087983 */ /* 0x002ea20000300a00 */
[----:B------:R-:W-:-:S03]  /*13f00*/  IMAD.WIDE R44, R2, 0x4, R44 ;  /* 0x00000004022c7825 */ /* 0x000fc600078e022c */
[----:B------:R-:W2:Y:S01]  /*13f10*/  LDL.LU.64 R92, [R1+0x840] ;  /* 0x00084000015c7983 */ /* 0x000ea20000300a00 */
[----:B------:R-:W-:-:S03]  /*13f20*/  IMAD.MOV.U32 R249, RZ, RZ, R11 ;  /* 0x000000fffff97224 */ /* 0x000fc600078e000b */
[----:B------:R-:W2:Y:S04]  /*13f30*/  LDL.LU.64 R124, [R1+0x830] ;  /* 0x00083000017c7983 */ /* 0x000ea80000300a00 */
[----:B------:R-:W2:Y:S04]  /*13f40*/  LDL.LU.64 R156, [R1+0x820] ;  /* 0x00082000019c7983 */ /* 0x000ea80000300a00 */
[----:B------:R1:W-:Y:S01]  /*13f50*/  STL.64 [R1+0x608], R10 ;  /* 0x0006080a01007387 */ /* 0x0003e20000100a00 */
[----:B------:R-:W-:-:S03]  /*13f60*/  IMAD.WIDE R60, R2, 0x4, R60 ;  /* 0x00000004023c7825 */ /* 0x000fc600078e023c */
[----:B------:R1:W-:Y:S01]  /*13f70*/  STL.64 [R1+0x610], R44 ;  /* 0x0006102c01007387 */ /* 0x0003e20000100a00 */
[----:B------:R-:W-:-:S03]  /*13f80*/  ISETP.GE.U32.AND P1, PT, R246, 0x7ffffe84, PT ;  /* 0x7ffffe84f600780c */ /* 0x000fc60003f26070 */
[----:B------:R-:W-:Y:S01]  /*13f90*/  LDGSTS.E [R251+0x30000], desc[UR60][R248.64], !P4 ;  /* 0x30000000f8fb7fae */ /* 0x000fe2000e12187c */
[----:B-1----:R-:W-:-:S03]  /*13fa0*/  IMAD.WIDE R10, R2, 0x4, R188 ;  /* 0x00000004020a7825 */ /* 0x002fc600078e02bc */
[----:B------:R-:W-:Y:S04]  /*13fb0*/  LDGSTS.E [R251+0x34000], desc[UR60][R44.64], !P4 ;  /* 0x340000002cfb7fae */ /* 0x000fe8000e12187c */
[----:B------:R-:W2:Y:S04]  /*13fc0*/  LDL.LU.64 R188, [R1+0x810] ;  /* 0x0008100001bc7983 */ /* 0x000ea80000300a00 */
[----:B------:R-:W2:Y:S04]  /*13fd0*/  LDL.LU.64 R220, [R1+0x7f8] ;  /* 0x0007f80001dc7983 */ /* 0x000ea80000300a00 */
[----:B------:R1:W-:Y:S04]  /*13fe0*/  STL.64 [R1+0x618], R10 ;  /* 0x0006180a01007387 */ /* 0x0003e80000100a00 */
[----:B------:R1:W-:Y:S04]  /*13ff0*/  STL.64 [R1+0x620], R60 ;  /* 0x0006203c01007387 */ /* 0x0003e80000100a00 */
[----:B------:R-:W2:Y:S04]  /*14000*/  LDL.LU.64 R44, [R1+0x1040] ;  /* 0x00104000012c7983 */ /* 0x000ea80000300a00 */
[----:B------:R-:W2:Y:S04]  /*14010*/  LDL.LU.64 R246, [R1+0x7e8] ;  /* 0x0007e80001f67983 */ /* 0x000ea80000300a00 */
[----:B------:R-:W-:Y:S01]  /*14020*/  LDGSTS.E [R251+0x30004], desc[UR60][R10.64], !P5 ;  /* 0x300040000afb7fae */ /* 0x000fe2000e92187c */
[----:B------:R-:W-:-:S03]  /*14030*/  SHF.L.U32 R241, R241, 0x7, RZ ;  /* 0x00000007f1f17819 */ /* 0x000fc600000006ff */
[----:B------:R-:W-:Y:S04]  /*14040*/  LDGSTS.E [R251+0x34004], desc[UR60][R60.64], !P5 ;  /* 0x340040003cfb7fae */ /* 0x000fe8000e92187c */
[----:B-1----:R-:W2:Y:S04]  /*14050*/  LDL.LU.64 R10, [R1+0x80] ;  /* 0x00008000010a7983 */ /* 0x002ea80000300a00 */
[----:B------:R-:W2:Y:S04]  /*14060*/  LDL.LU.64 R248, [R1+0x40] ;  /* 0x0000400001f87983 */ /* 0x000ea80000300a00 */
[----:B------:R-:W2:Y:S04]  /*14070*/  LDL.LU.64 R60, [R1+0x1038] ;  /* 0x00103800013c7983 */ /* 0x000ea80000300a00 */
[----:B------:R-:W-:Y:S01]  /*14080*/  STL [R1+0xc48], R241 ;  /* 0x000c48f101007387 */ /* 0x000fe20000100800 */
[----:B------:R-:W-:-:S02]  /*14090*/  ISETP.GE.U32.AND P4, PT, R240, 0x7ffffe82, PT ;  /* 0x7ffffe82f000780c */ /* 0x000fc40003f86070 */
[----:B------:R-:W-:Y:S01]  /*140a0*/  ISETP.GE.U32.AND P5, PT, R250, 0x7ffffe81, PT ;  /* 0x7ffffe81fa00780c */ /* 0x000fe20003fa6070 */
[----:B---3--:R-:W-:-:S04]  /*140b0*/  IMAD.WIDE R76, R2, 0x4, R76 ;  /* 0x00000004024c7825 */ /* 0x008fc800078e024c */
[C---:B----4-:R-:W-:Y:S01]  /*140c0*/  IMAD.WIDE R108, R2.reuse, 0x4, R108 ;  /* 0x00000004026c7825 */ /* 0x050fe200078e026c */
[----:B------:R1:W-:Y:S03]  /*140d0*/  STL.64 [R1+0x628], R76 ;  /* 0x0006284c01007387 */ /* 0x0003e60000100a00 */
[C---:B------:R-:W-:Y:S01]  /*140e0*/  IMAD.WIDE R140, R2.reuse, 0x4, R140 ;  /* 0x00000004028c7825 */ /* 0x040fe200078e028c */
[----:B------:R-:W-:Y:S03]  /*140f0*/  STL.64 [R1+0x638], R108 ;  /* 0x0006386c01007387 */ /* 0x000fe60000100a00 */
[C---:B------:R-:W-:Y:S01]  /*14100*/  IMAD.WIDE R172, R2.reuse, 0x4, R172 ;  /* 0x0000000402ac7825 */ /* 0x040fe200078e02ac */
[----:B------:R-:W-:Y:S03]  /*14110*/  STL.64 [R1+0x808], R140 ;  /* 0x0008088c01007387 */ /* 0x000fe60000100a00 */
[C---:B------:R-:W-:Y:S01]  /*14120*/  IMAD.WIDE R204, R2.reuse, 0x4, R204 ;  /* 0x0000000402cc7825 */ /* 0x040fe200078e02cc */
[----:B------:R-:W-:Y:S04]  /*14130*/  STL.64 [R1+0x828], R172 ;  /* 0x000828ac01007387 */ /* 0x000fe80000100a00 */
[----:B------:R-:W-:Y:S04]  /*14140*/  STL.64 [R1+0x838], R204 ;  /* 0x000838cc01007387 */ /* 0x000fe80000100a00 */
[----:B------:R-:W-:Y:S01]  /*14150*/  LDGSTS.E [R251+0x30008], desc[UR60][R76.64], !P6 ;  /* 0x300080004cfb7fae */ /* 0x000fe2000f12187c */
[----:B--2---:R-:W-:-:S04]  /*14160*/  IMAD.WIDE R8, R2, 0x4, R8 ;  /* 0x0000000402087825 */ /* 0x004fc800078e0208 */
[----:B------:R-:W-:-:S04]  /*14170*/  IMAD.WIDE R92, R2, 0x4, R92 ;  /* 0x00000004025c7825 */ /* 0x000fc800078e025c */
[C---:B------:R-:W-:Y:S01]  /*14180*/  IMAD.WIDE R124, R2.reuse, 0x4, R124 ;  /* 0x00000004027c7825 */ /* 0x040fe200078e027c */
[----:B------:R2:W-:Y:S03]  /*14190*/  STL.64 [R1+0x630], R92 ;  /* 0x0006305c01007387 */ /* 0x0005e60000100a00 */
[C---:B------:R-:W-:Y:S01]  /*141a0*/  IMAD.WIDE R156, R2.reuse, 0x4, R156 ;  /* 0x00000004029c7825 */ /* 0x040fe200078e029c */
[----:B------:R-:W-:Y:S04]  /*141b0*/  STL.64 [R1+0x848], R8 ;  /* 0x0008480801007387 */ /* 0x000fe80000100a00 */
[----:B------:R3:W-:Y:S04]  /*141c0*/  STL.64 [R1+0x640], R124 ;  /* 0x0006407c01007387 */ /* 0x0007e80000100a00 */
[----:B------:R4:W-:Y:S04]  /*141d0*/  STL.64 [R1+0x818], R156 ;  /* 0x0008189c01007387 */ /* 0x0009e80000100a00 */
[----:B-1----:R-:W4:Y:S04]  /*141e0*/  LDL.LU.64 R76, [R1+0x1030] ;  /* 0x00103000014c7983 */ /* 0x002f280000300a00 */
[----:B------:R-:W-:Y:S01]  /*141f0*/  LDGSTS.E [R251+0x34008], desc[UR60][R92.64], !P6 ;  /* 0x340080005cfb7fae */ /* 0x000fe2000f12187c */
[----:B------:R-:W-:-:S03]  /*14200*/  IMAD.WIDE R188, R2, 0x4, R188 ;  /* 0x0000000402bc7825 */ /* 0x000fc600078e02bc */
[----:B------:R-:W-:Y:S01]  /*14210*/  LDGSTS.E [R251+0x3000c], desc[UR60][R108.64], !P0 ;  /* 0x3000c0006cfb7fae */ /* 0x000fe2000c12187c */
[----:B------:R-:W-:-:S03]  /*14220*/  IMAD.WIDE R220, R2, 0x4, R220 ;  /* 0x0000000402dc7825 */ /* 0x000fc600078e02dc */
[----:B------:R1:W-:Y:S04]  /*14230*/  STL.64 [R1+0x820], R188 ;  /* 0x000820bc01007387 */ /* 0x0003e80000100a00 */
[----:B--2---:R-:W2:Y:S04]  /*14240*/  LDL.LU.64 R92, [R1+0x1028] ;  /* 0x00102800015c7983 */ /* 0x004ea80000300a00 */
[----:B------:R1:W-:Y:S04]  /*14250*/  STL.64 [R1+0x830], R220 ;  /* 0x000830dc01007387 */ /* 0x0003e80000100a00 */
[----:B------:R-:W2:Y:S01]  /*14260*/  LDL.LU.64 R108, [R1+0x1020] ;  /* 0x00102000016c7983 */ /* 0x000ea20000300a00 */
[----:B------:R-:W-:-:S03]  /*14270*/  IMAD.WIDE R246, R2, 0x4, R246 ;  /* 0x0000000402f67825 */ /* 0x000fc600078e02f6 */
[----:B------:R-:W-:Y:S04]  /*14280*/  LDGSTS.E [R251+0x3400c], desc[UR60][R124.64], !P0 ;  /* 0x3400c0007cfb7fae */ /* 0x000fe8000c12187c */
[----:B------:R1:W-:Y:S04]  /*14290*/  STL.64 [R1+0x840], R246 ;  /* 0x000840f601007387 */ /* 0x0003e80000100a00 */
[----:B------:R-:W-:Y:S04]  /*142a0*/  LDGSTS.E [R251+0x38000], desc[UR60][R140.64], !P1 ;  /* 0x380000008cfb7fae */ /* 0x000fe8000c92187c */
[----:B---3--:R-:W3:Y:S04]  /*142b0*/  LDL.LU.64 R124, [R1+0x1018] ;  /* 0x00101800017c7983 */ /* 0x008ee80000300a00 */
[----:B------:R-:W-:Y:S04]  /*142c0*/  LDGSTS.E [R251+0x3c000], desc[UR60][R156.64], !P1 ;  /* 0x3c0000009cfb7fae */ /* 0x000fe8000c92187c */
[----:B------:R-:W2:Y:S04]  /*142d0*/  LDL.LU.64 R140, [R1+0x1010] ;  /* 0x00101000018c7983 */ /* 0x000ea80000300a00 */
[----:B------:R-:W-:Y:S04]  /*142e0*/  LDGSTS.E [R251+0x38004], desc[UR60][R172.64], !P3 ;  /* 0x38004000acfb7fae */ /* 0x000fe8000d92187c */
[----:B----4-:R-:W4:Y:S04]  /*142f0*/  LDL.LU.64 R156, [R1+0x1008] ;  /* 0x00100800019c7983 */ /* 0x010f280000300a00 */
[----:B------:R-:W-:Y:S04]  /*14300*/  LDGSTS.E [R251+0x3c004], desc[UR60][R188.64], !P3 ;  /* 0x3c004000bcfb7fae */ /* 0x000fe8000d92187c */
[----:B------:R-:W4:Y:S04]  /*14310*/  LDL.LU.64 R172, [R1+0x1000] ;  /* 0x0010000001ac7983 */ /* 0x000f280000300a00 */
[----:B------:R-:W-:Y:S04]  /*14320*/  LDGSTS.E [R251+0x38008], desc[UR60][R204.64], !P4 ;  /* 0x38008000ccfb7fae */ /* 0x000fe8000e12187c */
[----:B-1----:R-:W4:Y:S04]  /*14330*/  LDL.LU.64 R188, [R1+0xff8] ;  /* 0x000ff80001bc7983 */ /* 0x002f280000300a00 */
[----:B------:R-:W-:Y:S04]  /*14340*/  LDGSTS.E [R251+0x3c008], desc[UR60][R220.64], !P4 ;  /* 0x3c008000dcfb7fae */ /* 0x000fe8000e12187c */
[----:B------:R-:W4:Y:S04]  /*14350*/  LDL.LU.64 R204, [R1+0xff0] ;  /* 0x000ff00001cc7983 */ /* 0x000f280000300a00 */
[----:B------:R-:W-:Y:S04]  /*14360*/  LDGSTS.E [R251+0x3800c], desc[UR60][R8.64], !P5 ;  /* 0x3800c00008fb7fae */ /* 0x000fe8000e92187c */
[----:B------:R-:W4:Y:S04]  /*14370*/  LDL.LU.64 R220, [R1+0xfe8] ;  /* 0x000fe80001dc7983 */ /* 0x000f280000300a00 */
[----:B------:R1:W-:Y:S04]  /*14380*/  LDGSTS.E [R251+0x3c00c], desc[UR60][R246.64], !P5 ;  /* 0x3c00c000f6fb7fae */ /* 0x0003e8000e92187c */
[----:B------:R-:W4:Y:S04]  /*14390*/  LDL.LU.64 R8, [R1+0xfe0] ;  /* 0x000fe00001087983 */ /* 0x000f280000300a00 */
[----:B------:R-:W-:Y:S04]  /*143a0*/  STL [R1], RZ ;  /* 0x000000ff01007387 */ /* 0x000fe80000100800 */
[----:B------:R-:W-:Y:S01]  /*143b0*/  STL [R1+0x4], RZ ;  /* 0x000004ff01007387 */ /* 0x000fe20000100800 */
[----:B-1----:R-:W-:-:S03]  /*143c0*/  IMAD.WIDE R250, R241, 0x4, R248 ;  /* 0x00000004f1fa7825 */ /* 0x002fc600078e02f8 */
[----:B------:R-:W3:Y:S04]  /*143d0*/  LDL.LU.64 R246, [R1+0x78] ;  /* 0x0000780001f67983 */ /* 0x000ee80000300a00 */
[----:B------:R-:W2:Y:S01]  /*143e0*/  LDL.LU.64 R248, [R1+0x38] ;  /* 0x0000380001f87983 */ /* 0x000ea20000300a00 */
[----:B------:R-:W-:-:S03]  /*143f0*/  IMAD.WIDE R10, R241, 0x4, R10 ;  /* 0x00000004f10a7825 */ /* 0x000fc600078e020a */
[----:B------:R-:W0:Y:S01]  /*14400*/  LDGDEPBAR ;  /* 0x00000000000079af */ /* 0x000e220000000000 */
[----:B------:R-:W-:-:S04]  /*14410*/  IMAD.WIDE R14, R241, 0x4, R14 ;  /* 0x00000004f10e7825 */ /* 0x000fc800078e020e */
        /* <DEDUP_REMOVED lines=13> */
[----:B------:R-:W-:Y:S03]  /*144f0*/  LDGSTS.E [R0+0x70000], desc[UR60][R10.64], P2 ;  /* 0x700000000a007fae */ /* 0x000fe6000912187c */
[C---:B------:R-:W-:Y:S01]  /*14500*/  IMAD.WIDE R142, R241.reuse, 0x4, R142 ;  /* 0x00000004f18e7825 */ /* 0x040fe200078e028e */
[----:B------:R-:W-:Y:S03]  /*14510*/  STL.64 [R1+0xe50], R78 ;  /* 0x000e504e01007387 */ /* 0x000fe60000100a00 */
[C---:B------:R-:W-:Y:S01]  /*14520*/  IMAD.WIDE R158, R241.reuse, 0x4, R158 ;  /* 0x00000004f19e7825 */ /* 0x040fe200078e029e */
[----:B------:R-:W-:Y:S03]  /*14530*/  LDGSTS.E [R0+0x70400], desc[UR60][R250.64], P2 ;  /* 0x70400000fa007fae */ /* 0x000fe6000912187c */
[C---:B------:R-:W-:Y:S01]  /*14540*/  IMAD.WIDE R174, R241.reuse, 0x4, R174 ;  /* 0x00000004f1ae7825 */ /* 0x040fe200078e02ae */
[----:B------:R-:W-:Y:S03]  /*14550*/  STL.64 [R1+0xe90], R94 ;  /* 0x000e905e01007387 */ /* 0x000fe60000100a00 */
[C---:B------:R-:W-:Y:S01]  /*14560*/  IMAD.WIDE R190, R241.reuse, 0x4, R190 ;  /* 0x00000004f1be7825 */ /* 0x040fe200078e02be */
[----:B------:R-:W-:Y:S04]  /*14570*/  LDGSTS.E [R0+0x70800], desc[UR60][R14.64], P2 ;  /* 0x708000000e007fae */ /* 0x000fe8000912187c */
[----:B------:R-:W-:Y:S01]  /*14580*/  STL.64 [R1+0xec8], R110 ;  /* 0x000ec86e01007387 */ /* 0x000fe20000100a00 */
[----:B------:R-:W-:-:S03]  /*14590*/  IMAD.WIDE R206, R241, 0x4, R206 ;  /* 0x00000004f1ce7825 */ /* 0x000fc600078e02ce */
[----:B------:R-:W-:Y:S01]  /*145a0*/  LDGSTS.E [R0+0x70c00], desc[UR60][R30.64], P2 ;  /* 0x70c000001e007fae */ /* 0x000fe2000912187c */
[----:B------:R-:W-:-:S03]  /*145b0*/  IMAD.WIDE R222, R241, 0x4, R222 ;  /* 0x00000004f1de7825 */ /* 0x000fc600078e02de */
[----:B------:R-:W-:Y:S04]  /*145c0*/  STL.64 [R1+0xf00], R126 ;  /* 0x000f007e01007387 */ /* 0x000fe80000100a00 */
[----:B------:R-:W-:Y:S04]  /*145d0*/  LDGSTS.E [R0+0x71000], desc[UR60][R46.64], P2 ;  /* 0x710000002e007fae */ /* 0x000fe8000912187c */
[----:B------:R3:W-:Y:S04]  /*145e0*/  STL.64 [R1+0xf30], R142 ;  /* 0x000f308e01007387 */ /* 0x0007e80000100a00 */
[----:B------:R-:W-:Y:S04]  /*145f0*/  LDGSTS.E [R0+0x71400], desc[UR60][R62.64], P2 ;  /* 0x714000003e007fae */ /* 0x000fe8000912187c */
[----:B------:R-:W-:Y:S04]  /*14600*/  STL.64 [R1+0xf60], R158 ;  /* 0x000f609e01007387 */ /* 0x000fe80000100a00 */
[----:B------:R-:W-:Y:S04]  /*14610*/  LDGSTS.E [R0+0x71800], desc[UR60][R78.64], P2 ;  /* 0x718000004e007fae */ /* 0x000fe8000912187c */
[----:B------:R-:W-:Y:S04]  /*14620*/  STL.64 [R1+0xf80], R174 ;  /* 0x000f80ae01007387 */ /* 0x000fe80000100a00 */
[----:B------:R-:W-:Y:S04]  /*14630*/  LDGSTS.E [R0+0x71c00], desc[UR60][R94.64], P2 ;  /* 0x71c000005e007fae */ /* 0x000fe8000912187c */
[----:B------:R-:W-:Y:S04]  /*14640*/  STL.64 [R1+0xf98], R190 ;  /* 0x000f98be01007387 */ /* 0x000fe80000100a00 */
[----:B------:R-:W-:Y:S04]  /*14650*/  LDGSTS.E [R0+0x72000], desc[UR60][R110.64], P2 ;  /* 0x720000006e007fae */ /* 0x000fe8000912187c */
[----:B-1----:R-:W5:Y:S04]  /*14660*/  LDL.LU.64 R10, [R1+0xfd8] ;  /* 0x000fd800010a7983 */ /* 0x002f680000300a00 */
[----:B------:R-:W-:Y:S04]  /*14670*/  LDGSTS.E [R0+0x72400], desc[UR60][R126.64], P2 ;  /* 0x724000007e007fae */ /* 0x000fe8000912187c */
[----:B------:R-:W-:Y:S04]  /*14680*/  STL.64 [R1+0xfa8], R206 ;  /* 0x000fa8ce01007387 */ /* 0x000fe80000100a00 */
[----:B------:R3:W-:Y:S04]  /*14690*/  LDGSTS.E [R0+0x72800], desc[UR60][R142.64], P2 ;  /* 0x728000008e007fae */ /* 0x0007e8000912187c */
[----:B------:R-:W-:Y:S01]  /*146a0*/  STL.64 [R1+0xfb0], R222 ;  /* 0x000fb0de01007387 */ /* 0x000fe20000100a00 */
[----:B------:R-:W-:-:S03]  /*146b0*/  IMAD.WIDE R16, R241, 0x4, R16 ;  /* 0x00000004f1107825 */ /* 0x000fc600078e0210 */
[----:B------:R-:W-:Y:S01]  /*146c0*/  LDGSTS.E [R0+0x72c00], desc[UR60][R158.64], P2 ;  /* 0x72c000009e007fae */ /* 0x000fe2000912187c */
        /* <DEDUP_REMOVED lines=8> */
[----:B---3--:R-:W-:-:S03]  /*14750*/  IMAD.WIDE R142, R241, 0x4, R246 ;  /* 0x00000004f18e7825 */ /* 0x008fc600078e02f6 */
[----:B------:R-:W3:Y:S01]  /*14760*/  LDL.LU.64 R246, [R1+0x70] ;  /* 0x0000700001f67983 */ /* 0x000ee20000300a00 */
[----:B--2---:R-:W-:-:S03]  /*14770*/  IMAD.WIDE R126, R241, 0x4, R248 ;  /* 0x00000004f17e7825 */ /* 0x004fc600078e02f8 */
[----:B------:R-:W2:Y:S01]  /*14780*/  LDL.LU.64 R248, [R1+0x30] ;  /* 0x0000300001f87983 */ /* 0x000ea20000300a00 */
[----:B------:R-:W-:-:S03]  /*14790*/  IMAD.WIDE R96, R241, 0x4, R96 ;  /* 0x00000004f1607825 */ /* 0x000fc600078e0260 */
[----:B------:R-:W-:Y:S01]  /*147a0*/  STL.64 [R1+0x850], R142 ;  /* 0x0008508e01007387 */ /* 0x000fe20000100a00 */
        /* <DEDUP_REMOVED lines=9> */
[----:B------:R-:W-:Y:S04]  /*14840*/  STL.64 [R1+0xdc8], R64 ;  /* 0x000dc84001007387 */ /* 0x000fe80000100a00 */
[----:B------:R-:W-:Y:S01]  /*14850*/  LDGSTS.E [R3+0x70080], desc[UR60][R142.64], P2 ;  /* 0x700800008e037fae */ /* 0x000fe2000912187c */
[----:B------:R-:W-:-:S03]  /*14860*/  IMAD.WIDE R46, R241, 0x4, R192 ;  /* 0x00000004f12e7825 */ /* 0x000fc600078e02c0 */
[----:B------:R-:W-:Y:S01]  /*14870*/  STL.64 [R1+0xe08], R80 ;  /* 0x000e085001007387 */ /* 0x000fe20000100a00 */
[----:B------:R-:W-:-:S03]  /*14880*/  IMAD.WIDE R30, R241, 0x4, R208 ;  /* 0x00000004f11e7825 */ /* 0x000fc600078e02d0 */
[----:B------:R-:W-:Y:S01]  /*14890*/  LDGSTS.E [R3+0x70480], desc[UR60][R126.64], P2 ;  /* 0x704800007e037fae */ /* 0x000fe2000912187c */
[----:B------:R-:W-:-:S03]  /*148a0*/  IMAD.WIDE R14, R241, 0x4, R224 ;  /* 0x00000004f10e7825 */ /* 0x000fc600078e02e0 */
[----:B------:R3:W-:Y:S04]  /*148b0*/  STL.64 [R1+0xe48], R96 ;  /* 0x000e486001007387 */ /* 0x0007e80000100a00 */
[----:B------:R-:W-:Y:S04]  /*148c0*/  LDGSTS.E [R3+0x70880], desc[UR60][R16.64], P2 ;  /* 0x7088000010037fae */ /* 0x000fe8000912187c */
[----:B------:R-:W-:Y:S04]  /*148d0*/  STL.64 [R1+0xe88], R112 ;  /* 0x000e887001007387 */ /* 0x000fe80000100a00 */
[----:B------:R-:W-:Y:S04]  /*148e0*/  LDGSTS.E [R3+0x70c80], desc[UR60][R32.64], P2 ;  /* 0x70c8000020037fae */ /* 0x000fe8000912187c */
[----:B------:R-:W-:Y:S04]  /*148f0*/  STL.64 [R1+0xec0], R110 ;  /* 0x000ec06e01007387 */ /* 0x000fe80000100a00 */
[----:B------:R-:W-:Y:S04]  /*14900*/  LDGSTS.E [R3+0x71080], desc[UR60][R48.64], P2 ;  /* 0x7108000030037fae */ /* 0x000fe8000912187c */
[----:B------:R2:W-:Y:S04]  /*14910*/  STL.64 [R1+0xef8], R94 ;  /* 0x000ef85e01007387 */ /* 0x0005e80000100a00 */
[----:B------:R-:W-:Y:S04]  /*14920*/  LDGSTS.E [R3+0x71480], desc[UR60][R64.64], P2 ;  /* 0x7148000040037fae */ /* 0x000fe8000912187c */
[----:B------:R1:W-:Y:S04]  /*14930*/  STL.64 [R1+0xf28], R78 ;  /* 0x000f284e01007387 */ /* 0x0003e80000100a00 */
[----:B------:R-:W-:Y:S04]  /*14940*/  LDGSTS.E [R3+0x71880], desc[UR60][R80.64], P2 ;  /* 0x7188000050037fae */ /* 0x000fe8000912187c */
[----:B------:R4:W-:Y:S04]  /*14950*/  STL.64 [R1+0xf58], R62 ;  /* 0x000f583e01007387 */ /* 0x0009e80000100a00 */
[----:B------:R3:W-:Y:S04]  /*14960*/  LDGSTS.E [R3+0x71c80], desc[UR60][R96.64], P2 ;  /* 0x71c8000060037fae */ /* 0x0007e8000912187c */
[----:B------:R4:W-:Y:S04]  /*14970*/  STL.64 [R1+0xf78], R46 ;  /* 0x000f782e01007387 */ /* 0x0009e80000100a00 */
[----:B------:R-:W-:Y:S04]  /*14980*/  LDGSTS.E [R3+0x72080], desc[UR60][R112.64], P2 ;  /* 0x7208000070037fae */ /* 0x000fe8000912187c */
[----:B------:R4:W-:Y:S04]  /*14990*/  STL.64 [R1+0xf90], R30 ;  /* 0x000f901e01007387 */ /* 0x0009e80000100a00 */
[----:B------:R-:W-:Y:S04]  /*149a0*/  LDGSTS.E [R3+0x72480], desc[UR60][R110.64], P2 ;  /* 0x724800006e037fae */ /* 0x000fe8000912187c */
[----:B------:R4:W-:Y:S04]  /*149b0*/  STL.64 [R1+0xfa0], R14 ;  /* 0x000fa00e01007387 */ /* 0x0009e80000100a00 */
[----:B------:R2:W-:Y:S01]  /*149c0*/  LDGSTS.E [R3+0x72880], desc[UR60][R94.64], P2 ;  /* 0x728800005e037fae */ /* 0x0005e2000912187c */
[----:B------:R-:W-:-:S03]  /*149d0*/  IMAD.WIDE R18, R241, 0x4, R18 ;  /* 0x00000004f1127825 */ /* 0x000fc600078e0212 */
[----:B------:R1:W-:Y:S01]  /*149e0*/  LDGSTS.E [R3+0x72c80], desc[UR60][R78.64], P2 ;  /* 0x72c800004e037fae */ /* 0x0003e2000912187c */
[----:B------:R-:W-:-:S03]  /*149f0*/  IMAD.WIDE R34, R241, 0x4, R34 ;  /* 0x00000004f1227825 */ /* 0x000fc600078e0222 */
[----:B------:R4:W-:Y:S01]  /*14a00*/  LDGSTS.E [R3+0x73080], desc[UR60][R62.64], P2 ;  /* 0x730800003e037fae */ /* 0x0009e2000912187c */
[----:B------:R-:W-:-:S03]  /*14a10*/  IMAD.WIDE R50, R241, 0x4, R50 ;  /* 0x00000004f1327825 */ /* 0x000fc600078e0232 */
[----:B------:R4:W-:Y:S01]  /*14a20*/  LDGSTS.E [R3+0x73480], desc[UR60][R46.64], P2 ;  /* 0x734800002e037fae */ /* 0x0009e2000912187c */
[----:B---3--:R-:W-:-:S03]  /*14a30*/  IMAD.WIDE R96, R241, 0x4, R246 ;  /* 0x00000004f1607825 */ /* 0x008fc600078e02f6 */
[----:B------:R3:W-:Y:S01]  /*14a40*/  LDGSTS.E [R3+0x73880], desc[UR60][R30.64], P2 ;  /* 0x738800001e037fae */ /* 0x0007e2000912187c */
[----:B--2---:R-:W-:-:S03]  /*14a50*/  IMAD.WIDE R94, R241, 0x4, R248 ;  /* 0x00000004f15e7825 */ /* 0x004fc600078e02f8 */
[----:B------:R-:W2:Y:S04]  /*14a60*/  LDL.LU.64 R246, [R1+0x68] ;  /* 0x0000680001f67983 */ /* 0x000ea80000300a00 */
[----:B------:R-:W2:Y:S01]  /*14a70*/  LDL.LU.64 R248, [R1+0x28] ;  /* 0x0000280001f87983 */ /* 0x000ea20000300a00 */
[----:B------:R-:W-:-:S03]  /*14a80*/  IMAD.WIDE R66, R241, 0x4, R66 ;  /* 0x00000004f1427825 */ /* 0x000fc600078e0242 */
[----:B------:R-:W-:Y:S01]  /*14a90*/  STL.64 [R1+0x858], R96 ;  /* 0x0008586001007387 */ /* 0x000fe20000100a00 */
[----:B------:R-:W-:-:S03]  /*14aa0*/  IMAD.WIDE R80, R241, 0x4, R82 ;  /* 0x00000004f1507825 */ /* 0x000fc600078e0252 */
[----:B------:R-:W-:Y:S01]  /*14ab0*/  STL.64 [R1+0xc98], R94 ;  /* 0x000c985e01007387 */ /* 0x000fe20000100a00 */
[----:B-1----:R-:W-:-:S03]  /*14ac0*/  IMAD.WIDE R78, R241, 0x4, R98 ;  /* 0x00000004f14e7825 */ /* 0x002fc600078e0262 */
[----:B------:R-:W-:Y:S01]  /*14ad0*/  STL.64 [R1+0xcc8], R18 ;  /* 0x000cc81201007387 */ /* 0x000fe20000100a00 */
[----:B------:R-:W-:-:S03]  /*14ae0*/  IMAD.WIDE R64, R241, 0x4, R114 ;  /* 0x00000004f1407825 */ /* 0x000fc600078e0272 */
[----:B------:R-:W-:Y:S01]  /*14af0*/  STL.64 [R1+0xd08], R34 ;  /* 0x000d082201007387 */ /* 0x000fe20000100a00 */
[----:B----4-:R-:W-:-:S03]  /*14b00*/  IMAD.WIDE R62, R241, 0x4, R130 ;  /* 0x00000004f13e7825 */ /* 0x010fc600078e0282 */
[----:B------:R-:W-:Y:S01]  /*14b10*/  STL.64 [R1+0xd48], R50 ;  /* 0x000d483201007387 */ /* 0x000fe20000100a00 */
[----:B------:R-:W-:-:S03]  /*14b20*/  IMAD.WIDE R48, R241, 0x4, R146 ;  /* 0x00000004f1307825 */ /* 0x000fc600078e0292 */
[----:B------:R-:W-:Y:S01]  /*14b30*/  STL.64 [R1+0xd88], R66 ;  /* 0x000d884201007387 */ /* 0x000fe20000100a00 */
[----:B------:R-:W-:-:S03]  /*14b40*/  IMAD.WIDE R46, R241, 0x4, R162 ;  /* 0x00000004f12e7825 */ /* 0x000fc600078e02a2 */
[----:B------:R1:W-:Y:S01]  /*14b50*/  LDGSTS.E [R3+0x73c80], desc[UR60][R14.64], P2 ;  /* 0x73c800000e037fae */ /* 0x0003e2000912187c */
[----:B------:R-:W-:-:S03]  /*14b60*/  IMAD.WIDE R32, R241, 0x4, R178 ;  /* 0x00000004f1207825 */ /* 0x000fc600078e02b2 */
[----:B------:R-:W-:Y:S01]  /*14b70*/  STL.64 [R1+0xdc0], R80 ;  /* 0x000dc05001007387 */ /* 0x000fe20000100a00 */
[----:B---3--:R-:W-:-:S03]  /*14b80*/  IMAD.WIDE R30, R241, 0x4, R194 ;  /* 0x00000004f11e7825 */ /* 0x008fc600078e02c2 */
[----:B------:R2:W-:Y:S01]  /*14b90*/  STL.64 [R1+0xe00], R78 ;  /* 0x000e004e01007387 */ /* 0x0005e20000100a00 */
[----:B------:R-:W-:-:S03]  /*14ba0*/  IMAD.WIDE R16, R241, 0x4, R210 ;  /* 0x00000004f1107825 */ /* 0x000fc600078e02d2 */
[----:B------:R-:W-:Y:S01]  /*14bb0*/  LDGSTS.E [R4+0x70100], desc[UR60][R96.64], P2 ;  /* 0x7010000060047fae */ /* 0x000fe2000912187c */
[C---:B-1----:R-:W-:Y:S01]  /*14bc0*/  IMAD.WIDE R14, R241.reuse, 0x4, R226 ;  /* 0x00000004f10e7825 */ /* 0x042fe200078e02e2 */
[----:B------:R-:W1:Y:S02]  /*14bd0*/  LDC R3, c[0x0][0x230] ;  /* 0x00008c00ff037b82 */ /* 0x000e640000000800 */
[----:B------:R3:W-:Y:S04]  /*14be0*/  STL.64 [R1+0xe40], R64 ;  /* 0x000e404001007387 */ /* 0x0007e80000100a00 */
[----:B------:R-:W-:Y:S04]  /*14bf0*/  LDGSTS.E [R4+0x70500], desc[UR60][R94.64], P2 ;  /* 0x705000005e047fae */ /* 0x000fe8000912187c */
        /* <DEDUP_REMOVED lines=11> */
[----:B------:R2:W-:Y:S04]  /*14cb0*/  LDGSTS.E [R4+0x71d00], desc[UR60][R78.64], P2 ;  /* 0x71d000004e047fae */ /* 0x0005e8000912187c */
[----:B------:R1:W-:Y:S01]  /*14cc0*/  STL.64 [R1+0xf88], R14 ;  /* 0x000f880e01007387 */ /* 0x0003e20000100a00 */
[----:B------:R-:W-:-:S03]  /*14cd0*/  IMAD.WIDE R20, R241, 0x4, R20 ;  /* 0x00000004f1147825 */ /* 0x000fc600078e0214 */
[----:B------:R3:W-:Y:S01]  /*14ce0*/  LDGSTS.E [R4+0x72100], desc[UR60][R64.64], P2 ;  /* 0x7210000040047fae */ /* 0x0007e2000912187c */
[----:B------:R-:W-:-:S03]  /*14cf0*/  IMAD.WIDE R36, R241, 0x4, R36 ;  /* 0x00000004f1247825 */ /* 0x000fc600078e0224 */
[----:B------:R4:W-:Y:S01]  /*14d00*/  LDGSTS.E [R4+0x72500], desc[UR60][R62.64], P2 ;  /* 0x725000003e047fae */ /* 0x0009e2000912187c */
[----:B------:R-:W-:-:S03]  /*14d10*/  IMAD.WIDE R52, R241, 0x4, R52 ;  /* 0x00000004f1347825 */ /* 0x000fc600078e0234 */
[----:B------:R1:W-:Y:S01]  /*14d20*/  LDGSTS.E [R4+0x72900], desc[UR60][R48.64], P2 ;  /* 0x7290000030047fae */ /* 0x0003e2000912187c */
[----:B--2---:R-:W-:-:S03]  /*14d30*/  IMAD.WIDE R78, R241, 0x4, R246 ;  /* 0x00000004f14e7825 */ /* 0x004fc600078e02f6 */
[----:B------:R2:W-:Y:S01]  /*14d40*/  LDGSTS.E [R4+0x72d00], desc[UR60][R46.64], P2 ;  /* 0x72d000002e047fae */ /* 0x0005e2000912187c */
[----:B------:R-:W-:-:S03]  /*14d50*/  IMAD.WIDE R66, R241, 0x4, R248 ;  /* 0x00000004f1427825 */ /* 0x000fc600078e02f8 */
[----:B------:R-:W2:Y:S04]  /*14d60*/  LDL.LU.64 R246, [R1+0x60] ;  /* 0x0000600001f67983 */ /* 0x000ea80000300a00 */
[----:B------:R-:W2:Y:S01]  /*14d70*/  LDL.LU.64 R248, [R1+0x20] ;  /* 0x0000200001f87983 */ /* 0x000ea20000300a00 */
[----:B---3--:R-:W-:-:S03]  /*14d80*/  IMAD.WIDE R64, R241, 0x4, R68 ;  /* 0x00000004f1407825 */ /* 0x008fc600078e0244 */
[----:B------:R-:W-:Y:S01]  /*14d90*/  STL.64 [R1+0x860], R78 ;  /* 0x0008604e01007387 */ /* 0x000fe20000100a00 */
[----:B----4-:R-:W-:-:S03]  /*14da0*/  IMAD.WIDE R62, R241, 0x4, R84 ;  /* 0x00000004f13e7825 */ /* 0x010fc600078e0254 */
[----:B------:R-:W-:Y:S01]  /*14db0*/  STL.64 [R1+0xc68], R66 ;  /* 0x000c684201007387 */ /* 0x000fe20000100a00 */
[----:B------:R-:W-:-:S03]  /*14dc0*/  IMAD.WIDE R50, R241, 0x4, R100 ;  /* 0x00000004f1327825 */ /* 0x000fc600078e0264 */
[----:B------:R-:W-:Y:S01]  /*14dd0*/  STL.64 [R1+0xc90], R20 ;  /* 0x000c901401007387 */ /* 0x000fe20000100a00 */
[----:B-1----:R-:W-:-:S03]  /*14de0*/  IMAD.WIDE R48, R241, 0x4, R116 ;  /* 0x00000004f1307825 */ /* 0x002fc600078e0274 */
[----:B------:R-:W-:Y:S01]  /*14df0*/  STL.64 [R1+0xcc0], R36 ;  /* 0x000cc02401007387 */ /* 0x000fe20000100a00 */
[----:B--2---:R-:W-:-:S03]  /*14e00*/  IMAD.WIDE R46, R241, 0x4, R132 ;  /* 0x00000004f12e7825 */ /* 0x004fc600078e0284 */
[----:B------:R1:W-:Y:S01]  /*14e10*/  LDGSTS.E [R4+0x73100], desc[UR60][R32.64], P2 ;  /* 0x7310000020047fae */ /* 0x0003e2000912187c */
[----:B------:R-:W-:-:S03]  /*14e20*/  IMAD.WIDE R34, R241, 0x4, R148 ;  /* 0x00000004f1227825 */ /* 0x000fc600078e0294 */
[----:B------:R-:W-:Y:S01]  /*14e30*/  STL.64 [R1+0xd00], R52 ;  /* 0x000d003401007387 */ /* 0x000fe20000100a00 */
[----:B------:R-:W-:-:S03]  /*14e40*/  IMAD.WIDE R18, R241, 0x4, R196 ;  /* 0x00000004f1127825 */ /* 0x000fc600078e02c4 */
[----:B------:R2:W-:Y:S04]  /*14e50*/  LDGSTS.E [R4+0x73500], desc[UR60][R30.64], P2 ;  /* 0x735000001e047fae */ /* 0x0005e8000912187c */
[----:B------:R-:W-:Y:S01]  /*14e60*/  STL.64 [R1+0xd40], R64 ;  /* 0x000d404001007387 */ /* 0x000fe20000100a00 */
[----:B-1----:R-:W-:-:S03]  /*14e70*/  IMAD.WIDE R32, R241, 0x4, R164 ;  /* 0x00000004f1207825 */ /* 0x002fc600078e02a4 */
[----:B------:R1:W-:Y:S04]  /*14e80*/  LDGSTS.E [R4+0x73900], desc[UR60][R16.64], P2 ;  /* 0x7390000010047fae */ /* 0x0003e8000912187c */
[----:B------:R3:W-:Y:S01]  /*14e90*/  STL.64 [R1+0xd80], R62 ;  /* 0x000d803e01007387 */ /* 0x0007e20000100a00 */
[----:B--2---:R-:W-:-:S03]  /*14ea0*/  IMAD.WIDE R30, R241, 0x4, R180 ;  /* 0x00000004f11e7825 */ /* 0x004fc600078e02b4 */
[----:B------:R2:W-:Y:S04]  /*14eb0*/  LDGSTS.E [R4+0x73d00], desc[UR60][R14.64], P2 ;  /* 0x73d000000e047fae */ /* 0x0005e8000912187c */
[----:B------:R4:W-:Y:S01]  /*14ec0*/  STL.64 [R1+0xdb8], R50 ;  /* 0x000db83201007387 */ /* 0x0009e20000100a00 */
[----:B-1----:R-:W-:-:S03]  /*14ed0*/  IMAD.WIDE R16, R241, 0x4, R212 ;  /* 0x00000004f1107825 */ /* 0x002fc600078e02d4 */
[----:B------:R1:W-:Y:S04]  /*14ee0*/  STL.64 [R1+0xdf8], R48 ;  /* 0x000df83001007387 */ /* 0x0003e80000100a00 */
[----:B------:R-:W-:Y:S01]  /*14ef0*/  LDGSTS.E [R5+0x70180], desc[UR60][R78.64], P2 ;  /* 0x701800004e057fae */ /* 0x000fe2000912187c */
[----:B--2---:R-:W-:-:S03]  /*14f00*/  IMAD.WIDE R14, R241, 0x4, R228 ;  /* 0x00000004f10e7825 */ /* 0x004fc600078e02e4 */
        /* <DEDUP_REMOVED lines=13> */
[----:B------:R4:W-:Y:S01]  /*14fe0*/  LDGSTS.E [R5+0x71d80], desc[UR60][R50.64], P2 ;  /* 0x71d8000032057fae */ /* 0x0009e2000912187c */
[----:B------:R-:W-:-:S03]  /*14ff0*/  IMAD.WIDE R22, R241, 0x4, R22 ;  /* 0x00000004f1167825 */ /* 0x000fc600078e0216 */
[----:B------:R1:W-:Y:S01]  /*15000*/  LDGSTS.E [R5+0x72180], desc[UR60][R48.64], P2 ;  /* 0x7218000030057fae */ /* 0x0003e2000912187c */
[----:B------:R-:W-:-:S03]  /*15010*/  IMAD.WIDE R38, R241, 0x4, R38 ;  /* 0x00000004f1267825 */ /* 0x000fc600078e0226 */
[----:B------:R2:W-:Y:S04]  /*15020*/  LDGSTS.E [R5+0x72580], desc[UR60][R46.64], P2 ;  /* 0x725800002e057fae */ /* 0x0005e8000912187c */
[----:B------:R2:W-:Y:S01]  /*15030*/  LDGSTS.E [R5+0x72980], desc[UR60][R34.64], P2 ;  /* 0x7298000022057fae */ /* 0x0005e2000912187c */
[----:B---3--:R-:W-:-:S03]  /*15040*/  IMAD.WIDE R62, R241, 0x4, R246 ;  /* 0x00000004f13e7825 */ /* 0x008fc600078e02f6 */
[----:B------:R3:W-:Y:S01]  /*15050*/  LDGSTS.E [R5+0x72d80], desc[UR60][R32.64], P2 ;  /* 0x72d8000020057fae */ /* 0x0007e2000912187c */
[----:B------:R-:W-:-:S03]  /*15060*/  IMAD.WIDE R52, R241, 0x4, R248 ;  /* 0x00000004f1347825 */ /* 0x000fc600078e02f8 */
[----:B------:R-:W3:Y:S04]  /*15070*/  LDL.LU.64 R246, [R1+0x58] ;  /* 0x0000580001f67983 */ /* 0x000ee80000300a00 */
[----:B------:R-:W3:Y:S01]  /*15080*/  LDL.LU.64 R248, [R1+0x18] ;  /* 0x0000180001f87983 */ /* 0x000ee20000300a00 */
[----:B----4-:R-:W-:-:S03]  /*15090*/  IMAD.WIDE R50, R241, 0x4, R54 ;  /* 0x00000004f1327825 */ /* 0x010fc600078e0236 */
[----:B------:R4:W-:Y:S01]  /*150a0*/  LDGSTS.E [R5+0x73180], desc[UR60][R30.64], P2 ;  /* 0x731800001e057fae */ /* 0x0009e2000912187c */
[----:B-1----:R-:W-:-:S03]  /*150b0*/  IMAD.WIDE R48, R241, 0x4, R70 ;  /* 0x00000004f1307825 */ /* 0x002fc600078e0246 */
[----:B------:R1:W-:Y:S01]  /*150c0*/  LDGSTS.E [R5+0x73580], desc[UR60][R18.64], P2 ;  /* 0x7358000012057fae */ /* 0x0003e2000912187c */
[----:B--2---:R-:W-:-:S03]  /*150d0*/  IMAD.WIDE R46, R241, 0x4, R86 ;  /* 0x00000004f12e7825 */ /* 0x004fc600078e0256 */
[----:B------:R2:W-:Y:S01]  /*150e0*/  LDGSTS.E [R5+0x73980], desc[UR60][R16.64], P2 ;  /* 0x7398000010057fae */ /* 0x0005e2000912187c */
[----:B------:R-:W-:-:S03]  /*150f0*/  IMAD.WIDE R36, R241, 0x4, R102 ;  /* 0x00000004f1247825 */ /* 0x000fc600078e0266 */
[----:B------:R-:W-:Y:S01]  /*15100*/  STL.64 [R1+0x868], R62 ;  /* 0x0008683e01007387 */ /* 0x000fe20000100a00 */
[----:B------:R-:W-:-:S03]  /*15110*/  IMAD.WIDE R34, R241, 0x4, R118 ;  /* 0x00000004f1227825 */ /* 0x000fc600078e0276 */
[----:B------:R2:W-:Y:S01]  /*15120*/  LDGSTS.E [R5+0x73d80], desc[UR60][R14.64], P2 ;  /* 0x73d800000e057fae */ /* 0x0005e2000912187c */
[----:B---3--:R-:W-:-:S03]  /*15130*/  IMAD.WIDE R32, R241, 0x4, R134 ;  /* 0x00000004f1207825 */ /* 0x008fc600078e0286 */
[----:B------:R-:W-:Y:S01]  /*15140*/  STL.64 [R1+0xc20], R52 ;  /* 0x000c203401007387 */ /* 0x000fe20000100a00 */
[----:B----4-:R-:W-:-:S03]  /*15150*/  IMAD.WIDE R30, R241, 0x4, R150 ;  /* 0x00000004f11e7825 */ /* 0x010fc600078e0296 */
[----:B------:R-:W-:Y:S04]  /*15160*/  STL.64 [R1+0xc60], R22 ;  /* 0x000c601601007387 */ /* 0x000fe80000100a00 */
[----:B------:R-:W-:Y:S01]  /*15170*/  LDGSTS.E [R6+0x70200], desc[UR60][R62.64], P2 ;  /* 0x702000003e067fae */ /* 0x000fe2000912187c */
[----:B------:R-:W-:-:S03]  /*15180*/  IMAD.WIDE R20, R241, 0x4, R166 ;  /* 0x00000004f1147825 */ /* 0x000fc600078e02a6 */
[----:B------:R-:W-:Y:S04]  /*15190*/  STL.64 [R1+0xc88], R38 ;  /* 0x000c882601007387 */ /* 0x000fe80000100a00 */
[----:B------:R-:W-:Y:S01]  /*151a0*/  LDGSTS.E [R6+0x70600], desc[UR60][R52.64], P2 ;  /* 0x7060000034067fae */ /* 0x000fe2000912187c */
[----:B-1----:R-:W-:-:S03]  /*151b0*/  IMAD.WIDE R18, R241, 0x4, R182 ;  /* 0x00000004f1127825 */ /* 0x002fc600078e02b6 */
[----:B------:R-:W-:Y:S04]  /*151c0*/  STL.64 [R1+0xcb8], R50 ;  /* 0x000cb83201007387 */ /* 0x000fe80000100a00 */
[----:B------:R-:W-:Y:S01]  /*151d0*/  LDGSTS.E [R6+0x70a00], desc[UR60][R22.64], P2 ;  /* 0x70a0000016067fae */ /* 0x000fe2000912187c */
[----:B--2---:R-:W-:-:S03]  /*151e0*/  IMAD.WIDE R16, R241, 0x4, R198 ;  /* 0x00000004f1107825 */ /* 0x004fc600078e02c6 */
[----:B------:R-:W-:Y:S04]  /*151f0*/  STL.64 [R1+0xcf8], R48 ;  /* 0x000cf83001007387 */ /* 0x000fe80000100a00 */
[----:B------:R-:W-:Y:S01]  /*15200*/  LDGSTS.E [R6+0x70e00], desc[UR60][R38.64], P2 ;  /* 0x70e0000026067fae */ /* 0x000fe2000912187c */
[----:B------:R-:W-:-:S03]  /*15210*/  IMAD.WIDE R14, R241, 0x4, R214 ;  /* 0x00000004f10e7825 */ /* 0x000fc600078e02d6 */
[----:B------:R1:W-:Y:S04]  /*15220*/  STL.64 [R1+0xd38], R46 ;  /* 0x000d382e01007387 */ /* 0x0003e80000100a00 */
[----:B------:R-:W-:Y:S01]  /*15230*/  LDGSTS.E [R6+0x71200], desc[UR60][R50.64], P2 ;  /* 0x7120000032067fae */ /* 0x000fe2000912187c */
[----:B------:R-:W-:-:S03]  /*15240*/  IMAD.WIDE R4, R241, 0x4, R230 ;  /* 0x00000004f1047825 */ /* 0x000fc600078e02e6 */
[----:B------:R2:W-:Y:S04]  /*15250*/  STL.64 [R1+0xd78], R36 ;  /* 0x000d782401007387 */ /* 0x0005e80000100a00 */
[----:B------:R-:W-:Y:S04]  /*15260*/  LDGSTS.E [R6+0x71600], desc[UR60][R48.64], P2 ;  /* 0x7160000030067fae */ /* 0x000fe8000912187c */
[----:B------:R3:W-:Y:S04]  /*15270*/  STL.64 [R1+0xdb0], R34 ;  /* 0x000db02201007387 */ /* 0x0007e80000100a00 */
[----:B------:R1:W-:Y:S04]  /*15280*/  LDGSTS.E [R6+0x71a00], desc[UR60][R46.64], P2 ;  /* 0x71a000002e067fae */ /* 0x0003e8000912187c */
[----:B------:R4:W-:Y:S04]  /*15290*/  STL.64 [R1+0xdf0], R32 ;  /* 0x000df02001007387 */ /* 0x0009e80000100a00 */
[----:B------:R2:W-:Y:S04]  /*152a0*/  LDGSTS.E [R6+0x71e00], desc[UR60][R36.64], P2 ;  /* 0x71e0000024067fae */ /* 0x0005e8000912187c */
[----:B------:R4:W-:Y:S04]  /*152b0*/  STL.64 [R1+0xe30], R30 ;  /* 0x000e301e01007387 */ /* 0x0009e80000100a00 */
[----:B------:R3:W-:Y:S04]  /*152c0*/  LDGSTS.E [R6+0x72200], desc[UR60][R34.64], P2 ;  /* 0x7220000022067fae */ /* 0x0007e8000912187c */
[----:B------:R4:W-:Y:S04]  /*152d0*/  STL.64 [R1+0xe70], R20 ;  /* 0x000e701401007387 */ /* 0x0009e80000100a00 */
[----:B------:R4:W-:Y:S01]  /*152e0*/  LDGSTS.E [R6+0x72600], desc[UR60][R32.64], P2 ;  /* 0x7260000020067fae */ /* 0x0009e2000912187c */
[----:B-1----:R-:W-:-:S03]  /*152f0*/  IMAD.WIDE R46, R241, 0x4, R24 ;  /* 0x00000004f12e7825 */ /* 0x002fc600078e0218 */
[----:B------:R1:W-:Y:S04]  /*15300*/  STL.64 [R1+0xea8], R18 ;  /* 0x000ea81201007387 */ /* 0x0003e80000100a00 */
[----:B------:R1:W-:Y:S01]  /*15310*/  LDGSTS.E [R6+0x72a00], desc[UR60][R30.64], P2 ;  /* 0x72a000001e067fae */ /* 0x0003e2000912187c */
[----:B------:R-:W-:-:S03]  /*15320*/  IMAD.WIDE R40, R241, 0x4, R40 ;  /* 0x00000004f1287825 */ /* 0x000fc600078e0228 */
[----:B------:R1:W-:Y:S04]  /*15330*/  STL.64 [R1+0xee0], R16 ;  /* 0x000ee01001007387 */ /* 0x0003e80000100a00 */
[----:B------:R1:W-:Y:S01]  /*15340*/  LDGSTS.E [R6+0x72e00], desc[UR60][R20.64], P2 ;  /* 0x72e0000014067fae */ /* 0x0003e2000912187c */
[----:B------:R-:W-:-:S03]  /*15350*/  IMAD.WIDE R38, R241, 0x4, R56 ;  /* 0x00000004f1267825 */ /* 0x000fc600078e0238 */
[----:B------:R1:W-:Y:S04]  /*15360*/  STL.64 [R1+0xf10], R14 ;  /* 0x000f100e01007387 */ /* 0x0003e80000100a00 */
[----:B------:R1:W-:Y:S01]  /*15370*/  LDGSTS.E [R6+0x73200], desc[UR60][R18.64], P2 ;  /* 0x7320000012067fae */ /* 0x0003e2000912187c */
[----:B--2---:R-:W-:-:S03]  /*15380*/  IMAD.WIDE R36, R241, 0x4, R72 ;  /* 0x00000004f1247825 */ /* 0x004fc600078e0248 */
[----:B------:R2:W-:Y:S04]  /*15390*/  STL.64 [R1+0xf40], R4 ;  /* 0x000f400401007387 */ /* 0x0005e80000100a00 */
[----:B------:R2:W-:Y:S01]  /*153a0*/  LDGSTS.E [R6+0x73600], desc[UR60][R16.64], P2 ;  /* 0x7360000010067fae */ /* 0x0005e2000912187c */
[----:B---3--:R-:W-:-:S03]  /*153b0*/  IMAD.WIDE R34, R241, 0x4, R88 ;  /* 0x00000004f1227825 */ /* 0x008fc600078e0258 */
[----:B------:R3:W-:Y:S01]  /*153c0*/  LDGSTS.E [R6+0x73a00], desc[UR60][R14.64], P2 ;  /* 0x73a000000e067fae */ /* 0x0007e2000912187c */
[----:B----4-:R-:W-:-:S03]  /*153d0*/  IMAD.WIDE R32, R241, 0x4, R104 ;  /* 0x00000004f1207825 */ /* 0x010fc600078e0268 */
[----:B------:R4:W-:Y:S01]  /*153e0*/  LDGSTS.E [R6+0x73e00], desc[UR60][R4.64], P2 ;  /* 0x73e0000004067fae */ /* 0x0009e2000912187c */
[----:B-1----:R-:W-:-:S04]  /*153f0*/  IMAD.WIDE R30, R241, 0x4, R136 ;  /* 0x00000004f11e7825 */ /* 0x002fc800078e0288 */
[----:B------:R-:W-:-:S04]  /*15400*/  IMAD.WIDE R24, R241, 0x4, R120 ;  /* 0x00000004f1187825 */ /* 0x000fc800078e0278 */
[----:B------:R-:W-:-:S04]  /*15410*/  IMAD.WIDE R22, R241, 0x4, R152 ;  /* 0x00000004f1167825 */ /* 0x000fc800078e0298 */
[----:B------:R-:W-:-:S04]  /*15420*/  IMAD.WIDE R20, R241, 0x4, R168 ;  /* 0x00000004f1147825 */ /* 0x000fc800078e02a8 */
[----:B------:R-:W-:-:S04]  /*15430*/  IMAD.WIDE R18, R241, 0x4, R184 ;  /* 0x00000004f1127825 */ /* 0x000fc800078e02b8 */
[----:B--2---:R-:W-:-:S04]  /*15440*/  IMAD.WIDE R16, R241, 0x4, R200 ;  /* 0x00000004f1107825 */ /* 0x004fc800078e02c8 */
[----:B---3--:R-:W-:-:S04]  /*15450*/  IMAD.WIDE R14, R241, 0x4, R216 ;  /* 0x00000004f10e7825 */ /* 0x008fc800078e02d8 */
[----:B----4-:R-:W-:-:S04]  /*15460*/  IMAD.WIDE R4, R241, 0x4, R232 ;  /* 0x00000004f1047825 */ /* 0x010fc800078e02e8 */
[C---:B------:R-:W-:Y:S02]  /*15470*/  IMAD.WIDE R50, R241.reuse, 0x4, R246 ;  /* 0x00000004f1327825 */ /* 0x040fe400078e02f6 */
[----:B------:R-:W2:Y:S02]  /*15480*/  LDL.LU.64 R246, [R1+0x50] ;  /* 0x0000500001f67983 */ /* 0x000ea40000300a00 */
[----:B------:R-:W-:Y:S02]  /*15490*/  IMAD.WIDE R48, R241, 0x4, R248 ;  /* 0x00000004f1307825 */ /* 0x000fe400078e02f8 */
[----:B------:R-:W3:Y:S04]  /*154a0*/  LDL.LU.64 R248, [R1+0x10] ;  /* 0x0000100001f87983 */ /* 0x000ee80000300a00 */
[----:B------:R-:W-:Y:S04]  /*154b0*/  STL.64 [R1+0xbe8], R50 ;  /* 0x000be83201007387 */ /* 0x000fe80000100a00 */
        /* <DEDUP_REMOVED lines=16> */
[----:B------:R-:W-:Y:S04]  /*155c0*/  LDGSTS.E [R13+0x72280], desc[UR60][R24.64], P2 ;  /* 0x72280000180d7fae */ /* 0x000fe8000912187c */
[----:B------:R-:W-:Y:S04]  /*155d0*/  STL.64 [R1+0xe18], R22 ;  /* 0x000e181601007387 */ /* 0x000fe80000100a00 */
[----:B------:R4:W-:Y:S04]  /*155e0*/  LDGSTS.E [R13+0x72680], desc[UR60][R30.64], P2 ;  /* 0x726800001e0d7fae */ /* 0x0009e8000912187c */
        /* <DEDUP_REMOVED lines=8> */
[----:B------:R4:W-:Y:S04]  /*15670*/  STL.64 [R1+0xd60], R24 ;  /* 0x000d601801007387 */ /* 0x0009e80000100a00 */
[----:B------:R4:W-:Y:S04]  /*15680*/  LDGSTS.E [R13+0x73a80], desc[UR60][R14.64], P2 ;  /* 0x73a800000e0d7fae */ /* 0x0009e8000912187c */
[----:B------:R4:W-:Y:S04]  /*15690*/  STL.64 [R1+0xf38], R4 ;  /* 0x000f380401007387 */ /* 0x0009e80000100a00 */
[----:B------:R4:W-:Y:S04]  /*156a0*/  LDGSTS.E [R13+0x73e80], desc[UR60][R4.64], P2 ;  /* 0x73e80000040d7fae */ /* 0x0009e8000912187c */
[----:B------:R-:W2:Y:S02]  /*156b0*/  LDL R13, [R1+0xc48] ;  /* 0x000c4800010d7983 */ /* 0x000ea40000100800 */
[----:B--2---:R-:W-:-:S02]  /*156c0*/  IMAD.WIDE R48, R13, 0x4, R246 ;  /* 0x000000040d307825 */ /* 0x004fc400078e02f6 */
[----:B------:R-:W2:Y:S02]  /*156d0*/  LDL.LU.64 R246, [R1+0x48] ;  /* 0x0000480001f67983 */ /* 0x000ea40000300a00 */
[C---:B---3--:R-:W-:Y:S02]  /*156e0*/  IMAD.WIDE R46, R13.reuse, 0x4, R248 ;  /* 0x000000040d2e7825 */ /* 0x048fe400078e02f8 */
[----:B------:R-:W3:Y:S02]  /*156f0*/  LDL.LU.64 R248, [R1+0x8] ;  /* 0x0000080001f87983 */ /* 0x000ee40000300a00 */
[C---:B------:R-:W-:Y:S02]  /*15700*/  IMAD.WIDE R26, R13.reuse, 0x4, R26 ;  /* 0x000000040d1a7825 */ /* 0x040fe400078e021a */
[----:B------:R-:W-:Y:S02]  /*15710*/  STL.64 [R1+0xbd0], R48 ;  /* 0x000bd03001007387 */ /* 0x000fe40000100a00 */
[----:B-1----:R-:W-:-:S02]  /*15720*/  IMAD.WIDE R40, R13, 0x4, R42 ;  /* 0x000000040d287825 */ /* 0x002fc400078e022a */
[----:B------:R-:W-:Y:S02]  /*15730*/  STL.64 [R1+0xbe0], R46 ;  /* 0x000be02e01007387 */ /* 0x000fe40000100a00 */
[C---:B----4-:R-:W-:Y:S02]  /*15740*/  IMAD.WIDE R38, R13.reuse, 0x4, R58 ;  /* 0x000000040d267825 */ /* 0x050fe400078e023a */
[----:B------:R-:W-:Y:S02]  /*15750*/  STL.64 [R1+0xbf8], R26 ;  /* 0x000bf81a01007387 */ /* 0x000fe40000100a00 */
[C---:B------:R-:W-:Y:S02]  /*15760*/  IMAD.WIDE R36, R13.reuse, 0x4, R74 ;  /* 0x000000040d247825 */ /* 0x040fe400078e024a */
[----:B------:R-:W-:Y:S02]  /*15770*/  STL.64 [R1+0xc10], R40 ;  /* 0x000c102801007387 */ /* 0x000fe40000100a00 */
[----:B------:R-:W-:-:S02]  /*15780*/  IMAD.WIDE R34, R13, 0x4, R90 ;  /* 0x000000040d227825 */ /* 0x000fc400078e025a */
[----:B------:R1:W-:Y:S02]  /*15790*/  STL.64 [R1+0xc30], R38 ;  /* 0x000c302601007387 */ /* 0x0003e40000100a00 */
[C---:B------:R-:W-:Y:S02]  /*157a0*/  IMAD.WIDE R32, R13.reuse, 0x4, R106 ;  /* 0x000000040d207825 */ /* 0x040fe400078e026a */
[----:B------:R4:W-:Y:S02]  /*157b0*/  STL.64 [R1+0xc78], R36 ;  /* 0x000c782401007387 */ /* 0x0009e40000100a00 */
[C---:B------:R-:W-:Y:S02]  /*157c0*/  IMAD.WIDE R30, R13.reuse, 0x4, R122 ;  /* 0x000000040d1e7825 */ /* 0x040fe400078e027a */
[----:B------:R4:W-:Y:S02]  /*157d0*/  STL.64 [R1+0xca8], R34 ;  /* 0x000ca82201007387 */ /* 0x0009e40000100a00 */
[----:B------:R-:W-:-:S02]  /*157e0*/  IMAD.WIDE R24, R13, 0x4, R138 ;  /* 0x000000040d187825 */ /* 0x000fc400078e028a */
[----:B------:R4:W-:Y:S02]  /*157f0*/  STL.64 [R1+0xce8], R32 ;  /* 0x000ce82001007387 */ /* 0x0009e40000100a00 */
[C---:B------:R-:W-:Y:S02]  /*15800*/  IMAD.WIDE R22, R13.reuse, 0x4, R154 ;  /* 0x000000040d167825 */ /* 0x040fe400078e029a */
[----:B------:R-:W-:Y:S02]  /*15810*/  LDGSTS.E [R242+0x70300], desc[UR60][R48.64], P2 ;  /* 0x7030000030f27fae */ /* 0x000fe4000912187c */
[C---:B------:R-:W-:Y:S02]  /*15820*/  IMAD.WIDE R20, R13.reuse, 0x4, R170 ;  /* 0x000000040d147825 */ /* 0x040fe400078e02aa */
[----:B------:R4:W-:Y:S02]  /*15830*/  STL.64 [R1+0xd28], R30 ;  /* 0x000d281e01007387 */ /* 0x0009e40000100a00 */
[----:B------:R-:W-:-:S02]  /*15840*/  IMAD.WIDE R18, R13, 0x4, R186 ;  /* 0x000000040d127825 */ /* 0x000fc400078e02ba */
[----:B------:R-:W-:Y:S02]  /*15850*/  LDGSTS.E [R242+0x70700], desc[UR60][R46.64], P2 ;  /* 0x707000002ef27fae */ /* 0x000fe4000912187c */
[C---:B------:R-:W-:Y:S02]  /*15860*/  IMAD.WIDE R16, R13.reuse, 0x4, R202 ;  /* 0x000000040d107825 */ /* 0x040fe400078e02ca */
[----:B------:R4:W-:Y:S02]  /*15870*/  STL.64 [R1+0xd70], R24 ;  /* 0x000d701801007387 */ /* 0x0009e40000100a00 */
[C---:B------:R-:W-:Y:S02]  /*15880*/  IMAD.WIDE R14, R13.reuse, 0x4, R218 ;  /* 0x000000040d0e7825 */ /* 0x040fe400078e02da */
[----:B------:R-:W-:Y:S02]  /*15890*/  LDGSTS.E [R242+0x70b00], desc[UR60][R26.64], P2 ;  /* 0x70b000001af27fae */ /* 0x000fe4000912187c */
[----:B------:R-:W-:-:S02]  /*158a0*/  IMAD.WIDE R4, R13, 0x4, R234 ;  /* 0x000000040d047825 */ /* 0x000fc400078e02ea */
[----:B------:R4:W-:Y:S02]  /*158b0*/  STL.64 [R1+0xda8], R22 ;  /* 0x000da81601007387 */ /* 0x0009e40000100a00 */
[C---:B------:R-:W-:Y:S02]  /*158c0*/  IMAD.WIDE R28, R13.reuse, 0x4, R28 ;  /* 0x000000040d1c7825 */ /* 0x040fe400078e021c */
[----:B------:R-:W-:Y:S04]  /*158d0*/  LDGSTS.E [R242+0x70f00], desc[UR60][R40.64], P2 ;  /* 0x70f0000028f27fae */ /* 0x000fe8000912187c */
[----:B------:R4:W-:Y:S04]  /*158e0*/  STL.64 [R1+0xde8], R20 ;  /* 0x000de81401007387 */ /* 0x0009e80000100a00 */
[----:B------:R4:W-:Y:S04]  /*158f0*/  STL.64 [R1+0xe28], R18 ;  /* 0x000e281201007387 */ /* 0x0009e80000100a00 */
[----:B------:R1:W-:Y:S04]  /*15900*/  LDGSTS.E [R242+0x71300], desc[UR60][R38.64], P2 ;  /* 0x7130000026f27fae */ /* 0x0003e8000912187c */
[----:B------:R4:W-:Y:S04]  /*15910*/  STL.64 [R1+0xe68], R16 ;  /* 0x000e681001007387 */ /* 0x0009e80000100a00 */
[----:B------:R4:W-:Y:S01]  /*15920*/  LDGSTS.E [R242+0x71700], desc[UR60][R36.64], P2 ;  /* 0x7170000024f27fae */ /* 0x0009e2000912187c */
[----:B-1----:R-:W-:-:S03]  /*15930*/  IMAD.WIDE R38, R13, 0x4, R44 ;  /* 0x000000040d267825 */ /* 0x002fc600078e022c */
[----:B------:R1:W-:Y:S04]  /*15940*/  STL.64 [R1+0xea0], R14 ;  /* 0x000ea00e01007387 */ /* 0x0003e80000100a00 */
[----:B------:R1:W-:Y:S01]  /*15950*/  LDGSTS.E [R242+0x71b00], desc[UR60][R34.64], P2 ;  /* 0x71b0000022f27fae */ /* 0x0003e2000912187c */
[----:B----4-:R-:W-:-:S03]  /*15960*/  IMAD.WIDE R36, R13, 0x4, R60 ;  /* 0x000000040d247825 */ /* 0x010fc600078e023c */
[----:B------:R2:W-:Y:S04]  /*15970*/  STL.64 [R1+0xed8], R4 ;  /* 0x000ed80401007387 */ /* 0x0005e80000100a00 */
[----:B------:R4:W-:Y:S01]  /*15980*/  LDGSTS.E [R242+0x71f00], desc[UR60][R32.64], P2 ;  /* 0x71f0000020f27fae */ /* 0x0009e2000912187c */
[----:B------:R-:W-:-:S03]  /*15990*/  IMAD.WIDE R26, R13, 0x4, R124 ;  /* 0x000000040d1a7825 */ /* 0x000fc600078e027c */
[----:B------:R4:W-:Y:S01]  /*159a0*/  LDGSTS.E [R242+0x72300], desc[UR60][R30.64], P2 ;  /* 0x723000001ef27fae */ /* 0x0009e2000912187c */
[----:B-1----:R-:W-:-:S03]  /*159b0*/  IMAD.WIDE R34, R13, 0x4, R76 ;  /* 0x000000040d227825 */ /* 0x002fc600078e024c */
[----:B------:R1:W-:Y:S01]  /*159c0*/  LDGSTS.E [R242+0x72700], desc[UR60][R24.64], P2 ;  /* 0x7270000018f27fae */ /* 0x0003e2000912187c */
[----:B----4-:R-:W-:-:S03]  /*159d0*/  IMAD.WIDE R32, R13, 0x4, R92 ;  /* 0x000000040d207825 */ /* 0x010fc600078e025c */
        /* <DEDUP_REMOVED lines=11> */
[----:B----4-:R-:W-:-:S04]  /*15a90*/  IMAD.WIDE R16, R13, 0x4, R204 ;  /* 0x000000040d107825 */ /* 0x010fc800078e02cc */
[----:B------:R-:W-:-:S04]  /*15aa0*/  IMAD.WIDE R14, R13, 0x4, R220 ;  /* 0x000000040d0e7825 */ /* 0x000fc800078e02dc */
[----:B------:R-:W-:-:S05]  /*15ab0*/  VIADD R3, R3, 0x7f ;  /* 0x0000007f03037836 */ /* 0x000fca0000000000 */
[----:B------:R-:W-:Y:S01]  /*15ac0*/  ISETP.GE.AND P0, PT, R3, 0x80, PT ;  /* 0x000000800300780c */ /* 0x000fe20003f06270 */
[----:B------:R-:W-:Y:S01]  /*15ad0*/  IMAD.WIDE R8, R13, 0x4, R8 ;  /* 0x000000040d087825 */ /* 0x000fe200078e0208 */
[----:B------:R-:W-:Y:S02]  /*15ae0*/  CS2R R152, SRZ ;  /* 0x0000000000987805 */ /* 0x000fe4000001ff00 */
[----:B------:R-:W-:Y:S02]  /*15af0*/  CS2R R154, SRZ ;  /* 0x00000000009a7805 */ /* 0x000fe4000001ff00 */
[----:B------:R-:W-:Y:S02]  /*15b00*/  CS2R R156, SRZ ;  /* 0x00000000009c7805 */ /* 0x000fe4000001ff00 */
[----:B------:R-:W-:Y:S02]  /*15b10*/  CS2R R158, SRZ ;  /* 0x00000000009e7805 */ /* 0x000fe4000001ff00 */
[----:B------:R-:W-:-:S02]  /*15b20*/  CS2R R160, SRZ ;  /* 0x0000000000a07805 */ /* 0x000fc4000001ff00 */
[----:B------:R-:W-:Y:S02]  /*15b30*/  CS2R R162, SRZ ;  /* 0x0000000000a27805 */ /* 0x000fe4000001ff00 */
        /* <DEDUP_REMOVED lines=44> */
[----:B------:R-:W-:Y:S01]  /*15e00*/  CS2R R124, SRZ ;  /* 0x00000000007c7805 */ /* 0x000fe2000001ff00 */
[----:B---3--:R-:W-:-:S05]  /*15e10*/  IMAD.WIDE R40, R13, 0x4, R248 ;  /* 0x000000040d287825 */ /* 0x008fca00078e02f8 */
        /* <DEDUP_REMOVED lines=10> */
[----:B------:R3:W-:Y:S04]  /*15ec0*/  STL.64 [R1+0xda0], R20 ;  /* 0x000da01401007387 */ /* 0x0007e80000100a00 */
[----:B------:R3:W-:Y:S04]  /*15ed0*/  STL.64 [R1+0xde0], R18 ;  /* 0x000de01201007387 */ /* 0x0007e80000100a00 */
[----:B------:R3:W-:Y:S04]  /*15ee0*/  STL.64 [R1+0xe20], R16 ;  /* 0x000e201001007387 */ /* 0x0007e80000100a00 */
[----:B------:R3:W-:Y:S04]  /*15ef0*/  STL.64 [R1+0xe60], R14 ;  /* 0x000e600e01007387 */ /* 0x0007e80000100a00 */
[----:B------:R3:W-:Y:S04]  /*15f00*/  STL [R1+0x8], RZ ;  /* 0x000008ff01007387 */ /* 0x0007e80000100800 */
        /* <DEDUP_REMOVED lines=52> */
[----:B------:R3:W-:Y:S01]  /*16250*/  STL [R1+0xdc], RZ ;  /* 0x0000dcff01007387 */ /* 0x0007e20000100800 */
[----:B--2---:R-:W-:-:S03]  /*16260*/  IMAD.WIDE R4, R13, 0x4, R246 ;  /* 0x000000040d047825 */ /* 0x004fc600078e02f6 */
        /* <DEDUP_REMOVED lines=17> */
[----:B------:R1:W-:Y:S04]  /*16380*/  LDGSTS.E [R243+0x72780], desc[UR60][R24.64], P2 ;  /* 0x7278000018f37fae */ /* 0x0003e8000912187c */
[----:B------:R3:W-:Y:S04]  /*16390*/  LDGSTS.E [R243+0x72b80], desc[UR60][R22.64], P2 ;  /* 0x72b8000016f37fae */ /* 0x0007e8000912187c */
[----:B------:R3:W-:Y:S04]  /*163a0*/  LDGSTS.E [R243+0x72f80], desc[UR60][R20.64], P2 ;  /* 0x72f8000014f37fae */ /* 0x0007e8000912187c */
[----:B------:R3:W-:Y:S04]  /*163b0*/  LDGSTS.E [R243+0x73380], desc[UR60][R18.64], P2 ;  /* 0x7338000012f37fae */ /* 0x0007e8000912187c */
[----:B------:R3:W-:Y:S04]  /*163c0*/  LDGSTS.E [R243+0x73780], desc[UR60][R16.64], P2 ;  /* 0x7378000010f37fae */ /* 0x0007e8000912187c */
[----:B------:R3:W-:Y:S04]  /*163d0*/  LDGSTS.E [R243+0x73b80], desc[UR60][R14.64], P2 ;  /* 0x73b800000ef37fae */ /* 0x0007e8000912187c */
[----:B------:R3:W-:Y:S01]  /*163e0*/  LDGSTS.E [R243+0x73f80], desc[UR60][R8.64], P2 ;  /* 0x73f8000008f37fae */ /* 0x0007e2000912187c */
[----:B------:R-:W-:-:S03]  /*163f0*/  CS2R R126, SRZ ;  /* 0x00000000007e7805 */ /* 0x000fc6000001ff00 */
[----:B------:R-:W0:Y:S01]  /*16400*/  LDGDEPBAR ;  /* 0x00000000000079af */ /* 0x000e220000000000 */
        /* <DEDUP_REMOVED lines=12> */
[----:B-1----:R-:W-:Y:S02]  /*164d0*/  CS2R R24, SRZ ;  /* 0x0000000000187805 */ /* 0x002fe4000001ff00 */
        /* <DEDUP_REMOVED lines=30> */
[----:B------:R-:W-:Y:S01]  /*166c0*/  CS2R R86, SRZ ;  /* 0x0000000000567805 */ /* 0x000fe2000001ff00 */
[----:B---3--:R-:W-:Y:S06]  /*166d0*/  @!P0 BRA `(.L_x_0) ;  /* 0x0000017c00548947 */ /* 0x008fec0003800000 */
[----:B------:R-:W2:Y:S04]  /*166e0*/  LDL.LU.64 R16, [R1+0x9f0] ;  /* 0x0009f00001107983 */ /* 0x000ea80000300a00 */
[----:B------:R-:W3:Y:S04]  /*166f0*/  LDL.LU.64 R18, [R1+0x9f8] ;  /* 0x0009f80001127983 */ /* 0x000ee80000300a00 */
[----:B------:R-:W4:Y:S04]  /*16700*/  LDL.LU.64 R226, [R1+0x370] ;  /* 0x0003700001e27983 */ /* 0x000f280000300a00 */
        /* <DEDUP_REMOVED lines=9> */
[----:B------:R-:W4:Y:S01]  /*167a0*/  LDL.LU.64 R86, [R1+0x2a0] ;  /* 0x0002a00001567983 */ /* 0x000f220000300a00 */
[----:B--2---:R-:W-:-:S02]  /*167b0*/  IMAD.MOV.U32 R15, RZ, RZ, R16 ;  /* 0x000000ffff0f7224 */ /* 0x004fc400078e0010 */
[----:B------:R-:W-:Y:S01]  /*167c0*/  IMAD.MOV.U32 R14, RZ, RZ, R17 ;  /* 0x000000ffff0e7224 */ /* 0x000fe200078e0011 */
[----:B---3--:R-:W-:Y:S01]  /*167d0*/  MOV R17, R18 ;  /* 0x0000001200117202 */ /* 0x008fe20000000f00 */
[----:B------:R-:W-:Y:S01]  /*167e0*/  IMAD.MOV.U32 R16, RZ, RZ, R19 ;  /* 0x000000ffff107224 */ /* 0x000fe200078e0013 */
[----:B----4-:R-:W-:Y:S01]  /*167f0*/  MOV R21, R240 ;  /* 0x000000f000157202 */ /* 0x010fe20000000f00 */
[----:B------:R-:W-:Y:S02]  /*16800*/  IMAD.MOV.U32 R20, RZ, RZ, R241 ;  /* 0x000000ffff147224 */ /* 0x000fe400078e00f1 */
[----:B------:R-:W2:Y:S04]  /*16810*/  LDL.LU.64 R240, [R1+0x2a8] ;  /* 0x0002a80001f07983 */ /* 0x000ea80000300a00 */
[----:B------:R-:W3:Y:S01]  /*16820*/  LDL.LU.64 R242, [R1+0x100] ;  /* 0x0001000001f27983 */ /* 0x000ee20000300a00 */
[----:B------:R-:W-:-:S03]  /*16830*/  IMAD.MOV.U32 R19, RZ, RZ, R226 ;  /* 0x000000ffff137224 */ /* 0x000fc600078e00e2 */
[----:B------:R-:W4:Y:S01]  /*16840*/  LDL.LU.64 R80, [R1+0x248] ;  /* 0x0002480001507983 */ /* 0x000f220000300a00 */
[----:B------:R-:W-:Y:S02]  /*16850*/  IMAD.MOV.U32 R219, RZ, RZ, R246 ;  /* 0x000000ffffdb7224 */ /* 0x000fe400078e00f6 */
[----:B------:R-:W-:Y:S02]  /*16860*/  IMAD.MOV.U32 R218, RZ, RZ, R247 ;  /* 0x000000ffffda7224 */ /* 0x000fe400078e00f7 */
[----:B------:R-:W-:Y:S01]  /*16870*/  IMAD.MOV.U32 R18, RZ, RZ, R227 ;  /* 0x000000ffff127224 */ /* 0x000fe200078e00e3 */
[----:B------:R-:W-:Y:S01]  /*16880*/  MOV R221, R248 ;  /* 0x000000f800dd7202 */ /* 0x000fe20000000f00 */
[----:B------:R-:W-:Y:S01]  /*16890*/  IMAD.MOV.U32 R220, RZ, RZ, R249 ;  /* 0x000000ffffdc7224 */ /* 0x000fe200078e00f9 */
[----:B------:R-:W4:Y:S01]  /*168a0*/  LDL.LU.64 R246, [R1+0x250] ;  /* 0x0002500001f67983 */ /* 0x000f220000300a00 */
[----:B------:R-:W-:Y:S02]  /*168b0*/  IMAD.MOV.U32 R227, RZ, RZ, R250 ;  /* 0x000000ffffe37224 */ /* 0x000fe400078e00fa */
[----:B------:R-:W-:Y:S01]  /*168c0*/  IMAD.MOV.U32 R226, RZ, RZ, R251 ;  /* 0x000000ffffe27224 */ /* 0x000fe200078e00fb */
[----:B------:R-:W4:Y:S04]  /*168d0*/  LDL.LU.64 R248, [R1+0x258] ;  /* 0x0002580001f87983 */ /* 0x000f280000300a00 */
[----:B------:R-:W4:Y:S04]  /*168e0*/  LDL.LU.64 R250, [R1+0x260] ;  /* 0x0002600001fa7983 */ /* 0x000f280000300a00 */
[----:B------:R-:W4:Y:S04]  /*168f0*/  LDL.LU.64 R82, [R1+0x268] ;  /* 0x0002680001527983 */ /* 0x000f280000300a00 */
[----:B------:R-:W4:Y:S04]  /*16900*/  LDL.LU.64 R84, [R1+0x270] ;  /* 0x0002700001547983 */ /* 0x000f280000300a00 */
[----:B------:R-:W4:Y:S01]  /*16910*/  LDL.LU.64 R72, [R1+0x108] ;  /* 0x0001080001487983 */ /* 0x000f220000300a00 */
[----:B------:R-:W-:Y:S01]  /*16920*/  MOV R229, R230 ;  /* 0x000000e600e57202 */ /* 0x000fe20000000f00 */
[----:B------:R-:W-:-:S02]  /*16930*/  IMAD.MOV.U32 R228, RZ, RZ, R231 ;  /* 0x000000ffffe47224 */ /* 0x000fc400078e00e7 */
[----:B------:R-:W-:Y:S02]  /*16940*/  IMAD.MOV.U32 R231, RZ, RZ, R232 ;  /* 0x000000ffffe77224 */ /* 0x000fe400078e00e8 */
[----:B------:R-:W-:Y:S01]  /*16950*/  IMAD.MOV.U32 R230, RZ, RZ, R233 ;  /* 0x000000ffffe67224 */ /* 0x000fe200078e00e9 */
[----:B------:R-:W-:Y:S01]  /*16960*/  MOV R233, R234 ;  /* 0x000000ea00e97202 */ /* 0x000fe20000000f00 */
[----:B------:R-:W-:Y:S02]  /*16970*/  IMAD.MOV.U32 R232, RZ, RZ, R235 ;  /* 0x000000ffffe87224 */ /* 0x000fe400078e00eb */
[----:B------:R-:W-:Y:S02]  /*16980*/  IMAD.MOV.U32 R235, RZ, RZ, R86 ;  /* 0x000000ffffeb7224 */ /* 0x000fe400078e0056 */
[----:B------:R-:W-:Y:S02]  /*16990*/  IMAD.MOV.U32 R234, RZ, RZ, R87 ;  /* 0x000000ffffea7224 */ /* 0x000fe400078e0057 */
[----:B------:R-:W4:Y:S04]  /*169a0*/  LDL.LU.64 R86, [R1+0x110] ;  /* 0x0001100001567983 */ /* 0x000f280000300a00 */
[----:B------:R-:W4:Y:S04]  /*169b0*/  LDL.LU.64 R68, [R1+0x118] ;  /* 0x0001180001447983 */ /* 0x000f280000300a00 */
        /* <DEDUP_REMOVED lines=8> */
[----:B------:R-:W-:Y:S02]  /*16a40*/  IMAD.MOV.U32 R222, RZ, RZ, R237 ;  /* 0x000000ffffde7224 */ /* 0x000fe400078e00ed */
[----:B------:R-:W-:Y:S02]  /*16a50*/  IMAD.MOV.U32 R23, RZ, RZ, R224 ;  /* 0x000000ffff177224 */ /* 0x000fe400078e00e0 */
[----:B------:R-:W-:Y:S01]  /*16a60*/  IMAD.MOV.U32 R22, RZ, RZ, R225 ;  /* 0x000000ffff167224 */ /* 0x000fe200078e00e1 */
[----:B------:R-:W-:Y:S01]  /*16a70*/  MOV R225, R238 ;  /* 0x000000ee00e17202 */ /* 0x000fe20000000f00 */
[----:B------:R-:W-:Y:S02]  /*16a80*/  IMAD.MOV.U32 R224, RZ, RZ, R239 ;  /* 0x000000ffffe07224 */ /* 0x000fe400078e00ef */
[----:B------:R-:W-:-:S02]  /*16a90*/  IMAD.MOV.U32 R239, RZ, RZ, R244 ;  /* 0x000000ffffef7224 */ /* 0x000fc400078e00f4 */
[----:B------:R-:W-:Y:S01]  /*16aa0*/  IMAD.MOV.U32 R238, RZ, RZ, R245 ;  /* 0x000000ffffee7224 */ /* 0x000fe200078e00f5 */
[----:B--2---:R-:W-:Y:S01]  /*16ab0*/  MOV R237, R240 ;  /* 0x000000f000ed7202 */ /* 0x004fe20000000f00 */
[----:B------:R-:W-:Y:S01]  /*16ac0*/  IMAD.MOV.U32 R236, RZ, RZ, R241 ;  /* 0x000000ffffec7224 */ /* 0x000fe200078e00f1 */
[----:B---3--:R-:W-:Y:S01]  /*16ad0*/  MOV R241, R242 ;  /* 0x000000f200f17202 */ /* 0x008fe20000000f00 */
[----:B------:R-:W-:Y:S02]  /*16ae0*/  IMAD.MOV.U32 R240, RZ, RZ, R243 ;  /* 0x000000fffff07224 */ /* 0x000fe400078e00f3 */
[----:B----4-:R-:W-:Y:S02]  /*16af0*/  IMAD.MOV.U32 R243, RZ, RZ, R80 ;  /* 0x000000fffff37224 */ /* 0x010fe400078e0050 */
[----:B------:R-:W-:Y:S02]  /*16b00*/  IMAD.MOV.U32 R242, RZ, RZ, R81 ;  /* 0x000000fffff27224 */ /* 0x000fe400078e0051 */
[----:B------:R-:W2:Y:S01]  /*16b10*/  LDL.LU.64 R80, [R1+0x148] ;  /* 0x0001480001507983 */ /* 0x000ea20000300a00 */
        /* <DEDUP_REMOVED lines=8> */
[----:B------:R-:W3:Y:S01]  /*16ba0*/  LDL.LU.64 R82, [R1+0x150] ;  /* 0x0001500001527983 */ /* 0x000ee20000300a00 */
[----:B------:R-:W-:-:S03]  /*16bb0*/  MOV R252, R85 ;  /* 0x0000005500fc7202 */ /* 0x000fc60000000f00 */
[----:B------:R1:W-:Y:S01]  /*16bc0*/  STL [R1+0x100], R84 ;  /* 0x0001005401007387 */ /* 0x0003e20000100800 */
[----:B------:R-:W-:-:S03]  /*16bd0*/  IMAD.MOV.U32 R0, RZ, RZ, R73 ;  /* 0x000000ffff007224 */ /* 0x000fc600078e0049 */
[----:B-1----:R-:W4:Y:S04]  /*16be0*/  LDL.LU.64 R84, [R1+0x158] ;  /* 0x0001580001547983 */ /* 0x002f280000300a00 */
[----:B------:R1:W-:Y:S04]  /*16bf0*/  STL [R1+0x108], R72 ;  /* 0x0001084801007387 */ /* 0x0003e80000100800 */
[----:B-1----:R-:W4:Y:S04]  /*16c00*/  LDL.LU.64 R72, [R1+0x160] ;  /* 0x0001600001487983 */ /* 0x002f280000300a00 */
[----:B------:R1:W-:Y:S04]  /*16c10*/  STL [R1+0x104], R0 ;  /* 0x0001040001007387 */ /* 0x0003e80000100800 */
[----:B------:R1:W-:Y:S02]  /*16c20*/  STL [R1+0x110], R86 ;  /* 0x0001105601007387 */ /* 0x0003e40000100800 */
[----:B-1----:R-:W-:-:S02]  /*16c30*/  IMAD.MOV.U32 R0, RZ, RZ, R87 ;  /* 0x000000ffff007224 */ /* 0x002fc400078e0057 */
[----:B------:R-:W4:Y:S04]  /*16c40*/  LDL.LU.64 R86, [R1+0x168] ;  /* 0x0001680001567983 */ /* 0x000f280000300a00 */
[----:B------:R1:W-:Y:S04]  /*16c50*/  STL [R1+0x10c], R0 ;  /* 0x00010c0001007387 */ /* 0x0003e80000100800 */
[----:B------:R1:W-:Y:S02]  /*16c60*/  STL [R1+0x118], R68 ;  /* 0x0001184401007387 */ /* 0x0003e40000100800 */
[----:B-1----:R-:W-:-:S02]  /*16c70*/  IMAD.MOV.U32 R0, RZ, RZ, R69 ;  /* 0x000000ffff007224 */ /* 0x002fc400078e0045 */
[----:B------:R-:W4:Y:S04]  /*16c80*/  LDL.LU.64 R68, [R1+0x170] ;  /* 0x0001700001447983 */ /* 0x000f280000300a00 */
[----:B------:R1:W-:Y:S04]  /*16c90*/  STL [R1+0x114], R0 ;  /* 0x0001140001007387 */ /* 0x0003e80000100800 */
[----:B------:R1:W-:Y:S02]  /*16ca0*/  STL [R1+0x120], R74 ;  /* 0x0001204a01007387 */ /* 0x0003e40000100800 */
[----:B-1----:R-:W-:-:S02]  /*16cb0*/  MOV R0, R75 ;  /* 0x0000004b00007202 */ /* 0x002fc40000000f00 */
[----:B------:R-:W4:Y:S04]  /*16cc0*/  LDL.LU.64 R74, [R1+0x178] ;  /* 0x00017800014a7983 */ /* 0x000f280000300a00 */
        /* <DEDUP_REMOVED lines=17> */
[----:B--2---:R2:W-:Y:S01]  /*16de0*/  STL [R1+0x148], R80 ;  /* 0x0001485001007387 */ /* 0x0045e20000100800 */
[----:B-1----:R-:W-:-:S03]  /*16df0*/  IMAD.MOV.U32 R0, RZ, RZ, R81 ;  /* 0x000000ffff007224 */ /* 0x002fc600078e0051 */
[----:B--2---:R-:W2:Y:S04]  /*16e00*/  LDL.LU.64 R80, [R1+0x1a0] ;  /* 0x0001a00001507983 */ /* 0x004ea80000300a00 */
[----:B------:R1:W-:Y:S04]  /*16e10*/  STL [R1+0x144], R0 ;  /* 0x0001440001007387 */ /* 0x0003e80000100800 */
[----:B---3--:R3:W-:Y:S01]  /*16e20*/  STL [R1+0x150], R82 ;  /* 0x0001505201007387 */ /* 0x0087e20000100800 */
[----:B-1----:R-:W-:-:S03]  /*16e30*/  IMAD.MOV.U32 R0, RZ, RZ, R83 ;  /* 0x000000ffff007224 */ /* 0x002fc600078e0053 */
[----:B---3--:R-:W3:Y:S04]  /*16e40*/  LDL.LU.64 R82, [R1+0x1a8] ;  /* 0x0001a80001527983 */ /* 0x008ee80000300a00 */
[----:B------:R1:W-:Y:S04]  /*16e50*/  STL [R1+0x14c], R0 ;  /* 0x00014c0001007387 */ /* 0x0003e80000100800 */
[----:B----4-:R4:W-:Y:S01]  /*16e60*/  STL [R1+0x158], R84 ;  /* 0x0001585401007387 */ /* 0x0109e20000100800 */
[----:B-1----:R-:W-:-:S03]  /*16e70*/  IMAD.MOV.U32 R0, RZ, RZ, R85 ;  /* 0x000000ffff007224 */ /* 0x002fc600078e0055 */
[----:B----4-:R-:W4:Y:S04]  /*16e80*/  LDL.LU.64 R84, [R1+0x1b0] ;  /* 0x0001b00001547983 */ /* 0x010f280000300a00 */
        /* <DEDUP_REMOVED lines=33> */
[----:B--2---:R2:W-:Y:S01]  /*170a0*/  STL [R1+0x1a0], R80 ;  /* 0x0001a05001007387 */ /* 0x0045e20000100800 */
[----:B-1----:R-:W-:-:S03]  /*170b0*/  MOV R0, R81 ;  /* 0x0000005100007202 */ /* 0x002fc60000000f00 */
        /* <DEDUP_REMOVED lines=43> */
[----:B-1----:R-:W-:-:S03]  /*17370*/  IMAD.MOV.U32 R0, RZ, RZ, R81 ;  /* 0x000000ffff007224 */ /* 0x002fc600078e0051 */
[----:B--2---:R-:W2:Y:S04]  /*17380*/  LDL.LU.64 R80, [R1+0x8a8] ;  /* 0x0008a80001507983 */ /* 0x004ea80000300a00 */
[----:B------:R1:W-:Y:S04]  /*17390*/  STL [R1+0x1f4], R0 ;  /* 0x0001f40001007387 */ /* 0x0003e80000100800 */
[----:B---3--:R3:W-:Y:S01]  /*173a0*/  STL [R1+0x200], R82 ;  /* 0x0002005201007387 */ /* 0x0087e20000100800 */
[----:B-1----:R-:W-:-:S03]  /*173b0*/  MOV R0, R83 ;  /* 0x0000005300007202 */ /* 0x002fc60000000f00 */
        /* <DEDUP_REMOVED lines=47> */
[----:B-1----:R-:W-:-:S03]  /*176b0*/  MOV R0, R85 ;  /* 0x0000005500007202 */ /* 0x002fc60000000f00 */
        /* <DEDUP_REMOVED lines=690> */
[----:B------:R-:W-:Y:S04]  /*1a1e0*/  STL [R1+0x7c8], R66 ;  /* 0x0007c84201007387 */ /* 0x000fe80000100800 */
[----:B------:R-:W4:Y:S01]  /*1a1f0*/  LDL.LU.64 R64, [R1+0x820] ;  /* 0x0008200001407983 */ /* 0x000f220000300a00 */
[----:B-1----:R-:W-:-:S05]  /*1a200*/  IMAD.MOV.U32 R0, RZ, RZ, R67 ;  /* 0x000000ffff007224 */ /* 0x002fca00078e0043 */
[----:B------:R1:W-:Y:S04]  /*1a210*/  STL [R1+0x7c4], R0 ;  /* 0x0007c40001007387 */ /* 0x0003e80000100800 */
[----:B--2---:R-:W-:Y:S01]  /*1a220*/  STL [R1+0x7d0], R80 ;  /* 0x0007d05001007387 */ /* 0x004fe20000100800 */
[----:B-1----:R-:W-:-:S03]  /*1a230*/  IMAD.MOV.U32 R0, RZ, RZ, R81 ;  /* 0x000000ffff007224 */ /* 0x002fc600078e0051 */
[----:B------:R-:W2:Y:S04]  /*1a240*/  LDL.LU.64 R66, [R1+0x838] ;  /* 0x0008380001427983 */ /* 0x000ea80000300a00 */
[----:B------:R1:W-:Y:S04]  /*1a250*/  STL [R1+0x7cc], R0 ;  /* 0x0007cc0001007387 */ /* 0x0003e80000100800 */
[----:B---3--:R3:W-:Y:S01]  /*1a260*/  STL [R1+0x7d8], R82 ;  /* 0x0007d85201007387 */ /* 0x0087e20000100800 */
[----:B-1----:R-:W-:-:S03]  /*1a270*/  IMAD.MOV.U32 R0, RZ, RZ, R83 ;  /* 0x000000ffff007224 */ /* 0x002fc600078e0053 */
[----:B------:R-:W2:Y:S04]  /*1a280*/  LDL.LU.64 R80, [R1+0x830] ;  /* 0x0008300001507983 */ /* 0x000ea80000300a00 */
[----:B----4-:R-:W-:Y:S04]  /*1a290*/  STL [R1+0x7e0], R84 ;  /* 0x0007e05401007387 */ /* 0x010fe80000100800 */
[----:B------:R1:W-:Y:S04]  /*1a2a0*/  STL [R1+0x7d4], R0 ;  /* 0x0007d40001007387 */ /* 0x0003e80000100800 */
[----:B---3--:R-:W3:Y:S01]  /*1a2b0*/  LDL.LU.64 R82, [R1+0x848] ;  /* 0x0008480001527983 */ /* 0x008ee20000300a00 */
[----:B-1----:R-:W-:-:S03]  /*1a2c0*/  MOV R0, R85 ;  /* 0x0000005500007202 */ /* 0x002fc60000000f00 */
[----:B------:R-:W-:Y:S04]  /*1a2d0*/  STL [R1+0x7e8], R72 ;  /* 0x0007e84801007387 */ /* 0x000fe80000100800 */
[----:B------:R1:W-:Y:S04]  /*1a2e0*/  STL [R1+0x7dc], R0 ;  /* 0x0007dc0001007387 */ /* 0x0003e80000100800 */
[----:B------:R-:W4:Y:S01]  /*1a2f0*/  LDL.LU.64 R84, [R1+0x840] ;  /* 0x0008400001547983 */ /* 0x000f220000300a00 */
[----:B-1----:R-:W-:-:S03]  /*1a300*/  IMAD.MOV.U32 R0, RZ, RZ, R73 ;  /* 0x000000ffff007224 */ /* 0x002fc600078e0049 */
        /* <DEDUP_REMOVED lines=28> */
[----:B--2---:R-:W-:Y:S04]  /*1a4d0*/  STL [R1+0x828], R66 ;  /* 0x0008284201007387 */ /* 0x004fe80000100800 */
[----:B------:R1:W-:Y:S02]  /*1a4e0*/  STL [R1+0x81c], R0 ;  /* 0x00081c0001007387 */ /* 0x0003e40000100800 */
[----:B-1----:R-:W-:Y:S02]  /*1a4f0*/  IMAD.MOV.U32 R0, RZ, RZ, R67 ;  /* 0x000000ffff007224 */ /* 0x002fe400078e0043 */
[----:B------:R-:W-:Y:S04]  /*1a500*/  STL [R1+0x830], R80 ;  /* 0x0008305001007387 */ /* 0x000fe80000100800 */
[----:B------:R1:W-:Y:S02]  /*1a510*/  STL [R1+0x824], R0 ;  /* 0x0008240001007387 */ /* 0x0003e40000100800 */
[----:B-1----:R-:W-:-:S02]  /*1a520*/  IMAD.MOV.U32 R0, RZ, RZ, R81 ;  /* 0x000000ffff007224 */ /* 0x002fc400078e0051 */
[----:B------:R-:W2:Y:S04]  /*1a530*/  LDL.LU.64 R80, [R1+0xd18] ;  /* 0x000d180001507983 */ /* 0x000ea80000300a00 */
        /* <DEDUP_REMOVED lines=17> */
[----:B------:R-:W-:Y:S04]  /*1a650*/  STL [R1+0x858], R68 ;  /* 0x0008584401007387 */ /* 0x000fe80000100800 */
[----:B------:R-:W4:Y:S01]  /*1a660*/  LDL.LU.64 R66, [R1+0xc00] ;  /* 0x000c000001427983 */ /* 0x000f220000300a00 */
[----:B-1----:R-:W-:-:S05]  /*1a670*/  IMAD.MOV.U32 R0, RZ, RZ, R69 ;  /* 0x000000ffff007224 */ /* 0x002fca00078e0045 */
[----:B------:R1:W-:Y:S04]  /*1a680*/  STL [R1+0x854], R0 ;  /* 0x0008540001007387 */ /* 0x0003e80000100800 */
[----:B------:R1:W-:Y:S02]  /*1a690*/  STL [R1+0x860], R74 ;  /* 0x0008604a01007387 */ /* 0x0003e40000100800 */
[----:B-1----:R-:W-:Y:S02]  /*1a6a0*/  MOV R0, R75 ;  /* 0x0000004b00007202 */ /* 0x002fe40000000f00 */
[----:B------:R-:W4:Y:S04]  /*1a6b0*/  LDL.LU.64 R74, [R1+0xbe0] ;  /* 0x000be000014a7983 */ /* 0x000f280000300a00 */
[----:B------:R1:W-:Y:S04]  /*1a6c0*/  STL [R1+0x85c], R0 ;  /* 0x00085c0001007387 */ /* 0x0003e80000100800 */
[----:B------:R1:W-:Y:S02]  /*1a6d0*/  STL [R1+0x868], R76 ;  /* 0x0008684c01007387 */ /* 0x0003e40000100800 */
[----:B-1----:R-:W-:-:S02]  /*1a6e0*/  IMAD.MOV.U32 R0, RZ, RZ, R77 ;  /* 0x000000ffff007224 */ /* 0x002fc400078e004d */
[----:B------:R-:W4:Y:S04]  /*1a6f0*/  LDL.LU.64 R76, [R1+0xbc8] ;  /* 0x000bc800014c7983 */ /* 0x000f280000300a00 */
[----:B------:R1:W-:Y:S04]  /*1a700*/  STL [R1+0x864], R0 ;  /* 0x0008640001007387 */ /* 0x0003e80000100800 */
[----:B------:R1:W-:Y:S04]  /*1a710*/  STL [R1+0x870], R70 ;  /* 0x0008704601007387 */ /* 0x0003e80000100800 */
[----:B------:R-:W4:Y:S01]  /*1a720*/  LDL.LU.64 R68, [R1+0xd58] ;  /* 0x000d580001447983 */ /* 0x000f220000300a00 */
[----:B-1----:R-:W-:-:S05]  /*1a730*/  IMAD.MOV.U32 R0, RZ, RZ, R71 ;  /* 0x000000ffff007224 */ /* 0x002fca00078e0047 */
[----:B------:R1:W-:Y:S04]  /*1a740*/  STL [R1+0x86c], R0 ;  /* 0x00086c0001007387 */ /* 0x0003e80000100800 */
[----:B------:R1:W-:Y:S04]  /*1a750*/  STL [R1+0x878], R78 ;  /* 0x0008784e01007387 */ /* 0x0003e80000100800 */
[----:B------:R-:W4:Y:S01]  /*1a760*/  LDL.LU.64 R70, [R1+0xd10] ;  /* 0x000d100001467983 */ /* 0x000f220000300a00 */
[----:B-1----:R-:W-:-:S05]  /*1a770*/  IMAD.MOV.U32 R0, RZ, RZ, R79 ;  /* 0x000000ffff007224 */ /* 0x002fca00078e004f */
[----:B------:R1:W-:Y:S04]  /*1a780*/  STL [R1+0x874], R0 ;  /* 0x0008740001007387 */ /* 0x0003e80000100800 */
[----:B------:R-:W-:Y:S04]  /*1a790*/  STL [R1+0x880], R4 ;  /* 0x0008800401007387 */ /* 0x000fe80000100800 */
[----:B------:R-:W-:Y:S04]  /*1a7a0*/  STL [R1+0x87c], R5 ;  /* 0x00087c0501007387 */ /* 0x000fe80000100800 */
[----:B------:R-:W4:Y:S04]  /*1a7b0*/  LDL.LU.64 R78, [R1+0xcc8] ;  /* 0x000cc800014e7983 */ /* 0x000f280000300a00 */
        /* <DEDUP_REMOVED lines=216> */
[----:B------:R1:W-:Y:S02]  /*1b540*/  STL [R1+0xa38], R78 ;  /* 0x000a384e01007387 */ /* 0x0003e40000100800 */
[----:B-1----:R-:W-:Y:S02]  /*1b550*/  IMAD.MOV.U32 R0, RZ, RZ, R79 ;  /* 0x000000ffff007224 */ /* 0x002fe400078e004f */
        /* <DEDUP_REMOVED lines=14> */
[----:B------:R-:W-:Y:S04]  /*1b640*/  STL [R1+0xa58], R72 ;  /* 0x000a584801007387 */ /* 0x000fe80000100800 */
[----:B------:R-:W4:Y:S01]  /*1b650*/  LDL.LU.64 R70, [R1+0xdd8] ;  /* 0x000dd80001467983 */ /* 0x000f220000300a00 */
[----:B-1----:R-:W-:-:S05]  /*1b660*/  IMAD.MOV.U32 R0, RZ, RZ, R73 ;  /* 0x000000ffff007224 */ /* 0x002fca00078e0049 */
[----:B------:R1:W-:Y:S02]  /*1b670*/  STL [R1+0xa54], R0 ;  /* 0x000a540001007387 */ /* 0x0003e40000100800 */
[----:B-1----:R-:W-:Y:S02]  /*1b680*/  IMAD.MOV.U32 R0, RZ, RZ, R87 ;  /* 0x000000ffff007224 */ /* 0x002fe400078e0057 */
[----:B------:R1:W-:Y:S04]  /*1b690*/  STL [R1+0xa60], R86 ;  /* 0x000a605601007387 */ /* 0x0003e80000100800 */
[----:B-1----:R-:W4:Y:S04]  /*1b6a0*/  LDL.LU.64 R86, [R1+0xd70] ;  /* 0x000d700001567983 */ /* 0x002f280000300a00 */
[----:B------:R1:W-:Y:S04]  /*1b6b0*/  STL [R1+0xa5c], R0 ;  /* 0x000a5c0001007387 */ /* 0x0003e80000100800 */
        /* <DEDUP_REMOVED lines=60> */
[----:B------:R-:W4:Y:S04]  /*1ba80*/  LDL.LU.64 R76, [R1+0xe58] ;  /* 0x000e5800014c7983 */ /* 0x000f280000300a00 */
[----:B------:R-:W4:Y:S01]  /*1ba90*/  LDL.LU.64 R64, [R1+0xde8] ;  /* 0x000de80001407983 */ /* 0x000f220000300a00 */
[----:B-1----:R-:W-:-:S05]  /*1baa0*/  IMAD.MOV.U32 R0, RZ, RZ, R69 ;  /* 0x000000ffff007224 */ /* 0x002fca00078e0045 */
[----:B------:R1:W-:Y:S04]  /*1bab0*/  STL [R1+0xadc], R0 ;  /* 0x000adc0001007387 */ /* 0x0003e80000100800 */
[----:B------:R1:W-:Y:S02]  /*1bac0*/  STL [R1+0xae8], R78 ;  /* 0x000ae84e01007387 */ /* 0x0003e40000100800 */
[----:B-1----:R-:W-:Y:S02]  /*1bad0*/  MOV R0, R79 ;  /* 0x0000004f00007202 */ /* 0x002fe40000000f00 */
[----:B------:R-:W4:Y:S04]  /*1bae0*/  LDL.LU.64 R78, [R1+0xda0] ;  /* 0x000da000014e7983 */ /* 0x000f280000300a00 */
[----:B------:R2:W-:Y:S02]  /*1baf0*/  STL [R1+0xae4], R0 ;  /* 0x000ae40001007387 */ /* 0x0005e40000100800 */
[----:B--2---:R-:W-:-:S02]  /*1bb00*/  IMAD.MOV.U32 R0, RZ, RZ, R81 ;  /* 0x000000ffff007224 */ /* 0x004fc400078e0051 */
[----:B------:R1:W-:Y:S04]  /*1bb10*/  STL [R1+0xaf0], R80 ;  /* 0x000af05001007387 */ /* 0x0003e80000100800 */
[----:B-1----:R-:W2:Y:S04]  /*1bb20*/  LDL.LU.64 R80, [R1+0xf80] ;  /* 0x000f800001507983 */ /* 0x002ea80000300a00 */
[----:B------:R1:W-:Y:S04]  /*1bb30*/  STL [R1+0xaec], R0 ;  /* 0x000aec0001007387 */ /* 0x0003e80000100800 */
[----:B---3--:R3:W-:Y:S04]  /*1bb40*/  STL [R1+0xaf8], R82 ;  /* 0x000af85201007387 */ /* 0x0087e80000100800 */
[----:B------:R-:W2:Y:S01]  /*1bb50*/  LDL.LU.64 R66, [R1+0xf58] ;  /* 0x000f580001427983 */ /* 0x000ea20000300a00 */
[----:B-1----:R-:W-:-:S03]  /*1bb60*/  IMAD.MOV.U32 R0, RZ, RZ, R83 ;  /* 0x000000ffff007224 */ /* 0x002fc600078e0053 */
[----:B----4-:R-:W-:Y:S04]  /*1bb70*/  STL [R1+0xb00], R84 ;  /* 0x000b005401007387 */ /* 0x010fe80000100800 */
[----:B------:R1:W-:Y:S04]  /*1bb80*/  STL [R1+0xaf4], R0 ;  /* 0x000af40001007387 */ /* 0x0003e80000100800 */
[----:B---3--:R-:W3:Y:S01]  /*1bb90*/  LDL.LU.64 R82, [R1+0xf20] ;  /* 0x000f200001527983 */ /* 0x008ee20000300a00 */
[----:B-1----:R-:W-:-:S03]  /*1bba0*/  IMAD.MOV.U32 R0, RZ, RZ, R85 ;  /* 0x000000ffff007224 */ /* 0x002fc600078e0055 */
[----:B------:R-:W-:Y:S04]  /*1bbb0*/  STL [R1+0xb08], R70 ;  /* 0x000b084601007387 */ /* 0x000fe80000100800 */
[----:B------:R1:W-:Y:S04]  /*1bbc0*/  STL [R1+0xafc], R0 ;  /* 0x000afc0001007387 */ /* 0x0003e80000100800 */
[----:B------:R-:W4:Y:S04]  /*1bbd0*/  LDL.LU.64 R84, [R1+0xee8] ;  /* 0x000ee80001547983 */ /* 0x000f280000300a00 */
[----:B------:R-:W4:Y:S01]  /*1bbe0*/  LDL.LU.64 R68, [R1+0xea8] ;  /* 0x000ea80001447983 */ /* 0x000f220000300a00 */
[----:B-1----:R-:W-:-:S05]  /*1bbf0*/  MOV R0, R71 ;  /* 0x0000004700007202 */ /* 0x002fca0000000f00 */
[----:B------:R1:W-:Y:S04]  /*1bc00*/  STL [R1+0xb04], R0 ;  /* 0x000b040001007387 */ /* 0x0003e80000100800 */
[----:B------:R1:W-:Y:S02]  /*1bc10*/  STL [R1+0xb10], R86 ;  /* 0x000b105601007387 */ /* 0x0003e40000100800 */
[----:B-1----:R-:W-:Y:S02]  /*1bc20*/  IMAD.MOV.U32 R0, RZ, RZ, R87 ;  /* 0x000000ffff007224 */ /* 0x002fe400078e0057 */
        /* <DEDUP_REMOVED lines=8> */
[----:B-1----:R-:W-:-:S03]  /*1bcb0*/  IMAD.MOV.U32 R0, RZ, RZ, R63 ;  /* 0x000000ffff007224 */ /* 0x002fc600078e003f */
[----:B------:R-:W-:Y:S04]  /*1bcc0*/  STL [R1+0xb28], R74 ;  /* 0x000b284a01007387 */ /* 0x000fe80000100800 */
[----:B------:R1:W-:Y:S02]  /*1bcd0*/  STL [R1+0xb1c], R0 ;  /* 0x000b1c0001007387 */ /* 0x0003e40000100800 */
[----:B-1----:R-:W-:Y:S02]  /*1bce0*/  MOV R0, R75 ;  /* 0x0000004b00007202 */ /* 0x002fe40000000f00 */
        /* <DEDUP_REMOVED lines=9> */
[----:B------:R1:W-:Y:S02]  /*1bd80*/  STL [R1+0xb34], R0 ;  /* 0x000b340001007387 */ /* 0x0003e40000100800 */
[----:B-1----:R-:W-:Y:S02]  /*1bd90*/  IMAD.MOV.U32 R0, RZ, RZ, R79 ;  /* 0x000000ffff007224 */ /* 0x002fe400078e004f */
[----:B------:R-:W4:Y:S04]  /*1bda0*/  LDL.LU.64 R78, [R1+0xf50] ;  /* 0x000f5000014e7983 */ /* 0x000f280000300a00 */
[----:B------:R2:W-:Y:S02]  /*1bdb0*/  STL [R1+0xb3c], R0 ;  /* 0x000b3c0001007387 */ /* 0x0005e40000100800 */
[----:B--2---:R-:W-:-:S02]  /*1bdc0*/  MOV R0, R81 ;  /* 0x0000005100007202 */ /* 0x004fc40000000f00 */
[----:B------:R1:W-:Y:S04]  /*1bdd0*/  STL [R1+0xb48], R80 ;  /* 0x000b485001007387 */ /* 0x0003e80000100800 */
[----:B------:R-:W-:Y:S04]  /*1bde0*/  STL [R1+0xb50], R66 ;  /* 0x000b504201007387 */ /* 0x000fe80000100800 */
[----:B------:R2:W-:Y:S04]  /*1bdf0*/  STL [R1+0xb44], R0 ;  /* 0x000b440001007387 */ /* 0x0005e80000100800 */
[----:B-1----:R-:W4:Y:S01]  /*1be00*/  LDL.LU.64 R80, [R1+0xf18] ;  /* 0x000f180001507983 */ /* 0x002f220000300a00 */
[----:B--2---:R-:W-:-:S03]  /*1be10*/  IMAD.MOV.U32 R0, RZ, RZ, R67 ;  /* 0x000000ffff007224 */ /* 0x004fc600078e0043 */
[----:B---3--:R-:W-:Y:S04]  /*1be20*/  STL [R1+0xb58], R82 ;  /* 0x000b585201007387 */ /* 0x008fe80000100800 */
[----:B------:R1:W-:Y:S02]  /*1be30*/  STL [R1+0xb4c], R0 ;  /* 0x000b4c0001007387 */ /* 0x0003e40000100800 */
[----:B-1----:R-:W-:Y:S02]  /*1be40*/  IMAD.MOV.U32 R0, RZ, RZ, R83 ;  /* 0x000000ffff007224 */ /* 0x002fe400078e0053 */
[----:B------:R-:W2:Y:S04]  /*1be50*/  LDL.LU.64 R82, [R1+0xee0] ;  /* 0x000ee00001527983 */ /* 0x000ea80000300a00 */
[----:B------:R1:W-:Y:S04]  /*1be60*/  STL [R1+0xb54], R0 ;  /* 0x000b540001007387 */ /* 0x0003e80000100800 */
[----:B----4-:R3:W-:Y:S01]  /*1be70*/  STL [R1+0xb60], R84 ;  /* 0x000b605401007387 */ /* 0x0107e20000100800 */
[----:B-1----:R-:W-:-:S03]  /*1be80*/  IMAD.MOV.U32 R0, RZ, RZ, R85 ;  /* 0x000000ffff007224 */ /* 0x002fc600078e0055 */
[----:B------:R-:W-:Y:S04]  /*1be90*/  STL [R1+0xb68], R68 ;  /* 0x000b684401007387 */ /* 0x000fe80000100800 */
[----:B------:R1:W-:Y:S04]  /*1bea0*/  STL [R1+0xb5c], R0 ;  /* 0x000b5c0001007387 */ /* 0x0003e80000100800 */
[----:B---3--:R-:W3:Y:S01]  /*1beb0*/  LDL.LU.64 R84, [R1+0xed0] ;  /* 0x000ed00001547983 */ /* 0x008ee20000300a00 */
[----:B-1----:R-:W-:-:S03]  /*1bec0*/  MOV R0, R69 ;  /* 0x0000004500007202 */ /* 0x002fc60000000f00 */
[----:B------:R-:W-:Y:S04]  /*1bed0*/  STL [R1+0xb70], R86 ;  /* 0x000b705601007387 */ /* 0x000fe80000100800 */
[----:B------:R1:W-:Y:S02]  /*1bee0*/  STL [R1+0xb64], R0 ;  /* 0x000b640001007387 */ /* 0x0003e40000100800 */
[----:B-1----:R-:W-:Y:S02]  /*1bef0*/  IMAD.MOV.U32 R0, RZ, RZ, R87 ;  /* 0x000000ffff007224 */ /* 0x002fe400078e0057 */
[----:B------:R-:W4:Y:S04]  /*1bf00*/  LDL.LU.64 R86, [R1+0xe68] ;  /* 0x000e680001567983 */ /* 0x000f280000300a00 */
[----:B------:R1:W-:Y:S04]  /*1bf10*/  STL [R1+0xb6c], R0 ;  /* 0x000b6c0001007387 */ /* 0x0003e80000100800 */
[----:B------:R-:W-:Y:S01]  /*1bf20*/  STL [R1+0xb78], R70 ;  /* 0x000b784601007387 */ /* 0x000fe20000100800 */
[----:B-1----:R-:W-:-:S03]  /*1bf30*/  IMAD.MOV.U32 R0, RZ, RZ, R71 ;  /* 0x000000ffff007224 */ /* 0x002fc600078e0047 */
[----:B------:R-:W-:Y:S04]  /*1bf40*/  STL [R1+0xb80], R72 ;  /* 0x000b804801007387 */ /* 0x000fe80000100800 */
[----:B------:R1:W-:Y:S04]  /*1bf50*/  STL [R1+0xb74], R0 ;  /* 0x000b740001007387 */ /* 0x0003e80000100800 */
[----:B------:R-:W4:Y:S04]  /*1bf60*/  LDL.LU.64 R56, [R1+0xe20] ;  /* 0x000e200001387983 */ /* 0x000f280000300a00 */
[----:B------:R-:W4:Y:S01]  /*1bf70*/  LDL.LU.64 R58, [R1+0xfa8] ;  /* 0x000fa800013a7983 */ /* 0x000f220000300a00 */
[----:B-1----:R-:W-:-:S05]  /*1bf80*/  IMAD.MOV.U32 R0, RZ, RZ, R73 ;  /* 0x000000ffff007224 */ /* 0x002fca00078e0049 */
[----:B------:R1:W-:Y:S04]  /*1bf90*/  STL [R1+0xb7c], R0 ;  /* 0x000b7c0001007387 */ /* 0x0003e80000100800 */
[----:B------:R-:W-:Y:S04]  /*1bfa0*/  STL [R1+0xb88], R74 ;  /* 0x000b884a01007387 */ /* 0x000fe80000100800 */
[----:B------:R-:W4:Y:S01]  /*1bfb0*/  LDL.LU.64 R60, [R1+0xf90] ;  /* 0x000f9000013c7983 */ /* 0x000f220000300a00 */
[----:B-1----:R-:W-:-:S03]  /*1bfc0*/  MOV R0, R75 ;  /* 0x0000004b00007202 */ /* 0x002fc60000000f00 */
[----:B------:R-:W4:Y:S04]  /*1bfd0*/  LDL.LU.64 R62, [R1+0xf70] ;  /* 0x000f7000013e7983 */ /* 0x000f280000300a00 */
[----:B------:R1:W-:Y:S04]  /*1bfe0*/  STL [R1+0xb84], R0 ;  /* 0x000b840001007387 */ /* 0x0003e80000100800 */
[----:B------:R-:W-:Y:S04]  /*1bff0*/  STL [R1+0xb90], R76 ;  /* 0x000b904c01007387 */ /* 0x000fe80000100800 */
[----:B------:R-:W4:Y:S01]  /*1c000*/  LDL.LU.64 R64, [R1+0xf48] ;  /* 0x000f480001407983 */ /* 0x000f220000300a00 */
[----:B-1----:R-:W-:-:S03]  /*1c010*/  IMAD.MOV.U32 R0, RZ, RZ, R77 ;  /* 0x000000ffff007224 */ /* 0x002fc600078e004d */
        /* <DEDUP_REMOVED lines=12> */
[----:B--2---:R-:W-:Y:S04]  /*1c0e0*/  STL [R1+0xba8], R82 ;  /* 0x000ba85201007387 */ /* 0x004fe80000100800 */
[----:B------:R-:W2:Y:S01]  /*1c0f0*/  LDL.LU.64 R76, [R1+0xfa0] ;  /* 0x000fa000014c7983 */ /* 0x000ea20000300a00 */
[----:B-1----:R-:W-:-:S03]  /*1c100*/  MOV R0, R83 ;  /* 0x0000005300007202 */ /* 0x002fc60000000f00 */
[----:B------:R-:W2:Y:S04]  /*1c110*/  LDL.LU.64 R78, [R1+0xf88] ;  /* 0x000f8800014e7983 */ /* 0x000ea80000300a00 */
[----:B------:R1:W-:Y:S04]  /*1c120*/  STL [R1+0xba4], R0 ;  /* 0x000ba40001007387 */ /* 0x0003e80000100800 */
[----:B---3--:R3:W-:Y:S04]  /*1c130*/  STL [R1+0xbb0], R84 ;  /* 0x000bb05401007387 */ /* 0x0087e80000100800 */
[----:B------:R-:W2:Y:S01]  /*1c140*/  LDL.LU.64 R80, [R1+0xf68] ;  /* 0x000f680001507983 */ /* 0x000ea20000300a00 */
[----:B-1----:R-:W-:-:S03]  /*1c150*/  IMAD.MOV.U32 R0, RZ, RZ, R85 ;  /* 0x000000ffff007224 */ /* 0x002fc600078e0055 */
[----:B------:R-:W2:Y:S04]  /*1c160*/  LDL.LU.64 R82, [R1+0xf40] ;  /* 0x000f400001527983 */ /* 0x000ea80000300a00 */
[----:B------:R1:W-:Y:S04]  /*1c170*/  STL [R1+0xbac], R0 ;  /* 0x000bac0001007387 */ /* 0x0003e80000100800 */
[----:B----4-:R4:W-:Y:S04]  /*1c180*/  STL [R1+0xbb8], R86 ;  /* 0x000bb85601007387 */ /* 0x0109e80000100800 */
[----:B---3--:R-:W3:Y:S01]  /*1c190*/  LDL.LU.64 R84, [R1+0xf38] ;  /* 0x000f380001547983 */ /* 0x008ee20000300a00 */
[----:B-1----:R-:W-:-:S03]  /*1c1a0*/  IMAD.MOV.U32 R0, RZ, RZ, R87 ;  /* 0x000000ffff007224 */ /* 0x002fc600078e0057 */
[----:B----4-:R-:W4:Y:S04]  /*1c1b0*/  LDL.LU.64 R86, [R1+0xed8] ;  /* 0x000ed80001567983 */ /* 0x010f280000300a00 */
[----:B------:R1:W-:Y:S02]  /*1c1c0*/  STL [R1+0xbb4], R0 ;  /* 0x000bb40001007387 */ /* 0x0003e40000100800 */
[----:B-1----:R-:W-:Y:S02]  /*1c1d0*/  IMAD.MOV.U32 R0, RZ, RZ, R57 ;  /* 0x000000ffff007224 */ /* 0x002fe400078e0039 */
[----:B------:R-:W-:Y:S04]  /*1c1e0*/  STL [R1+0xbc0], R56 ;  /* 0x000bc03801007387 */ /* 0x000fe80000100800 */
[----:B------:R-:W-:Y:S04]  /*1c1f0*/  STL [R1+0xbc8], R58 ;  /* 0x000bc83a01007387 */ /* 0x000fe80000100800 */
[----:B------:R1:W-:Y:S02]  /*1c200*/  STL [R1+0xbbc], R0 ;  /* 0x000bbc0001007387 */ /* 0x0003e40000100800 */
[----:B-1----:R-:W-:-:S02]  /*1c210*/  MOV R0, R59 ;  /* 0x0000003b00007202 */ /* 0x002fc40000000f00 */
[----:B------:R-:W-:Y:S04]  /*1c220*/  STL [R1+0xbd0], R60 ;  /* 0x000bd03c01007387 */ /* 0x000fe80000100800 */
[----:B------:R1:W-:Y:S04]  /*1c230*/  STL [R1+0xbc4], R0 ;  /* 0x000bc40001007387 */ /* 0x0003e80000100800 */
[----:B------:R-:W-:Y:S01]  /*1c240*/  STL [R1+0xbd8], R62 ;  /* 0x000bd83e01007387 */ /* 0x000fe20000100800 */
[----:B-1----:R-:W-:-:S05]  /*1c250*/  IMAD.MOV.U32 R0, RZ, RZ, R61 ;  /* 0x000000ffff007224 */ /* 0x002fca00078e003d */
        /* <DEDUP_REMOVED lines=8> */
[----:B-1----:R-:W-:-:S05]  /*1c2e0*/  MOV R0, R67 ;  /* 0x0000004300007202 */ /* 0x002fca0000000f00 */
[----:B------:R1:W-:Y:S04]  /*1c2f0*/  STL [R1+0xbe4], R0 ;  /* 0x000be40001007387 */ /* 0x0003e80000100800 */
[----:B------:R-:W-:Y:S01]  /*1c300*/  STL [R1+0xbf8], R70 ;  /* 0x000bf84601007387 */ /* 0x000fe20000100800 */
[----:B-1----:R-:W-:-:S05]  /*1c310*/  IMAD.MOV.U32 R0, RZ, RZ, R69 ;  /* 0x000000ffff007224 */ /* 0x002fca00078e0045 */
[----:B------:R1:W-:Y:S02]  /*1c320*/  STL [R1+0xbec], R0 ;  /* 0x000bec0001007387 */ /* 0x0003e40000100800 */
[----:B-1----:R-:W-:Y:S02]  /*1c330*/  IMAD.MOV.U32 R0, RZ, RZ, R71 ;  /* 0x000000ffff007224 */ /* 0x002fe400078e0047 */
[----:B------:R-:W-:Y:S04]  /*1c340*/  STL [R1+0xc00], R72 ;  /* 0x000c004801007387 */ /* 0x000fe80000100800 */
[----:B------:R1:W-:Y:S04]  /*1c350*/  STL [R1+0xbf4], R0 ;  /* 0x000bf40001007387 */ /* 0x0003e80000100800 */
[----:B------:R-:W-:Y:S01]  /*1c360*/  STL [R1+0xc08], R74 ;  /* 0x000c084a01007387 */ /* 0x000fe20000100800 */
[----:B-1----:R-:W-:-:S05]  /*1c370*/  IMAD.MOV.U32 R0, RZ, RZ, R73 ;  /* 0x000000ffff007224 */ /* 0x002fca00078e0049 */
[----:B------:R1:W-:Y:S02]  /*1c380*/  STL [R1+0xbfc], R0 ;  /* 0x000bfc0001007387 */ /* 0x0003e40000100800 */
[----:B-1----:R-:W-:Y:S02]  /*1c390*/  MOV R0, R75 ;  /* 0x0000004b00007202 */ /* 0x002fe40000000f00 */
[----:B--2---:R-:W-:Y:S04]  /*1c3a0*/  STL [R1+0xc10], R76 ;  /* 0x000c104c01007387 */ /* 0x004fe80000100800 */
        /* <DEDUP_REMOVED lines=10> */
[----:B---3--:R-:W-:Y:S01]  /*1c450*/  STL [R1+0xc30], R84 ;  /* 0x000c305401007387 */ /* 0x008fe20000100800 */
[----:B-1----:R-:W-:-:S05]  /*1c460*/  MOV R0, R83 ;  /* 0x0000005300007202 */ /* 0x002fca0000000f00 */
[----:B------:R1:W-:Y:S04]  /*1c470*/  STL [R1+0xc24], R0 ;  /* 0x000c240001007387 */ /* 0x0003e80000100800 */
[----:B----4-:R-:W-:Y:S01]  /*1c480*/  STL [R1+0xc38], R86 ;  /* 0x000c385601007387 */ /* 0x010fe20000100800 */
[----:B-1----:R-:W-:-:S05]  /*1c490*/  IMAD.MOV.U32 R0, RZ, RZ, R85 ;  /* 0x000000ffff007224 */ /* 0x002fca00078e0055 */
[----:B------:R1:W-:Y:S02]  /*1c4a0*/  STL [R1+0xc2c], R0 ;  /* 0x000c2c0001007387 */ /* 0x0003e40000100800 */
[----:B-1----:R-:W-:-:S05]  /*1c4b0*/  IMAD.MOV.U32 R0, RZ, RZ, R87 ;  /* 0x000000ffff007224 */ /* 0x002fca00078e0057 */
[----:B------:R-:W-:Y:S04]  /*1c4c0*/  STL [R1+0xc34], R0 ;  /* 0x000c340001007387 */ /* 0x000fe80000100800 */
[----:B------:R1:W-:Y:S04]  /*1c4d0*/  STL [R1+0xc40], R8 ;  /* 0x000c400801007387 */ /* 0x0003e80000100800 */
[----:B------:R2:W-:Y:S04]  /*1c4e0*/  STL [R1+0xc3c], R9 ;  /* 0x000c3c0901007387 */ /* 0x0005e80000100800 */
[----:B------:R2:W-:Y:S04]  /*1c4f0*/  STL [R1], RZ ;  /* 0x000000ff01007387 */ /* 0x0005e80000100800 */
        /* <DEDUP_REMOVED lines=41> */
[----:B------:R-:W-:-:S03]  /*1c790*/  SHF.R.S32.HI R6, RZ, 0x1f, R3 ;  /* 0x0000001fff067819 */ /* 0x000fc60000011403 */
[----:B------:R2:W-:Y:S04]  /*1c7a0*/  STL [R1+0xa8], RZ ;  /* 0x0000a8ff01007387 */ /* 0x0005e80000100800 */
[----:B------:R2:W-:Y:S04]  /*1c7b0*/  STL [R1+0xac], RZ ;  /* 0x0000acff01007387 */ /* 0x0005e80000100800 */
[----:B------:R2:W-:Y:S04]  /*1c7c0*/  STL [R1+0xb0], RZ ;  /* 0x0000b0ff01007387 */ /* 0x0005e80000100800 */
[----:B------:R2:W-:Y:S01]  /*1c7d0*/  STL [R1+0xb4], RZ ;  /* 0x0000b4ff01007387 */ /* 0x0005e20000100800 */
[----:B------:R-:W-:-:S03]  /*1c7e0*/  LEA.HI R6, R6, R3, RZ, 0x7 ;  /* 0x0000000306067211 */ /* 0x000fc600078f38ff */
[----:B------:R2:W-:Y:S04]  /*1c7f0*/  STL [R1+0xb8], RZ ;  /* 0x0000b8ff01007387 */ /* 0x0005e80000100800 */
[----:B------:R2:W-:Y:S04]  /*1c800*/  STL [R1+0xbc], RZ ;  /* 0x0000bcff01007387 */ /* 0x0005e80000100800 */
[----:B------:R2:W-:Y:S04]  /*1c810*/  STL [R1+0xc0], RZ ;  /* 0x0000c0ff01007387 */ /* 0x0005e80000100800 */
[----:B------:R2:W-:Y:S01]  /*1c820*/  STL [R1+0xc4], RZ ;  /* 0x0000c4ff01007387 */ /* 0x0005e20000100800 */
[----:B------:R-:W-:-:S03]  /*1c830*/  SHF.R.S32.HI R6, RZ, 0x7, R6 ;  /* 0x00000007ff067819 */ /* 0x000fc60000011406 */
[----:B------:R2:W-:Y:S01]  /*1c840*/  STL [R1+0xc8], RZ ;  /* 0x0000c8ff01007387 */ /* 0x0005e20000100800 */
[----:B------:R-:W-:-:S03]  /*1c850*/  UMOV UR4, 0x1 ;  /* 0x0000000100047882 */ /* 0x000fc60000000000 */
[----:B------:R2:W-:Y:S04]  /*1c860*/  STL [R1+0xcc], RZ ;  /* 0x0000ccff01007387 */ /* 0x0005e80000100800 */
[----:B------:R2:W-:Y:S01]  /*1c870*/  STL [R1+0xd0], RZ ;  /* 0x0000d0ff01007387 */ /* 0x0005e20000100800 */
[----:B------:R-:W-:-:S03]  /*1c880*/  MOV R5, UR4 ;  /* 0x0000000400057c02 */ /* 0x000fc60008000f00 */
[----:B------:R2:W-:Y:S01]  /*1c890*/  STL [R1+0xd4], RZ ;  /* 0x0000d4ff01007387 */ /* 0x0005e20000100800 */
[----:B------:R-:W-:-:S03]  /*1c8a0*/  UMOV UR4, 0xffffffff ;  /* 0xffffffff00047882 */ /* 0x000fc60000000000 */
[----:B------:R2:W-:Y:S01]  /*1c8b0*/  STL [R1+0xd8], RZ ;  /* 0x0000d8ff01007387 */ /* 0x0005e20000100800 */
[----:B-1----:R-:W-:-:S03]  /*1c8c0*/  VIADD R8, R6, 0xfffffffe ;  /* 0xfffffffe06087836 */ /* 0x002fc60000000000 */
[----:B------:R2:W-:Y:S01]  /*1c8d0*/  STL [R1+0xdc], RZ ;  /* 0x0000dcff01007387 */ /* 0x0005e20000100800 */
[----:B------:R-:W-:-:S03]  /*1c8e0*/  MOV R6, UR4 ;  /* 0x0000000400067c02 */ /* 0x000fc60008000f00 */
        /* <DEDUP_REMOVED lines=8> */
[----:B------:R2:W-:Y:S01]  /*1c970*/  STL [R1+0xc48], R6 ;  /* 0x000c480601007387 */ /* 0x0005e20000100800 */
[----:B------:R-:W-:-:S02]  /*1c980*/  SHF.R.S32.HI R0, RZ, 0x1f, R2 ;  /* 0x0000001fff007819 */ /* 0x000fc40000011402 */
[----:B------:R-:W-:Y:S01]  /*1c990*/  SHF.R.S32.HI R3, RZ, 0x1f, R13 ;  /* 0x0000001fff037819 */ /* 0x000fe2000001140d */
[C---:B------:R-:W-:Y:S01]  /*1c9a0*/  IMAD.SHL.U32 R4, R13.reuse, 0x4, RZ ;  /* 0x000000040d047824 */ /* 0x040fe200078e00ff */
[C---:B------:R-:W-:Y:S01]  /*1c9b0*/  SHF.L.U64.HI R0, R2.reuse, 0x2, R0 ;  /* 0x0000000202007819 */ /* 0x040fe20000010200 */
[----:B------:R-:W-:Y:S01]  /*1c9c0*/  IMAD.SHL.U32 R2, R2, 0x4, RZ ;  /* 0x0000000402027824 */ /* 0x000fe200078e00ff */
[----:B------:R-:W-:Y:S01]  /*1c9d0*/  SHF.L.U64.HI R3, R13, 0x2, R3 ;  /* 0x000000020d037819 */ /* 0x000fe20000010203 */
[----:B------:R-:W-:Y:S01]  /*1c9e0*/  IMAD.MOV.U32 R13, RZ, RZ, RZ ;  /* 0x000000ffff0d7224 */ /* 0x000fe200078e00ff */
        /* <DEDUP_REMOVED lines=95> */
[----:B--2---:R-:W-:-:S07]  /*1cfe0*/  CS2R R86, SRZ ;  /* 0x0000000000567805 */ /* 0x004fce000001ff00 */
.L_x_1:
[----:B------:R-:W2:Y:S01]  /*1cff0*/  LDL.LU R8, [R1+0xc48] ;  /* 0x000c480001087983 */ /* 0x000ea20000300800 */
[----:B------:R-:W-:-:S04]  /*1d000*/  DEPBAR.LE SB0, 0x2 ;  /* 0x000080800000791a */ /* 0x000fc80000000000 */
[----:B------:R-:W3:Y:S04]  /*1d010*/  LDL R6, [R1+0xc58] ;  /* 0x000c580001067983 */ /* 0x000ee80000100800 */
        /* <DEDUP_REMOVED lines=32> */
[----:B-1----:R-:W4:Y:S04]  /*1d220*/  LDL.LU.64 R24, [R1] ;  /* 0x0000000001187983 */ /* 0x002f280000300a00 */
        /* <DEDUP_REMOVED lines=31> */
[----:B------:R-:W-:Y:S01]  /*1d420*/  UMOV UR7, 0x40000040 ;  /* 0x4000004000077882 */ /* 0x000fe20000000000 */
[----:B------:R-:W-:Y:S06]  /*1d430*/  BAR.SYNC.DEFER_BLOCKING 0x0 ;  /* 0x0000000000007b1d */ /* 0x000fec0000010000 */
[----:B------:R1:W-:Y:S04]  /*1d440*/  STL [R1+0xff0], R3 ;  /* 0x000ff00301007387 */ /* 0x0003e80000100800 */
[----:B-----5:R-:W-:Y:S04]  /*1d450*/  STL [R1+0xfdc], R12 ;  /* 0x000fdc0c01007387 */ /* 0x020fe80000100800 */
[----:B-----5:R-:W-:Y:S04]  /*1d460*/  STL [R1+0xfd8], R11 ;  /* 0x000fd80b01007387 */ /* 0x020fe80000100800 */
[----:B------:R-:W-:Y:S01]  /*1d470*/  STL [R1+0xfd4], R7 ;  /* 0x000fd40701007387 */ /* 0x000fe20000100800 */
[----:B--2---:R-:W-:-:S02]  /*1d480*/  R2UR UR4, R8 ;  /* 0x00000000080472ca */ /* 0x004fc400000e0000 */
[----:B------:R-:W2:Y:S01]  /*1d490*/  LDC R8, c[0x0][0x230] ;  /* 0x00008c00ff087b82 */ /* 0x000ea20000000800 */
[----:B---3--:R-:W-:-:S07]  /*1d4a0*/  R2UR UR28, R6 ;  /* 0x00000000061c72ca */ /* 0x008fce00000e0000 */
[----:B------:R-:W3:Y:S03]  /*1d4b0*/  LDC R6, c[0x0][0x230] ;  /* 0x00008c00ff067b82 */ /* 0x000ee60000000800 */
[----:B------:R-:W-:-:S04]  /*1d4c0*/  UIADD3 UR4, UR4, 0x1, URZ ;  /* 0x0000000104047890 */ /* 0x000fc8000fffe03f */
[----:B------:R-:W-:-:S04]  /*1d4d0*/  UISETP.GT.AND UP0, UPT, UR4, 0x2, UPT ;  /* 0x000000020400788c */ /* 0x000fc8000bf04270 */
[----:B------:R-:W-:-:S04]  /*1d4e0*/  USEL UR6, UR4, URZ, !UP0 ;  /* 0x0000003f04067287 */ /* 0x000fc8000c000000 */
[----:B------:R-:W-:Y:S02]  /*1d4f0*/  ULEA UR5, UR6, UR28, 0x10 ;  /* 0x0000001c06057291 */ /* 0x000fe4000f8e803f */
[----:B------:R-:W-:Y:S02]  /*1d500*/  ULEA UR4, UR6, UR28, 0x11 ;  /* 0x0000001c06047291 */ /* 0x000fe4000f8e883f */
[----:B-1----:R-:W-:Y:S01]  /*1d510*/  IMAD.U32 R3, RZ, RZ, UR6 ;  /* 0x00000006ff037e24 */ /* 0x002fe2000f8e00ff */
[----:B------:R-:W-:Y:S02]  /*1d520*/  UIADD3 UR5, UR5, 0x60000, URZ ;  /* 0x0006000005057890 */ /* 0x000fe4000fffe03f */
[----:B------:R-:W-:Y:S02]  /*1d530*/  USHF.R.U32.HI UR4, URZ, 0x4, UR4 ;  /* 0x000000043f047899 */ /* 0x000fe40008011604 */
[----:B------:R-:W-:Y:S01]  /*1d540*/  USHF.R.U32.HI UR5, URZ, 0x4, UR5 ;  /* 0x000000043f057899 */ /* 0x000fe20008011605 */
[----:B------:R-:W-:Y:S01]  /*1d550*/  STL [R1+0xc48], R3 ;  /* 0x000c480301007387 */ /* 0x000fe20000100800 */
[----:B------:R-:W-:-:S02]  /*1d560*/  USGXT.U32 UR4, UR4, 0xe ;  /* 0x0000000e0404789a */ /* 0x000fc40008000000 */
[----:B------:R-:W-:Y:S02]  /*1d570*/  USGXT.U32 UR6, UR5, 0xe ;  /* 0x0000000e0506789a */ /* 0x000fe40008000000 */
[----:B------:R-:W-:Y:S01]  /*1d580*/  UIADD3 UR8, UP0, UR4, 0x2, URZ ;  /* 0x0000000204087890 */ /* 0x000fe2000ff1e03f */
[----:B------:R-:W-:Y:S01]  /*1d590*/  UMOV UR5, 0x40000040 ;  /* 0x4000004000057882 */ /* 0x000fe20000000000 */
[----:B------:R-:W-:Y:S01]  /*1d5a0*/  UIADD3 UR10, UP1, UR6, 0x2, URZ ;  /* 0x00000002060a7890 */ /* 0x000fe2000ff3e03f */
[----:B----4-:R-:W-:-:S06]  /*1d5b0*/  WARPGROUP.ARRIVE ;  /* 0x00000000000079c5 */ /* 0x010fcc0000000000 */
[----:B------:R-:W-:Y:S01]  /*1d5c0*/  HGMMA.64x128x8.F32.TF32 R24, gdesc[UR4], R24, gsb0 ;  /* 0x05e00000041879f0 */ /* 0x000fe20008002818 */
[----:B------:R-:W-:Y:S01]  /*1d5d0*/  UMOV UR4, URZ ;  /* 0x0000003f00047c82 */ /* 0x000fe20008000000 */
[----:B------:R-:W-:Y:S01]  /*1d5e0*/  UMOV UR5, URZ ;  /* 0x0000003f00057c82 */ /* 0x000fe20008000000 */
[----:B------:R-:W-:Y:S02]  /*1d5f0*/  UIADD3.X UR9, UR4, 0x40000040, URZ, UP0, !UPT ;  /* 0x4000004004097890 */ /* 0x000fe400087fe43f */
[----:B------:R-:W-:Y:S02]  /*1d600*/  UIADD3.X UR11, UR5, 0x40000040, URZ, UP1, !UPT ;  /* 0x40000040050b7890 */ /* 0x000fe40008ffe43f */
[----:B------:R-:W-:Y:S02]  /*1d610*/  UIADD3.64 UR12, UR8, 0x2, URZ ;  /* 0x00000002080c7897 */ /* 0x000fe4000fffe03f */
[----:B------:R-:W-:Y:S02]  /*1d620*/  UIADD3.64 UR14, UR10, 0x2, URZ ;  /* 0x000000020a0e7897 */ /* 0x000fe4000fffe03f */
[----:B------:R-:W-:-:S02]  /*1d630*/  UIADD3.64 UR16, UR8, 0x802, URZ ;  /* 0x0000080208107897 */ /* 0x000fc4000fffe03f */
[----:B------:R-:W-:Y:S02]  /*1d640*/  UIADD3.64 UR18, UR10, 0x402, URZ ;  /* 0x000004020a127897 */ /* 0x000fe4000fffe03f */
[----:B------:R-:W-:Y:S02]  /*1d650*/  UIADD3.64 UR20, UR8, 0x804, URZ ;  /* 0x0000080408147897 */ /* 0x000fe4000fffe03f */
[----:B------:R-:W-:Y:S02]  /*1d660*/  UIADD3.64 UR22, UR10, 0x404, URZ ;  /* 0x000004040a167897 */ /* 0x000fe4000fffe03f */
        /* <DEDUP_REMOVED lines=14> */
[----:B------:R-:W-:Y:S01]  /*1d750*/  UIADD3.64 UR54, UR10, 0xc04, URZ ;  /* 0x00000c040a367897 */ /* 0x000fe2000fffe03f */
[----:B------:R-:W-:-:S02]  /*1d760*/  WARPGROUP.DEPBAR.LE gsb0, 0x0 ;  /* 0x00008000000079c5 */ /* 0x000fc40000010000 */
[----:B------:R-:W-:-:S06]  /*1d770*/  WARPGROUP.ARRIVE ;  /* 0x00000000000079c5 */ /* 0x000fcc0000000000 */
[----:B------:R-:W-:Y:S03]  /*1d780*/  HGMMA.64x128x8.F32.TF32 R24, gdesc[UR8], R24, gsb0 ;  /* 0x05e00000081879f0 */ /* 0x000fe60008002818 */
[----:B------:R-:W-:Y:S02]  /*1d790*/  WARPGROUP.DEPBAR.LE gsb0, 0x0 ;  /* 0x00008000000079c5 */ /* 0x000fe40000010000 */
[----:B------:R-:W-:-:S07]  /*1d7a0*/  WARPGROUP.ARRIVE ;  /* 0x00000000000079c5 */ /* 0x000fce0000000000 */
[----:B------:R-:W-:Y:S01]  /*1d7b0*/  HGMMA.64x128x8.F32.TF32 R24, gdesc[UR12], R24, gsb0 ;  /* 0x05e000000c1879f0 */ /* 0x000fe20008002818 */
[----:B------:R-:W-:Y:S02]  /*1d7c0*/  UIADD3.64 UR12, UR8, 0x4, URZ ;  /* 0x00000004080c7897 */ /* 0x000fe4000fffe03f */
[----:B------:R-:W-:Y:S01]  /*1d7d0*/  UIADD3.64 UR14, UR10, 0x4, URZ ;  /* 0x000000040a0e7897 */ /* 0x000fe2000fffe03f */
[----:B------:R-:W-:Y:S02]  /*1d7e0*/  WARPGROUP.DEPBAR.LE gsb0, 0x0 ;  /* 0x00008000000079c5 */ /* 0x000fe40000010000 */
[----:B------:R-:W-:-:S06]  /*1d7f0*/  WARPGROUP.ARRIVE ;  /* 0x00000000000079c5 */ /* 0x000fcc0000000000 */
        /* <DEDUP_REMOVED lines=10> */
[----:B------:R-:W-:Y:S03]  /*1d8a0*/  HGMMA.64x128x8.F32.TF32 R24, gdesc[UR12], R24, gsb0 ;  /* 0x05e000000c1879f0 */ /* 0x000fe60008002818 */
[----:B------:R-:W-:Y:S02]  /*1d8b0*/  WARPGROUP.DEPBAR.LE gsb0, 0x0 ;  /* 0x00008000000079c5 */ /* 0x000fe40000010000 */
[----:B------:R-:W-:-:S07]  /*1d8c0*/  WARPGROUP.ARRIVE ;  /* 0x00000000000079c5 */ /* 0x000fce0000000000 */
[----:B------:R-:W-:Y:S03]  /*1d8d0*/  HGMMA.64x128x8.F32.TF32 R24, gdesc[UR16], R24, gsb0 ;  /* 0x05e00000101879f0 */ /* 0x000fe60008002818 */
[----:B------:R-:W-:Y:S02]  /*1d8e0*/  WARPGROUP.DEPBAR.LE gsb0, 0x0 ;  /* 0x00008000000079c5 */ /* 0x000fe40000010000 */
[----:B------:R-:W-:-:S07]  /*1d8f0*/  WARPGROUP.ARRIVE ;  /* 0x00000000000079c5 */ /* 0x000fce0000000000 */
[----:B------:R-:W-:Y:S03]  /*1d900*/  HGMMA.64x128x8.F32.TF32 R24, gdesc[UR20], R24, gsb0 ;  /* 0x05e00000141879f0 */ /* 0x000fe60008002818 */
[----:B------:R-:W-:Y:S02]  /*1d910*/  WARPGROUP.DEPBAR.LE gsb0, 0x0 ;  /* 0x00008000000079c5 */ /* 0x000fe40000010000 */
[----:B------:R-:W-:-:S07]  /*1d920*/  WARPGROUP.ARRIVE ;  /* 0x00000000000079c5 */ /* 0x000fce0000000000 */
[----:B------:R-:W-:Y:S01]  /*1d930*/  HGMMA.64x128x8.F32.TF32 R24, gdesc[UR24], R24, gsb0 ;  /* 0x05e00000181879f0 */ /* 0x000fe20008002818 */
[----:B------:R-:W-:Y:S01]  /*1d940*/  UMOV UR25, UR28 ;  /* 0x0000001c00197c82 */ /* 0x000fe20008000000 */
[----:B------:R-:W-:Y:S01]  /*1d950*/  UIADD3.64 UR28, UR8, 0x1000, URZ ;  /* 0x00001000081c7897 */ /* 0x000fe2000fffe03f */
        /* <DEDUP_REMOVED lines=18> */
[----:B------:R-:W-:Y:S02]  /*1da80*/  UIADD3.64 UR4, UR8, 0x1fe, URZ ;  /* 0x000001fe08047897 */ /* 0x000fe4000fffe03f */
[----:B------:R-:W-:Y:S02]  /*1da90*/  WARPGROUP.DEPBAR.LE gsb0, 0x0 ;  /* 0x00008000000079c5 */ /* 0x000fe40000010000 */
[----:B------:R-:W-:-:S07]  /*1daa0*/  WARPGROUP.ARRIVE ;  /* 0x00000000000079c5 */ /* 0x000fce0000000000 */
[----:B------:R-:W-:Y:S01]  /*1dab0*/  HGMMA.64x128x8.F32.TF32 R24, gdesc[UR52], R24, gsb0 ;  /* 0x05e00000341879f0 */ /* 0x000fe20008002818 */
[----:B------:R-:W-:Y:S01]  /*1dac0*/  UIADD3.64 UR56, UR8, 0x200, URZ ;  /* 0x0000020008387897 */ /* 0x000fe2000fffe03f */
[----:B------:R-:W-:Y:S01]  /*1dad0*/  UMOV UR58, UR10 ;  /* 0x0000000a003a7c82 */ /* 0x000fe20008000000 */
[----:B------:R-:W-:Y:S01]  /*1dae0*/  UMOV UR59, UR11 ;  /* 0x0000000b003b7c82 */ /* 0x000fe20008000000 */
[----:B------:R-:W-:Y:S02]  /*1daf0*/  WARPGROUP.DEPBAR.LE gsb0, 0x0 ;  /* 0x00008000000079c5 */ /* 0x000fe40000010000 */
[----:B------:R-:W-:Y:S01]  /*1db00*/  WARPGROUP.ARRIVE ;  /* 0x00000000000079c5 */ /* 0x000fe20000000000 */
[----:B------:R-:W-:Y:S01]  /*1db10*/  UIADD3.64 UR12, UR10, 0x2, URZ ;  /* 0x000000020a0c7897 */ /* 0x000fe2000fffe03f */
[----:B------:R-:W-:Y:S04]  /*1db20*/  STL.64 [R1], R24 ;  /* 0x0000001801007387 */ /* 0x000fe80000100a00 */
[----:B------:R-:W-:Y:S01]  /*1db30*/  HGMMA.64x128x8.F32.TF32 R152, gdesc[UR4], R152, gsb0 ;  /* 0x05e00000049879f0 */ /* 0x000fe20008002898 */
[----:B------:R-:W-:Y:S01]  /*1db40*/  UIADD3.64 UR16, UR10, 0x4, URZ ;  /* 0x000000040a107897 */ /* 0x000fe2000fffe03f */
[----:B------:R-:W-:Y:S01]  /*1db50*/  STL.64 [R1+0x8], R26 ;  /* 0x0000081a01007387 */ /* 0x000fe20000100a00 */
[----:B------:R-:W-:-:S02]  /*1db60*/  UIADD3.64 UR20, UR8, 0xa04, URZ ;  /* 0x00000a0408147897 */ /* 0x000fc4000fffe03f */
[----:B------:R-:W-:Y:S01]  /*1db70*/  UIADD3.64 UR28, UR8, 0x1200, URZ ;  /* 0x00001200081c7897 */ /* 0x000fe2000fffe03f */
[----:B------:R-:W-:Y:S01]  /*1db80*/  STL.64 [R1+0x10], R28 ;  /* 0x0000101c01007387 */ /* 0x000fe20000100a00 */
[----:B------:R-:W-:Y:S02]  /*1db90*/  UIADD3.64 UR32, UR8, 0x1202, URZ ;  /* 0x0000120208207897 */ /* 0x000fe4000fffe03f */
[----:B------:R-:W-:Y:S01]  /*1dba0*/  UIADD3.64 UR36, UR8, 0x1204, URZ ;  /* 0x0000120408247897 */ /* 0x000fe2000fffe03f */
[----:B------:R-:W-:Y:S01]  /*1dbb0*/  STL.64 [R1+0x18], R30 ;  /* 0x0000181e01007387 */ /* 0x000fe20000100a00 */
[----:B------:R-:W-:Y:S02]  /*1dbc0*/  UIADD3.64 UR40, UR8, 0x19fe, URZ ;  /* 0x000019fe08287897 */ /* 0x000fe4000fffe03f */
[----:B------:R-:W-:Y:S01]  /*1dbd0*/  UIADD3.64 UR44, UR8, 0x1a00, URZ ;  /* 0x00001a00082c7897 */ /* 0x000fe2000fffe03f */
[----:B------:R-:W-:Y:S01]  /*1dbe0*/  STL.64 [R1+0x20], R32 ;  /* 0x0000202001007387 */ /* 0x000fe20000100a00 */
[----:B------:R-:W-:-:S02]  /*1dbf0*/  UIADD3.64 UR48, UR8, 0x1a02, URZ ;  /* 0x00001a0208307897 */ /* 0x000fc4000fffe03f */
[----:B------:R-:W-:Y:S01]  /*1dc00*/  UIADD3.64 UR52, UR8, 0x1a04, URZ ;  /* 0x00001a0408347897 */ /* 0x000fe2000fffe03f */
[----:B------:R-:W-:Y:S01]  /*1dc10*/  STL.64 [R1+0x28], R34 ;  /* 0x0000282201007387 */ /* 0x000fe20000100a00 */
[----:B------:R-:W-:-:S03]  /*1dc20*/  UIADD3.64 UR4, UR8, 0x3fe, URZ ;  /* 0x000003fe08047897 */ /* 0x000fc6000fffe03f */
        /* <DEDUP_REMOVED lines=25> */
[----:B------:R1:W-:Y:S01]  /*1ddc0*/  STL.64 [R1+0xf8], R86 ;  /* 0x0000f85601007387 */ /* 0x0003e20000100a00 */
[----:B------:R-:W-:-:S02]  /*1ddd0*/  WARPGROUP.DEPBAR.LE gsb0, 0x0 ;  /* 0x00008000000079c5 */ /* 0x000fc40000010000 */
[----:B------:R-:W-:Y:S01]  /*1dde0*/  WARPGROUP.ARRIVE ;  /* 0x00000000000079c5 */ /* 0x000fe20000000000 */
[----:B-1----:R-:W4:Y:S04]  /*1ddf0*/  LDL.LU.64 R86, [R1+0x10f0] ;  /* 0x0010f00001567983 */ /* 0x002f280000300a00 */
[----:B------:R-:W4:Y:S01]  /*1de00*/  LDL.LU.64 R84, [R1+0x10e8] ;  /* 0x0010e80001547983 */ /* 0x000f220000300a00 */
[----:B------:R-:W-:Y:S01]  /*1de10*/  HGMMA.64x128x8.F32.TF32 R152, gdesc[UR56], R152, gsb0 ;  /* 0x05e00000389879f0 */ /* 0x000fe20008002898 */
[----:B------:R-:W-:Y:S01]  /*1de20*/  UIADD3.64 UR56, UR8, 0x202, URZ ;  /* 0x0000020208387897 */ /* 0x000fe2000fffe03f */
[----:B------:R-:W-:Y:S01]  /*1de30*/  UMOV UR58, UR12 ;  /* 0x0000000c003a7c82 */ /* 0x000fe20008000000 */
[----:B------:R-:W-:Y:S01]  /*1de40*/  UMOV UR59, UR13 ;  /* 0x0000000d003b7c82 */ /* 0x000fe20008000000 */
[----:B------:R-:W4:Y:S01]  /*1de50*/  LDL.LU.64 R82, [R1+0x10e0] ;  /* 0x0010e00001527983 */ /* 0x000f220000300a00 */
[----:B------:R-:W-:-:S02]  /*1de60*/  WARPGROUP.DEPBAR.LE gsb0, 0x0 ;  /* 0x00008000000079c5 */ /* 0x000fc40000010000 */
[----:B------:R-:W-:Y:S01]  /*1de70*/  WARPGROUP.ARRIVE ;  /* 0x00000000000079c5 */ /* 0x000fe20000000000 */
[----:B------:R-:W-:Y:S01]  /*1de80*/  UIADD3.64 UR12, UR10, 0x3fe, URZ ;  /* 0x000003fe0a0c7897 */ /* 0x000fe2000fffe03f */
[----:B------:R-:W4:Y:S04]  /*1de90*/  LDL.LU.64 R80, [R1+0x10d8] ;  /* 0x0010d80001507983 */ /* 0x000f280000300a00 */
[----:B------:R-:W-:Y:S01]  /*1dea0*/  HGMMA.64x128x8.F32.TF32 R152, gdesc[UR56], R152, gsb0 ;  /* 0x05e00000389879f0 */ /* 0x000fe20008002898 */
[----:B------:R-:W-:Y:S01]  /*1deb0*/  UIADD3.64 UR56, UR8, 0x204, URZ ;  /* 0x0000020408387897 */ /* 0x000fe2000fffe03f */
[----:B------:R-:W4:Y:S01]  /*1dec0*/  LDL.LU.64 R78, [R1+0x10d0] ;  /* 0x0010d000014e7983 */ /* 0x000f220000300a00 */
[----:B------:R-:W-:Y:S01]  /*1ded0*/  UMOV UR58, UR16 ;  /* 0x00000010003a7c82 */ /* 0x000fe20008000000 */
[----:B------:R-:W-:Y:S01]  /*1dee0*/  UMOV UR59, UR17 ;  /* 0x00000011003b7c82 */ /* 0x000fe20008000000 */
[----:B------:R-:W-:-:S02]  /*1def0*/  WARPGROUP.DEPBAR.LE gsb0, 0x0 ;  /* 0x00008000000079c5 */ /* 0x000fc40000010000 */
[----:B------:R-:W-:Y:S01]  /*1df00*/  WARPGROUP.ARRIVE ;  /* 0x00000000000079c5 */ /* 0x000fe20000000000 */
[----:B------:R-:W4:Y:S01]  /*1df10*/  LDL.LU.64 R76, [R1+0x10c8] ;  /* 0x0010c800014c7983 */ /* 0x000f220000300a00 */
[----:B------:R-:W-:-:S03]  /*1df20*/  UIADD3.64 UR16, UR8, 0xa02, URZ ;  /* 0x00000a0208107897 */ /* 0x000fc6000fffe03f */
[----:B------:R-:W4:Y:S01]  /*1df30*/  LDL.LU.64 R74, [R1+0x10c0] ;  /* 0x0010c000014a7983 */ /* 0x000f220000300a00 */
[----:B------:R-:W-:Y:S01]  /*1df40*/  HGMMA.64x128x8.F32.TF32 R152, gdesc[UR56], R152, gsb0 ;  /* 0x05e00000389879f0 */ /* 0x000fe20008002898 */
[----:B------:R-:W-:Y:S01]  /*1df50*/  UIADD3.64 UR56, UR8, 0x9fe, URZ ;  /* 0x000009fe08387897 */ /* 0x000fe2000fffe03f */
[----:B------:R-:W-:Y:S01]  /*1df60*/  UMOV UR58, UR12 ;  /* 0x0000000c003a7c82 */ /* 0x000fe20008000000 */
[----:B------:R-:W-:Y:S01]  /*1df70*/  UMOV UR59, UR13 ;  /* 0x0000000d003b7c82 */ /* 0x000fe20008000000 */
[----:B------:R-:W-:Y:S01]  /*1df80*/  UIADD3.64 UR12, UR8, 0xa00, URZ ;  /* 0x00000a00080c7897 */ /* 0x000fe2000fffe03f */
        /* <DEDUP_REMOVED lines=25> */
[----:B--2---:R-:W-:-:S02]  /*1e120*/  VIADD R8, R8, 0x7f ;  /* 0x0000007f08087836 */ /* 0x004fc40000000000 */
[----:B---3--:R-:W-:-:S03]  /*1e130*/  VIADD R6, R6, 0xffffff00 ;  /* 0xffffff0006067836 */ /* 0x008fc60000000000 */
[----:B------:R-:W-:-:S04]  /*1e140*/  SHF.R.S32.HI R3, RZ, 0x1f, R8 ;  /* 0x0000001fff037819 */ /* 0x000fc80000011408 */
[----:B------:R-:W-:-:S04]  /*1e150*/  LEA.HI R3, R3, R8, RZ, 0x7 ;  /* 0x0000000803037211 */ /* 0x000fc800078f38ff */
[----:B------:R-:W-:-:S04]  /*1e160*/  SHF.R.S32.HI R3, RZ, 0x7, R3 ;  /* 0x00000007ff037819 */ /* 0x000fc80000011403 */
[----:B------:R-:W-:-:S04]  /*1e170*/  IADD3 R3, R3, -0x2, RZ ;  /* 0xfffffffe03037810 */ /* 0x000fc80007ffe0ff */
[----:B------:R-:W-:Y:S01]  /*1e180*/  ISETP.GE.AND P0, PT, R13, R3, PT ;  /* 0x000000030d00720c */ /* 0x000fe20003f06270 */
[----:B------:R-:W-:Y:S02]  /*1e190*/  WARPGROUP.DEPBAR.LE gsb0, 0x0 ;  /* 0x00008000000079c5 */ /* 0x000fe40000010000 */
[----:B------:R-:W-:-:S06]  /*1e1a0*/  WARPGROUP.ARRIVE ;  /* 0x00000000000079c5 */ /* 0x000fcc0000000000 */
[----:B------:R-:W-:Y:S01]  /*1e1b0*/  HGMMA.64x128x8.F32.TF32 R152, gdesc[UR56], R152, gsb0 ;  /* 0x05e00000389879f0 */ /* 0x000fe20008002898 */
[----:B------:R-:W-:Y:S01]  /*1e1c0*/  UIADD3.64 UR56, UR8, 0x400, URZ ;  /* 0x0000040008387897 */ /* 0x000fe2000fffe03f */
[----:B------:R-:W-:Y:S01]  /*1e1d0*/  UMOV UR58, UR10 ;  /* 0x0000000a003a7c82 */ /* 0x000fe20008000000 */
[----:B------:R-:W-:Y:S01]  /*1e1e0*/  UMOV UR59, UR11 ;  /* 0x0000000b003b7c82 */ /* 0x000fe20008000000 */
[----:B------:R-:W-:Y:S02]  /*1e1f0*/  WARPGROUP.DEPBAR.LE gsb0, 0x0 ;  /* 0x00008000000079c5 */ /* 0x000fe40000010000 */
[----:B------:R-:W-:-:S06]  /*1e200*/  WARPGROUP.ARRIVE ;  /* 0x00000000000079c5 */ /* 0x000fcc0000000000 */
[----:B------:R-:W-:Y:S01]  /*1e210*/  HGMMA.64x128x8.F32.TF32 R152, gdesc[UR12], R152, gsb0 ;  /* 0x05e000000c9879f0 */ /* 0x000fe20008002898 */
[----:B------:R-:W-:Y:S02]  /*1e220*/  UIADD3.64 UR12, UR10, 0x2, URZ ;  /* 0x000000020a0c7897 */ /* 0x000fe4000fffe03f */
[----:B------:R-:W-:Y:S02]  /*1e230*/  WARPGROUP.DEPBAR.LE gsb0, 0x0 ;  /* 0x00008000000079c5 */ /* 0x000fe40000010000 */
[----:B------:R-:W-:-:S07]  /*1e240*/  WARPGROUP.ARRIVE ;  /* 0x00000000000079c5 */ /* 0x000fce0000000000 */
[----:B------:R-:W-:Y:S01]  /*1e250*/  HGMMA.64x128x8.F32.TF32 R152, gdesc[UR16], R152, gsb0 ;  /* 0x05e00000109879f0 */ /* 0x000fe20008002898 */
[----:B------:R-:W-:Y:S02]  /*1e260*/  UIADD3.64 UR16, UR10, 0x4, URZ ;  /* 0x000000040a107897 */ /* 0x000fe4000fffe03f */
[----:B------:R-:W-:Y:S02]  /*1e270*/  WARPGROUP.DEPBAR.LE gsb0, 0x0 ;  /* 0x00008000000079c5 */ /* 0x000fe40000010000 */
[----:B------:R-:W-:-:S07]  /*1e280*/  WARPGROUP.ARRIVE ;  /* 0x00000000000079c5 */ /* 0x000fce0000000000 */
[----:B------:R-:W-:Y:S01]  /*1e290*/  HGMMA.64x128x8.F32.TF32 R152, gdesc[UR20], R152, gsb0 ;  /* 0x05e00000149879f0 */ /* 0x000fe20008002898 */
[----:B------:R-:W-:Y:S01]  /*1e2a0*/  UMOV UR21, UR25 ;  /* 0x0000001900157c82 */ /* 0x000fe20008000000 */
[----:B------:R-:W-:Y:S01]  /*1e2b0*/  UIADD3.64 UR24, UR8, 0x11fe, URZ ;  /* 0x000011fe08187897 */ /* 0x000fe2000fffe03f */
[----:B------:R-:W-:Y:S02]  /*1e2c0*/  WARPGROUP.DEPBAR.LE gsb0, 0x0 ;  /* 0x00008000000079c5 */ /* 0x000fe40000010000 */
[----:B------:R-:W-:-:S07]  /*1e2d0*/  WARPGROUP.ARRIVE ;  /* 0x00000000000079c5 */ /* 0x000fce0000000000 */
        /* <DEDUP_REMOVED lines=31> */
[----:B------:R-:W-:Y:S01]  /*1e4d0*/  WARPGROUP.ARRIVE ;  /* 0x00000000000079c5 */ /* 0x000fe20000000000 */
[----:B------:R-:W-:Y:S04]  /*1e4e0*/  STL [R1+0xfec], R212 ;  /* 0x000fecd401007387 */ /* 0x000fe80000100800 */
[----:B------:R1:W-:Y:S02]  /*1e4f0*/  STL [R1+0xfe8], R213 ;  /* 0x000fe8d501007387 */ /* 0x0003e40000100800 */
[----:B------:R-:W-:Y:S01]  /*1e500*/  HGMMA.64x128x8.F32.TF32 R88, gdesc[UR4], R88, gsb0 ;  /* 0x05e00000045879f0 */ /* 0x000fe20008002858 */
[----:B------:R-:W-:Y:S01]  /*1e510*/  UIADD3.64 UR4, UR8, 0x5fe, URZ ;  /* 0x000005fe08047897 */ /* 0x000fe2000fffe03f */
[----:B------:R-:W-:Y:S04]  /*1e520*/  STL [R1+0xfe4], R214 ;  /* 0x000fe4d601007387 */ /* 0x000fe80000100800 */
[----:B------:R2:W-:Y:S04]  /*1e530*/  STL [R1+0xfe0], R215 ;  /* 0x000fe0d701007387 */ /* 0x0005e80000100800 */
[----:B-1----:R-:W3:Y:S04]  /*1e540*/  LDL.LU R213, [R1+0x244] ;  /* 0x0002440001d57983 */ /* 0x002ee80000300800 */
[----:B------:R-:W2:Y:S04]  /*1e550*/  LDL.LU R212, [R1+0x248] ;  /* 0x0002480001d47983 */ /* 0x000ea80000300800 */
[----:B------:R-:W3:Y:S04]  /*1e560*/  LDL.LU R12, [R1+0x24c] ;  /* 0x00024c00010c7983 */ /* 0x000ee80000300800 */
[----:B------:R-:W3:Y:S04]  /*1e570*/  LDL.LU R11, [R1+0x250] ;  /* 0x00025000010b7983 */ /* 0x000ee80000300800 */
[----:B------:R-:W3:Y:S04]  /*1e580*/  LDL.LU R7, [R1+0x254] ;  /* 0x0002540001077983 */ /* 0x000ee80000300800 */
[----:B------:R-:W3:Y:S01]  /*1e590*/  LDL.LU R3, [R1+0x258] ;  /* 0x0002580001037983 */ /* 0x000ee20000300800 */
[----:B------:R-:W-:-:S02]  /*1e5a0*/  WARPGROUP.DEPBAR.LE gsb0, 0x0 ;  /* 0x00008000000079c5 */ /* 0x000fc40000010000 */
[----:B------:R-:W-:-:S06]  /*1e5b0*/  WARPGROUP.ARRIVE ;  /* 0x00000000000079c5 */ /* 0x000fcc0000000000 */
[----:B------:R-:W-:Y:S01]  /*1e5c0*/  HGMMA.64x128x8.F32.TF32 R88, gdesc[UR56], R88, gsb0 ;  /* 0x05e00000385879f0 */ /* 0x000fe20008002858 */
[----:B------:R-:W-:Y:S01]  /*1e5d0*/  UIADD3.64 UR56, UR8, 0x402, URZ ;  /* 0x0000040208387897 */ /* 0x000fe2000fffe03f */
[----:B------:R-:W-:Y:S01]  /*1e5e0*/  UMOV UR58, UR12 ;  /* 0x0000000c003a7c82 */ /* 0x000fe20008000000 */
[----:B------:R-:W-:Y:S01]  /*1e5f0*/  UMOV UR59, UR13 ;  /* 0x0000000d003b7c82 */ /* 0x000fe20008000000 */
[----:B------:R-:W-:Y:S01]  /*1e600*/  UIADD3.64 UR12, UR10, 0x3fe, URZ ;  /* 0x000003fe0a0c7897 */ /* 0x000fe2000fffe03f */
        /* <DEDUP_REMOVED lines=15> */
[----:B------:R-:W-:Y:S01]  /*1e700*/  UMOV UR56, UR12 ;  /* 0x0000000c00387c82 */ /* 0x000fe20008000000 */
[----:B------:R-:W-:Y:S01]  /*1e710*/  UMOV UR57, UR13 ;  /* 0x0000000d00397c82 */ /* 0x000fe20008000000 */
[----:B------:R-:W-:Y:S01]  /*1e720*/  UIADD3.64 UR12, UR8, 0xc00, URZ ;  /* 0x00000c00080c7897 */ /* 0x000fe2000fffe03f */
[----:B------:R-:W-:Y:S01]  /*1e730*/  UMOV UR59, UR21 ;  /* 0x00000015003b7c82 */ /* 0x000fe20008000000 */
[----:B------:R-:W-:Y:S01]  /*1e740*/  UIADD3.64 UR20, UR8, 0xc04, URZ ;  /* 0x00000c0408147897 */ /* 0x000fe2000fffe03f */
[----:B------:R-:W-:Y:S02]  /*1e750*/  WARPGROUP.DEPBAR.LE gsb0, 0x0 ;  /* 0x00008000000079c5 */ /* 0x000fe40000010000 */
[----:B------:R-:W-:-:S06]  /*1e760*/  WARPGROUP.ARRIVE ;  /* 0x00000000000079c5 */ /* 0x000fcc0000000000 */
[----:B------:R-:W-:Y:S01]  /*1e770*/  HGMMA.64x128x8.F32.TF32 R88, gdesc[UR12], R88, gsb0 ;  /* 0x05e000000c5879f0 */ /* 0x000fe20008002858 */
[----:B------:R-:W-:Y:S01]  /*1e780*/  UMOV UR12, UR16 ;  /* 0x00000010000c7c82 */ /* 0x000fe20008000000 */
[----:B------:R-:W-:Y:S01]  /*1e790*/  UMOV UR13, UR17 ;  /* 0x00000011000d7c82 */ /* 0x000fe20008000000 */
[----:B------:R-:W-:Y:S01]  /*1e7a0*/  UIADD3.64 UR16, UR8, 0xc02, URZ ;  /* 0x00000c0208107897 */ /* 0x000fe2000fffe03f */
        /* <DEDUP_REMOVED lines=38> */
[----:B------:R-:W-:Y:S03]  /*1ea10*/  HGMMA.64x128x8.F32.TF32 R88, gdesc[UR52], R88, gsb0 ;  /* 0x05e00000345879f0 */ /* 0x000fe60008002858 */
[----:B------:R-:W-:Y:S02]  /*1ea20*/  WARPGROUP.DEPBAR.LE gsb0, 0x0 ;  /* 0x00008000000079c5 */ /* 0x000fe40000010000 */
[----:B----4-:R-:W-:-:S07]  /*1ea30*/  WARPGROUP.ARRIVE ;  /* 0x00000000000079c5 */ /* 0x010fce0000000000 */
[----:B------:R-:W-:Y:S01]  /*1ea40*/  HGMMA.64x128x8.F32.TF32 R24, gdesc[UR4], R24, gsb0 ;  /* 0x05e00000041879f0 */ /* 0x000fe20008002818 */
[----:B------:R-:W-:Y:S01]  /*1ea50*/  UIADD3.64 UR4, UR8, 0x600, URZ ;  /* 0x0000060008047897 */ /* 0x000fe2000fffe03f */
[----:B------:R-:W-:Y:S01]  /*1ea60*/  UMOV UR6, UR10 ;  /* 0x0000000a00067c82 */ /* 0x000fe20008000000 */
[----:B------:R-:W-:Y:S01]  /*1ea70*/  UMOV UR7, UR11 ;  /* 0x0000000b00077c82 */ /* 0x000fe20008000000 */
[----:B------:R-:W-:Y:S01]  /*1ea80*/  UIADD3.64 UR52, UR8, 0x1e04, URZ ;  /* 0x00001e0408347897 */ /* 0x000fe2000fffe03f */
[----:B------:R-:W-:Y:S01]  /*1ea90*/  R2UR UR10, R5 ;  /* 0x00000000050a72ca */ /* 0x000fe200000e0000 */
[----:B------:R-:W-:-:S05]  /*1eaa0*/  IMAD R5, R13, -0x80, R6 ;  /* 0xffffff800d057824 */ /* 0x000fca00078e0206 */
[----:B------:R-:W-:Y:S01]  /*1eab0*/  ISETP.GT.AND P1, PT, R5, RZ, PT ;  /* 0x000000ff0500720c */ /* 0x000fe20003f24270 */
[----:B------:R-:W-:Y:S02]  /*1eac0*/  WARPGROUP.DEPBAR.LE gsb0, 0x0 ;  /* 0x00008000000079c5 */ /* 0x000fe40000010000 */
        /* <DEDUP_REMOVED lines=22> */
[----:B------:R-:W-:Y:S02]  /*1ec30*/  UIADD3 UR4, UR10, 0x1, URZ ;  /* 0x000000010a047890 */ /* 0x000fe4000fffe03f */
        /* <DEDUP_REMOVED lines=30> */
[----:B------:R-:W-:Y:S01]  /*1ee20*/  SEL R6, RZ, 0x4, !P1 ;  /* 0x00000004ff067807 */ /* 0x000fe20004800000 */
[----:B------:R-:W-:Y:S01]  /*1ee30*/  UISETP.GT.AND UP0, UPT, UR4, 0x2, UPT ;  /* 0x000000020400788c */ /* 0x000fe2000bf04270 */
[----:B------:R-:W-:Y:S02]  /*1ee40*/  IADD3 R15, P1, R15, R2, RZ ;  /* 0x000000020f0f7210 */ /* 0x000fe40007f3e0ff */
[----:B------:R-:W-:Y:S01]  /*1ee50*/  SEL R6, R6, RZ, !P0 ;  /* 0x000000ff06067207 */ /* 0x000fe20004000000 */
[----:B------:R-:W-:Y:S01]  /*1ee60*/  USEL UR4, UR4, URZ, !UP0 ;  /* 0x0000003f04047287 */ /* 0x000fe2000c000000 */
[----:B------:R-:W-:Y:S02]  /*1ee70*/  WARPGROUP.DEPBAR.LE gsb0, 0x0 ;  /* 0x00008000000079c5 */ /* 0x000fe40000010000 */
[----:B------:R-:W-:-:S06]  /*1ee80*/  WARPGROUP.ARRIVE ;  /* 0x00000000000079c5 */ /* 0x000fcc0000000000 */
[----:B------:R-:W-:Y:S01]  /*1ee90*/  HGMMA.64x128x8.F32.TF32 R24, gdesc[UR52], R24, gsb0 ;  /* 0x05e00000341879f0 */ /* 0x000fe20008002818 */
[----:B------:R-:W-:Y:S01]  /*1eea0*/  ISETP.NE.U32.AND P2, PT, R6, RZ, PT ;  /* 0x000000ff0600720c */ /* 0x000fe20003f45070 */
[----:B------:R-:W-:Y:S01]  /*1eeb0*/  ULEA UR5, UR4, UR59, 0x11 ;  /* 0x0000003b04057291 */ /* 0x000fe2000f8e883f */
[----:B------:R-:W-:Y:S02]  /*1eec0*/  IMAD.X R14, R14, 0x1, R0, P1 ;  /* 0x000000010e0e7824 */ /* 0x000fe400008e0600 */
[----:B------:R-:W-:Y:S01]  /*1eed0*/  IMAD.MOV.U32 R8, RZ, RZ, R15 ;  /* 0x000000ffff087224 */ /* 0x000fe200078e000f */
[----:B------:R-:W-:Y:S02]  /*1eee0*/  ISETP.GT.AND P1, PT, R5, 0x1, PT ;  /* 0x000000010500780c */ /* 0x000fe40003f24270 */
[----:B------:R-:W-:Y:S01]  /*1eef0*/  VIADD R6, R10, UR5 ;  /* 0x000000050a067c36 */ /* 0x000fe20008000000 */
[----:B------:R-:W-:Y:S02]  /*1ef00*/  MOV R9, R14 ;  /* 0x0000000e00097202 */ /* 0x000fe40000000f00 */
[----:B------:R-:W-:-:S02]  /*1ef10*/  IADD3 R17, P3, R17, R2, RZ ;  /* 0x0000000211117210 */ /* 0x000fc40007f7e0ff */
[----:B------:R-:W-:-:S03]  /*1ef20*/  IADD3 R19, P4, R19, R2, RZ ;  /* 0x0000000213137210 */ /* 0x000fc60007f9e0ff */
[--C-:B------:R-:W-:Y:S02]  /*1ef30*/  IMAD.X R16, R16, 0x1, R0.reuse, P3 ;  /* 0x0000000110107824 */ /* 0x100fe400018e0600 */
[----:B------:R-:W-:Y:S01]  /*1ef40*/  IMAD.X R18, R18, 0x1, R0, P4 ;  /* 0x0000000112127824 */ /* 0x000fe200020e0600 */
[-C--:B------:R-:W-:Y:S02]  /*1ef50*/  IADD3 R21, P3, R21, R2.reuse, RZ ;  /* 0x0000000215157210 */ /* 0x080fe40007f7e0ff */
[----:B------:R-:W-:-:S03]  /*1ef60*/  IADD3 R23, P4, R23, R2, RZ ;  /* 0x0000000217177210 */ /* 0x000fc60007f9e0ff */
[----:B------:R-:W-:Y:S01]  /*1ef70*/  IMAD.X R20, R20, 0x1, R0, P3 ;  /* 0x0000000114147824 */ /* 0x000fe200018e0600 */
[----:B------:R-:W-:Y:S02]  /*1ef80*/  IADD3.X R22, R22, R0, RZ, P4, !PT ;  /* 0x0000000016167210 */ /* 0x000fe400027fe4ff */
[-C--:B------:R-:W-:Y:S02]  /*1ef90*/  IADD3 R217, P3, R217, R2.reuse, RZ ;  /* 0x00000002d9d97210 */ /* 0x080fe40007f7e0ff */
[----:B------:R-:W-:-:S03]  /*1efa0*/  IADD3 R219, P4, R219, R2, RZ ;  /* 0x00000002dbdb7210 */ /* 0x000fc60007f9e0ff */
[--C-:B------:R-:W-:Y:S02]  /*1efb0*/  IMAD.X R216, R216, 0x1, R0.reuse, P3 ;  /* 0x00000001d8d87824 */ /* 0x100fe400018e0600 */
[----:B------:R-:W-:Y:S01]  /*1efc0*/  IMAD.X R218, R218, 0x1, R0, P4 ;  /* 0x00000001dada7824 */ /* 0x000fe200020e0600 */
[----:B------:R-:W-:Y:S01]  /*1efd0*/  IADD3 R221, P3, R221, R2, RZ ;  /* 0x00000002dddd7210 */ /* 0x000fe20007f7e0ff */
[----:B------:R-:W-:Y:S02]  /*1efe0*/  WARPGROUP.DEPBAR.LE gsb0, 0x0 ;  /* 0x00008000000079c5 */ /* 0x000fe40000010000 */
[----:B------:R-:W-:Y:S06]  /*1eff0*/  BAR.SYNC.DEFER_BLOCKING 0x0 ;  /* 0x0000000000007b1d */ /* 0x000fec0000010000 */
[----:B------:R-:W-:Y:S01]  /*1f000*/  @!PT LDS RZ, [RZ] ;  /* 0x00000000fffff984 */ /* 0x000fe20000000800 */
[----:B------:R-:W-:Y:S01]  /*1f010*/  @!PT LDS RZ, [RZ] ;  /* 0x00000000fffff984 */ /* 0x000fe20000000800 */
[----:B------:R-:W-:Y:S01]  /*1f020*/  @!PT LDS RZ, [RZ] ;  /* 0x00000000fffff984 */ /* 0x000fe20000000800 */
[----:B------:R1:W-:Y:S02]  /*1f030*/  LDGSTS.E [R6], desc[UR60][R8.64], P2 ;  /* 0x0000000008067fae */ /* 0x0003e4000912187c */
[----:B-1----:R-:W-:-:S04]  /*1f040*/  SEL R8, RZ, 0x4, !P1 ;  /* 0x00000004ff087807 */ /* 0x002fc80004800000 */
[----:B------:R-:W-:Y:S02]  /*1f050*/  SEL R8, R8, RZ, !P0 ;  /* 0x000000ff08087207 */ /* 0x000fe40004000000 */
[----:B------:R-:W-:Y:S02]  /*1f060*/  MOV R9, R16 ;  /* 0x0000001000097202 */ /* 0x000fe40000000f00 */
[----:B------:R-:W-:Y:S01]  /*1f070*/  ISETP.NE.U32.AND P1, PT, R8, RZ, PT ;  /* 0x000000ff0800720c */ /* 0x000fe20003f25070 */
[----:B------:R-:W-:-:S05]  /*1f080*/  IMAD.MOV.U32 R8, RZ, RZ, R17 ;  /* 0x000000ffff087224 */ /* 0x000fca00078e0011 */
[----:B------:R1:W-:Y:S01]  /*1f090*/  LDGSTS.E [R6+0x4000], desc[UR60][R8.64], P2 ;  /* 0x0400000008067fae */ /* 0x0003e2000912187c */
[----:B------:R-:W-:Y:S01]  /*1f0a0*/  ISETP.GT.AND P2, PT, R5, 0x2, PT ;  /* 0x000000020500780c */ /* 0x000fe20003f44270 */
[----:B-1----:R-:W-:Y:S02]  /*1f0b0*/  IMAD.MOV.U32 R8, RZ, RZ, R19 ;  /* 0x000000ffff087224 */ /* 0x002fe400078e0013 */
[----:B------:R-:W-:-:S05]  /*1f0c0*/  IMAD.MOV.U32 R9, RZ, RZ, R18 ;  /* 0x000000ffff097224 */ /* 0x000fca00078e0012 */
[----:B------:R1:W-:Y:S02]  /*1f0d0*/  LDGSTS.E [R6+0x4], desc[UR60][R8.64], P1 ;  /* 0x0000400008067fae */ /* 0x0003e4000892187c */
[----:B-1----:R-:W-:-:S04]  /*1f0e0*/  SEL R8, RZ, 0x4, !P2 ;  /* 0x00000004ff087807 */ /* 0x002fc80005000000 */
[----:B------:R-:W-:Y:S01]  /*1f0f0*/  SEL R8, R8, RZ, !P0 ;  /* 0x000000ff08087207 */ /* 0x000fe20004000000 */
[----:B------:R-:W-:-:S03]  /*1f100*/  IMAD.MOV.U32 R9, RZ, RZ, R20 ;  /* 0x000000ffff097224 */ /* 0x000fc600078e0014 */
[----:B------:R-:W-:Y:S01]  /*1f110*/  ISETP.NE.U32.AND P2, PT, R8, RZ, PT ;  /* 0x000000ff0800720c */ /* 0x000fe20003f45070 */
[----:B------:R-:W-:-:S05]  /*1f120*/  IMAD.MOV.U32 R8, RZ, RZ, R21 ;  /* 0x000000ffff087224 */ /* 0x000fca00078e0015 */
[----:B------:R1:W-:Y:S01]  /*1f130*/  LDGSTS.E [R6+0x4004], desc[UR60][R8.64], P1 ;  /* 0x0400400008067fae */ /* 0x0003e2000892187c */
[----:B------:R-:W-:Y:S01]  /*1f140*/  ISETP.GT.AND P1, PT, R5, 0x3, PT ;  /* 0x000000030500780c */ /* 0x000fe20003f24270 */
[----:B-1----:R-:W-:Y:S01]  /*1f150*/  IMAD.MOV.U32 R8, RZ, RZ, R23 ;  /* 0x000000ffff087224 */ /* 0x002fe200078e0017 */
[----:B------:R-:W-:-:S05]  /*1f160*/  MOV R9, R22 ;  /* 0x0000001600097202 */ /* 0x000fca0000000f00 */
[----:B------:R1:W-:Y:S02]  /*1f170*/  LDGSTS.E [R6+0x8], desc[UR60][R8.64], P2 ;  /* 0x0000800008067fae */ /* 0x0003e4000912187c */
        /* <DEDUP_REMOVED lines=9> */
[----:B------:R1:W-:Y:S01]  /*1f210*/  LDGSTS.E [R6+0xc], desc[UR60][R8.64], P1 ;  /* 0x0000c00008067fae */ /* 0x0003e2000892187c */
[----:B--2---:R-:W-:Y:S01]  /*1f220*/  IADD3 R212, P4, R212, R2, RZ ;  /* 0x00000002d4d47210 */ /* 0x004fe20007f9e0ff */
[----:B------:R-:W-:Y:S01]  /*1f230*/  IMAD.X R220, R220, 0x1, R0, P3 ;  /* 0x00000001dcdc7824 */ /* 0x000fe200018e0600 */
[----:B-1----:R-:W-:-:S04]  /*1f240*/  SEL R8, RZ, 0x4, !P2 ;  /* 0x00000004ff087807 */ /* 0x002fc80005000000 */
[----:B------:R-:W-:Y:S01]  /*1f250*/  SEL R8, R8, RZ, !P0 ;  /* 0x000000ff08087207 */ /* 0x000fe20004000000 */
[----:B------:R-:W-:Y:S01]  /*1f260*/  IMAD.MOV.U32 R9, RZ, RZ, R220 ;  /* 0x000000ffff097224 */ /* 0x000fe200078e00dc */
[----:B---3--:R-:W-:Y:S02]  /*1f270*/  IADD3.X R213, R213, R0, RZ, P4, !PT ;  /* 0x00000000d5d57210 */ /* 0x008fe400027fe4ff */
[----:B------:R-:W-:Y:S01]  /*1f280*/  ISETP.NE.U32.AND P2, PT, R8, RZ, PT ;  /* 0x000000ff0800720c */ /* 0x000fe20003f45070 */
[----:B------:R-:W-:Y:S01]  /*1f290*/  IMAD.MOV.U32 R8, RZ, RZ, R221 ;  /* 0x000000ffff087224 */ /* 0x000fe200078e00dd */
[----:B------:R-:W-:Y:S04]  /*1f2a0*/  STL [R1+0x248], R212 ;  /* 0x000248d401007387 */ /* 0x000fe80000100800 */
[----:B------:R1:W-:Y:S01]  /*1f2b0*/  LDGSTS.E [R6+0x400c], desc[UR60][R8.64], P1 ;  /* 0x0400c00008067fae */ /* 0x0003e2000892187c */
[----:B------:R-:W-:-:S03]  /*1f2c0*/  ISETP.GT.AND P1, PT, R5, 0x21, PT ;  /* 0x000000210500780c */ /* 0x000fc60003f24270 */
[----:B------:R2:W-:Y:S04]  /*1f2d0*/  STL [R1+0x244], R213 ;  /* 0x000244d501007387 */ /* 0x0005e80000100800 */
[----:B------:R-:W3:Y:S01]  /*1f2e0*/  LDL.LU R215, [R1+0x25c] ;  /* 0x00025c0001d77983 */ /* 0x000ee20000300800 */
[----:B-1----:R-:W-:Y:S01]  /*1f2f0*/  IMAD.MOV.U32 R8, RZ, RZ, R212 ;  /* 0x000000ffff087224 */ /* 0x002fe200078e00d4 */
[----:B------:R-:W-:Y:S02]  /*1f300*/  MOV R9, R213 ;  /* 0x000000d500097202 */ /* 0x000fe40000000f00 */
[----:B------:R-:W4:Y:S01]  /*1f310*/  LDL.LU R214, [R1+0x260] ;  /* 0x0002600001d67983 */ /* 0x000f220000300800 */
[----:B------:R-:W-:-:S03]  /*1f320*/  IADD3 R11, P3, R11, R2, RZ ;  /* 0x000000020b0b7210 */ /* 0x000fc60007f7e0ff */
[----:B--2---:R-:W2:Y:S04]  /*1f330*/  LDL.LU R213, [R1+0x264] ;  /* 0x0002640001d57983 */ /* 0x004ea80000300800 */
[----:B------:R-:W2:Y:S04]  /*1f340*/  LDL.LU R212, [R1+0x268] ;  /* 0x0002680001d47983 */ /* 0x000ea80000300800 */
[----:B------:R1:W-:Y:S01]  /*1f350*/  LDGSTS.E [R6+0x8000], desc[UR60][R8.64], P2 ;  /* 0x0800000008067fae */ /* 0x0003e2000912187c */
[----:B------:R-:W-:Y:S01]  /*1f360*/  IADD3 R3, P4, R3, R2, RZ ;  /* 0x0000000203037210 */ /* 0x000fe20007f9e0ff */
[----:B------:R-:W-:Y:S01]  /*1f370*/  IMAD.X R12, R12, 0x1, R0, P3 ;  /* 0x000000010c0c7824 */ /* 0x000fe200018e0600 */
[----:B-1----:R-:W-:-:S04]  /*1f380*/  SEL R8, RZ, 0x4, !P1 ;  /* 0x00000004ff087807 */ /* 0x002fc80004800000 */
[----:B------:R-:W-:Y:S01]  /*1f390*/  SEL R8, R8, RZ, !P0 ;  /* 0x000000ff08087207 */ /* 0x000fe20004000000 */
[----:B------:R-:W-:Y:S01]  /*1f3a0*/  IMAD.X R7, R7, 0x1, R0, P4 ;  /* 0x0000000107077824 */ /* 0x000fe200020e0600 */
[----:B------:R-:W-:Y:S02]  /*1f3b0*/  MOV R9, R12 ;  /* 0x0000000c00097202 */ /* 0x000fe40000000f00 */
[----:B------:R-:W-:Y:S01]  /*1f3c0*/  ISETP.NE.U32.AND P1, PT, R8, RZ, PT ;  /* 0x000000ff0800720c */ /* 0x000fe20003f25070 */
[----:B------:R-:W-:Y:S01]  /*1f3d0*/  IMAD.MOV.U32 R8, RZ, RZ, R11 ;  /* 0x000000ffff087224 */ /* 0x000fe200078e000b */
[----:B------:R-:W-:Y:S04]  /*1f3e0*/  STL [R1+0x250], R11 ;  /* 0x0002500b01007387 */ /* 0x000fe80000100800 */
[----:B------:R1:W-:Y:S04]  /*1f3f0*/  STL [R1+0x24c], R12 ;  /* 0x00024c0c01007387 */ /* 0x0003e80000100800 */
[----:B------:R-:W-:Y:S04]  /*1f400*/  STL [R1+0x258], R3 ;  /* 0x0002580301007387 */ /* 0x000fe80000100800 */
[----:B------:R1:W-:Y:S04]  /*1f410*/  STL [R1+0x254], R7 ;  /* 0x0002540701007387 */ /* 0x0003e80000100800 */
[----:B------:R1:W-:Y:S04]  /*1f420*/  LDGSTS.E [R6+0xc000], desc[UR60][R8.64], P2 ;  /* 0x0c00000008067fae */ /* 0x0003e8000912187c */
[----:B-1----:R-:W2:Y:S04]  /*1f430*/  LDL.LU R12, [R1+0x26c] ;  /* 0x00026c00010c7983 */ /* 0x002ea80000300800 */
[----:B------:R-:W2:Y:S01]  /*1f440*/  LDL.LU R11, [R1+0x270] ;  /* 0x00027000010b7983 */ /* 0x000ea20000300800 */
[----:B------:R-:W-:-:S02]  /*1f450*/  IMAD.MOV.U32 R9, RZ, RZ, R7 ;  /* 0x000000ffff097224 */ /* 0x000fc400078e0007 */
[----:B------:R-:W-:Y:S01]  /*1f460*/  IMAD.MOV.U32 R8, RZ, RZ, R3 ;  /* 0x000000ffff087224 */ /* 0x000fe200078e0003 */
[----:B------:R-:W2:Y:S04]  /*1f470*/  LDL.LU R7, [R1+0x274] ;  /* 0x0002740001077983 */ /* 0x000ea80000300800 */
[----:B------:R-:W2:Y:S01]  /*1f480*/  LDL.LU R3, [R1+0x278] ;  /* 0x0002780001037983 */ /* 0x000ea20000300800 */
[----:B------:R-:W-:-:S03]  /*1f490*/  ISETP.GT.AND P2, PT, R5, 0x22, PT ;  /* 0x000000220500780c */ /* 0x000fc60003f44270 */
[----:B------:R1:W-:Y:S02]  /*1f4a0*/  LDGSTS.E [R6+0x8004], desc[UR60][R8.64], P1 ;  /* 0x0800400008067fae */ /* 0x0003e4000892187c */
[----:B-1----:R-:W-:-:S04]  /*1f4b0*/  SEL R8, RZ, 0x4, !P2 ;  /* 0x00000004ff087807 */ /* 0x002fc80005000000 */
[----:B------:R-:W-:-:S04]  /*1f4c0*/  SEL R8, R8, RZ, !P0 ;  /* 0x000000ff08087207 */ /* 0x000fc80004000000 */
[----:B------:R-:W-:Y:S02]  /*1f4d0*/  ISETP.NE.U32.AND P2, PT, R8, RZ, PT ;  /* 0x000000ff0800720c */ /* 0x000fe40003f45070 */
[----:B----4-:R-:W-:-:S05]  /*1f4e0*/  IADD3 R214, P3, R214, R2, RZ ;  /* 0x00000002d6d67210 */ /* 0x010fca0007f7e0ff */
[----:B---3--:R-:W-:Y:S01]  /*1f4f0*/  IMAD.X R215, R215, 0x1, R0, P3 ;  /* 0x00000001d7d77824 */ /* 0x008fe200018e0600 */
[----:B--2---:R-:W-:Y:S01]  /*1f500*/  IADD3 R212, P4, R212, R2, RZ ;  /* 0x00000002d4d47210 */ /* 0x004fe20007f9e0ff */
[----:B------:R-:W-:Y:S01]  /*1f510*/  STL [R1+0x260], R214 ;  /* 0x000260d601007387 */ /* 0x000fe20000100800 */
[----:B------:R-:W-:Y:S02]  /*1f520*/  IMAD.MOV.U32 R8, RZ, RZ, R214 ;  /* 0x000000ffff087224 */ /* 0x000fe400078e00d6 */
[----:B------:R-:W-:Y:S01]  /*1f530*/  IADD3.X R213, R213, R0, RZ, P4, !PT ;  /* 0x00000000d5d57210 */ /* 0x000fe200027fe4ff */
[----:B------:R-:W-:Y:S01]  /*1f540*/  IMAD.MOV.U32 R9, RZ, RZ, R215 ;  /* 0x000000ffff097224 */ /* 0x000fe200078e00d7 */
[----:B------:R1:W-:Y:S04]  /*1f550*/  STL [R1+0x25c], R215 ;  /* 0x00025cd701007387 */ /* 0x0003e80000100800 */
[----:B------:R-:W-:Y:S04]  /*1f560*/  STL [R1+0x268], R212 ;  /* 0x000268d401007387 */ /* 0x000fe80000100800 */
[----:B------:R2:W-:Y:S04]  /*1f570*/  STL [R1+0x264], R213 ;  /* 0x000264d501007387 */ /* 0x0005e80000100800 */
[----:B-1----:R-:W3:Y:S04]  /*1f580*/  LDL.LU R215, [R1+0x27c] ;  /* 0x00027c0001d77983 */ /* 0x002ee80000300800 */
[----:B------:R1:W-:Y:S01]  /*1f590*/  LDGSTS.E [R6+0xc004], desc[UR60][R8.64], P1 ;  /* 0x0c00400008067fae */ /* 0x0003e2000892187c */
[----:B------:R-:W-:-:S03]  /*1f5a0*/  ISETP.GT.AND P1, PT, R5, 0x23, PT ;  /* 0x000000230500780c */ /* 0x000fc60003f24270 */
[----:B------:R-:W4:Y:S01]  /*1f5b0*/  LDL.LU R214, [R1+0x280] ;  /* 0x0002800001d67983 */ /* 0x000f220000300800 */
[----:B-1----:R-:W-:Y:S01]  /*1f5c0*/  IMAD.MOV.U32 R8, RZ, RZ, R212 ;  /* 0x000000ffff087224 */ /* 0x002fe200078e00d4 */
[----:B------:R-:W-:Y:S02]  /*1f5d0*/  MOV R9, R213 ;  /* 0x000000d500097202 */ /* 0x000fe40000000f00 */
[----:B--2---:R-:W2:Y:S04]  /*1f5e0*/  LDL.LU R213, [R1+0x444] ;  /* 0x0004440001d57983 */ /* 0x004ea80000300800 */
[----:B------:R-:W2:Y:S04]  /*1f5f0*/  LDL.LU R212, [R1+0x448] ;  /* 0x0004480001d47983 */ /* 0x000ea80000300800 */
[----:B------:R1:W-:Y:S01]  /*1f600*/  LDGSTS.E [R6+0x8008], desc[UR60][R8.64], P2 ;  /* 0x0800800008067fae */ /* 0x0003e2000912187c */
[----:B------:R-:W-:-:S02]  /*1f610*/  IADD3 R11, P3, R11, R2, RZ ;  /* 0x000000020b0b7210 */ /* 0x000fc40007f7e0ff */
[----:B-1----:R-:W-:-:S03]  /*1f620*/  SEL R8, RZ, 0x4, !P1 ;  /* 0x00000004ff087807 */ /* 0x002fc60004800000 */
[--C-:B------:R-:W-:Y:S01]  /*1f630*/  IMAD.X R12, R12, 0x1, R0.reuse, P3 ;  /* 0x000000010c0c7824 */ /* 0x100fe200018e0600 */
[----:B------:R-:W-:Y:S02]  /*1f640*/  IADD3 R3, P4, R3, R2, RZ ;  /* 0x0000000203037210 */ /* 0x000fe40007f9e0ff */
[----:B------:R-:W-:Y:S01]  /*1f650*/  SEL R8, R8, RZ, !P0 ;  /* 0x000000ff08087207 */ /* 0x000fe20004000000 */
[----:B------:R-:W-:Y:S02]  /*1f660*/  STL [R1+0x270], R11 ;  /* 0x0002700b01007387 */ /* 0x000fe40000100800 */
[----:B------:R-:W-:Y:S01]  /*1f670*/  IMAD.X R7, R7, 0x1, R0, P4 ;  /* 0x0000000107077824 */ /* 0x000fe200020e0600 */
[----:B------:R-:W-:Y:S01]  /*1f680*/  ISETP.NE.U32.AND P1, PT, R8, RZ, PT ;  /* 0x000000ff0800720c */ /* 0x000fe20003f25070 */
[----:B------:R1:W-:Y:S01]  /*1f690*/  STL [R1+0x26c], R12 ;  /* 0x00026c0c01007387 */ /* 0x0003e20000100800 */
[----:B------:R-:W-:Y:S01]  /*1f6a0*/  IMAD.MOV.U32 R8, RZ, RZ, R11 ;  /* 0x000000ffff087224 */ /* 0x000fe200078e000b */
[----:B------:R-:W-:-:S02]  /*1f6b0*/  MOV R9, R12 ;  /* 0x0000000c00097202 */ /* 0x000fc40000000f00 */
[----:B------:R-:W-:Y:S04]  /*1f6c0*/  STL [R1+0x278], R3 ;  /* 0x0002780301007387 */ /* 0x000fe80000100800 */
[----:B------:R1:W-:Y:S04]  /*1f6d0*/  STL [R1+0x274], R7 ;  /* 0x0002740701007387 */ /* 0x0003e80000100800 */
[----:B-1----:R-:W2:Y:S04]  /*1f6e0*/  LDL.LU R12, [R1+0x44c] ;  /* 0x00044c00010c7983 */ /* 0x002ea80000300800 */
[----:B------:R-:W2:Y:S04]  /*1f6f0*/  LDL.LU R11, [R1+0x450] ;  /* 0x00045000010b7983 */ /* 0x000ea80000300800 */
[----:B------:R1:W-:Y:S02]  /*1f700*/  LDGSTS.E [R6+0xc008], desc[UR60][R8.64], P2 ;  /* 0x0c00800008067fae */ /* 0x0003e4000912187c */
[----:B-1----:R-:W-:-:S02]  /*1f710*/  IMAD.MOV.U32 R9, RZ, RZ, R7 ;  /* 0x000000ffff097224 */ /* 0x002fc400078e0007 */
        /* <DEDUP_REMOVED lines=10> */
[----:B------:R-:W-:Y:S01]  /*1f7c0*/  STL [R1+0x280], R214 ;  /* 0x000280d601007387 */ /* 0x000fe20000100800 */
[----:B------:R-:W-:Y:S02]  /*1f7d0*/  IMAD.MOV.U32 R8, RZ, RZ, R214 ;  /* 0x000000ffff087224 */ /* 0x000fe400078e00d6 */
[----:B------:R-:W-:Y:S01]  /*1f7e0*/  IMAD.MOV.U32 R9, RZ, RZ, R215 ;  /* 0x000000ffff097224 */ /* 0x000fe200078e00d7 */
[----:B--2---:R-:W-:Y:S01]  /*1f7f0*/  IADD3 R212, P4, R212, R2, RZ ;  /* 0x00000002d4d47210 */ /* 0x004fe20007f9e0ff */
[----:B------:R1:W-:Y:S03]  /*1f800*/  STL [R1+0x27c], R215 ;  /* 0x00027cd701007387 */ /* 0x0003e60000100800 */
[----:B------:R-:W-:Y:S01]  /*1f810*/  IADD3.X R213, R213, R0, RZ, P4, !PT ;  /* 0x00000000d5d57210 */ /* 0x000fe200027fe4ff */
[----:B------:R-:W-:Y:S04]  /*1f820*/  STL [R1+0x448], R212 ;  /* 0x000448d401007387 */ /* 0x000fe80000100800 */
[----:B------:R2:W-:Y:S04]  /*1f830*/  STL [R1+0x444], R213 ;  /* 0x000444d501007387 */ /* 0x0005e80000100800 */
[----:B------:R3:W-:Y:S01]  /*1f840*/  LDGSTS.E [R6+0xc00c], desc[UR60][R8.64], P1 ;  /* 0x0c00c00008067fae */ /* 0x0007e2000892187c */
[----:B------:R-:W-:-:S03]  /*1f850*/  ISETP.GT.AND P1, PT, R5, 0x41, PT ;  /* 0x000000410500780c */ /* 0x000fc60003f24270 */
[----:B-1----:R-:W4:Y:S04]  /*1f860*/  LDL.LU R215, [R1+0x45c] ;  /* 0x00045c0001d77983 */ /* 0x002f280000300800 */
[----:B------:R-:W4:Y:S01]  /*1f870*/  LDL.LU R214, [R1+0x460] ;  /* 0x0004600001d67983 */ /* 0x000f220000300800 */
[----:B---3--:R-:W-:Y:S01]  /*1f880*/  IMAD.MOV.U32 R8, RZ, RZ, R212 ;  /* 0x000000ffff087224 */ /* 0x008fe200078e00d4 */
[----:B------:R-:W-:Y:S02]  /*1f890*/  MOV R9, R213 ;  /* 0x000000d500097202 */ /* 0x000fe40000000f00 */
[----:B--2---:R-:W2:Y:S04]  /*1f8a0*/  LDL.LU R213, [R1+0x464] ;  /* 0x0004640001d57983 */ /* 0x004ea80000300800 */
[----:B------:R-:W3:Y:S04]  /*1f8b0*/  LDL.LU R212, [R1+0x468] ;  /* 0x0004680001d47983 */ /* 0x000ee80000300800 */
[----:B------:R1:W-:Y:S01]  /*1f8c0*/  LDGSTS.E [R6+0x10000], desc[UR60][R8.64], P2 ;  /* 0x1000000008067fae */ /* 0x0003e2000912187c */
[----:B------:R-:W-:-:S02]  /*1f8d0*/  IADD3 R11, P3, R11, R2, RZ ;  /* 0x000000020b0b7210 */ /* 0x000fc40007f7e0ff */
[----:B-1----:R-:W-:-:S03]  /*1f8e0*/  SEL R8, RZ, 0x4, !P1 ;  /* 0x00000004ff087807 */ /* 0x002fc60004800000 */
[----:B------:R-:W-:Y:S01]  /*1f8f0*/  IMAD.X R12, R12, 0x1, R0, P3 ;  /* 0x000000010c0c7824 */ /* 0x000fe200018e0600 */
[----:B------:R-:W-:Y:S01]  /*1f900*/  SEL R8, R8, RZ, !P0 ;  /* 0x000000ff08087207 */ /* 0x000fe20004000000 */
[----:B------:R-:W-:Y:S03]  /*1f910*/  STL [R1+0x450], R11 ;  /* 0x0004500b01007387 */ /* 0x000fe60000100800 */
[----:B------:R-:W-:Y:S02]  /*1f920*/  MOV R9, R12 ;  /* 0x0000000c00097202 */ /* 0x000fe40000000f00 */
[----:B------:R-:W-:Y:S01]  /*1f930*/  ISETP.NE.U32.AND P1, PT, R8, RZ, PT ;  /* 0x000000ff0800720c */ /* 0x000fe20003f25070 */
[----:B------:R-:W-:Y:S01]  /*1f940*/  IMAD.MOV.U32 R8, RZ, RZ, R11 ;  /* 0x000000ffff087224 */ /* 0x000fe200078e000b */
[----:B------:R1:W-:Y:S04]  /*1f950*/  STL [R1+0x44c], R12 ;  /* 0x00044c0c01007387 */ /* 0x0003e80000100800 */
[----:B------:R1:W-:Y:S01]  /*1f960*/  LDGSTS.E [R6+0x14000], desc[UR60][R8.64], P2 ;  /* 0x1400000008067fae */ /* 0x0003e2000912187c */
[----:B------:R-:W-:-:S05]  /*1f970*/  IADD3 R3, P4, R3, R2, RZ ;  /* 0x0000000203037210 */ /* 0x000fca0007f9e0ff */
[----:B------:R-:W-:Y:S01]  /*1f980*/  IMAD.X R7, R7, 0x1, R0, P4 ;  /* 0x0000000107077824 */ /* 0x000fe200020e0600 */
[----:B------:R-:W-:Y:S04]  /*1f990*/  STL [R1+0x458], R3 ;  /* 0x0004580301007387 */ /* 0x000fe80000100800 */
[----:B------:R1:W-:Y:S02]  /*1f9a0*/  STL [R1+0x454], R7 ;  /* 0x0004540701007387 */ /* 0x0003e40000100800 */
[----:B-1----:R-:W-:Y:S02]  /*1f9b0*/  IMAD.MOV.U32 R9, RZ, RZ, R7 ;  /* 0x000000ffff097224 */ /* 0x002fe400078e0007 */
[----:B------:R-:W2:Y:S01]  /*1f9c0*/  LDL.LU R12, [R1+0x46c] ;  /* 0x00046c00010c7983 */ /* 0x000ea20000300800 */
[----:B------:R-:W-:-:S03]  /*1f9d0*/  IMAD.MOV.U32 R8, RZ, RZ, R3 ;  /* 0x000000ffff087224 */ /* 0x000fc600078e0003 */
[----:B------:R-:W2:Y:S04]  /*1f9e0*/  LDL.LU R11, [R1+0x470] ;  /* 0x00047000010b7983 */ /* 0x000ea80000300800 */
        /* <DEDUP_REMOVED lines=8> */
[----:B------:R-:W-:Y:S01]  /*1fa70*/  IMAD.X R215, R215, 0x1, R0, P3 ;  /* 0x00000001d7d77824 */ /* 0x000fe200018e0600 */
[----:B---3--:R-:W-:Y:S01]  /*1fa80*/  IADD3 R212, P4, R212, R2, RZ ;  /* 0x00000002d4d47210 */ /* 0x008fe20007f9e0ff */
[----:B------:R-:W-:Y:S03]  /*1fa90*/  STL [R1+0x460], R214 ;  /* 0x000460d601007387 */ /* 0x000fe60000100800 */
[----:B--2---:R-:W-:Y:S01]  /*1faa0*/  IADD3.X R213, R213, R0, RZ, P4, !PT ;  /* 0x00000000d5d57210 */ /* 0x004fe200027fe4ff */
[----:B------:R1:W-:Y:S01]  /*1fab0*/  STL [R1+0x45c], R215 ;  /* 0x00045cd701007387 */ /* 0x0003e20000100800 */
[----:B------:R-:W-:-:S03]  /*1fac0*/  IMAD.MOV.U32 R9, RZ, RZ, R215 ;  /* 0x000000ffff097224 */ /* 0x000fc600078e00d7 */
[----:B------:R-:W-:Y:S01]  /*1fad0*/  STL [R1+0x468], R212 ;  /* 0x000468d401007387 */ /* 0x000fe20000100800 */
[----:B------:R-:W-:-:S03]  /*1fae0*/  IMAD.MOV.U32 R8, RZ, RZ, R214 ;  /* 0x000000ffff087224 */ /* 0x000fc600078e00d6 */
[----:B------:R2:W-:Y:S04]  /*1faf0*/  STL [R1+0x464], R213 ;  /* 0x000464d501007387 */ /* 0x0005e80000100800 */
[----:B-1----:R-:W3:Y:S04]  /*1fb00*/  LDL.LU R215, [R1+0x47c] ;  /* 0x00047c0001d77983 */ /* 0x002ee80000300800 */
[----:B------:R-:W4:Y:S04]  /*1fb10*/  LDL.LU R214, [R1+0x480] ;  /* 0x0004800001d67983 */ /* 0x000f280000300800 */
[----:B------:R1:W-:Y:S01]  /*1fb20*/  LDGSTS.E [R6+0x14004], desc[UR60][R8.64], P1 ;  /* 0x1400400008067fae */ /* 0x0003e2000892187c */
[----:B------:R-:W-:Y:S01]  /*1fb30*/  ISETP.GT.AND P1, PT, R5, 0x43, PT ;  /* 0x000000430500780c */ /* 0x000fe20003f24270 */
[----:B-1----:R-:W-:Y:S01]  /*1fb40*/  IMAD.MOV.U32 R8, RZ, RZ, R212 ;  /* 0x000000ffff087224 */ /* 0x002fe200078e00d4 */
[----:B------:R-:W-:-:S02]  /*1fb50*/  MOV R9, R213 ;  /* 0x000000d500097202 */ /* 0x000fc40000000f00 */
[----:B--2---:R-:W2:Y:S04]  /*1fb60*/  LDL.LU R213, [R1+0x644] ;  /* 0x0006440001d57983 */ /* 0x004ea80000300800 */
[----:B------:R-:W2:Y:S04]  /*1fb70*/  LDL.LU R212, [R1+0x648] ;  /* 0x0006480001d47983 */ /* 0x000ea80000300800 */
[----:B------:R1:W-:Y:S01]  /*1fb80*/  LDGSTS.E [R6+0x10008], desc[UR60][R8.64], P2 ;  /* 0x1000800008067fae */ /* 0x0003e2000912187c */
[----:B------:R-:W-:-:S05]  /*1fb90*/  IADD3 R11, P3, R11, R2, RZ ;  /* 0x000000020b0b7210 */ /* 0x000fca0007f7e0ff */
[--C-:B------:R-:W-:Y:S01]  /*1fba0*/  IMAD.X R12, R12, 0x1, R0.reuse, P3 ;  /* 0x000000010c0c7824 */ /* 0x100fe200018e0600 */
[----:B------:R-:W-:Y:S02]  /*1fbb0*/  IADD3 R3, P4, R3, R2, RZ ;  /* 0x0000000203037210 */ /* 0x000fe40007f9e0ff */
[----:B-1----:R-:W-:Y:S01]  /*1fbc0*/  SEL R8, RZ, 0x4, !P1 ;  /* 0x00000004ff087807 */ /* 0x002fe20004800000 */
[----:B------:R-:W-:Y:S02]  /*1fbd0*/  STL [R1+0x470], R11 ;  /* 0x0004700b01007387 */ /* 0x000fe40000100800 */
[----:B------:R-:W-:Y:S01]  /*1fbe0*/  IMAD.X R7, R7, 0x1, R0, P4 ;  /* 0x0000000107077824 */ /* 0x000fe200020e0600 */
[----:B------:R-:W-:Y:S01]  /*1fbf0*/  SEL R8, R8, RZ, !P0 ;  /* 0x000000ff08087207 */ /* 0x000fe20004000000 */
[----:B------:R1:W-:Y:S01]  /*1fc00*/  STL [R1+0x46c], R12 ;  /* 0x00046c0c01007387 */ /* 0x0003e20000100800 */
[----:B------:R-:W-:Y:S02]  /*1fc10*/  MOV R9, R12 ;  /* 0x0000000c00097202 */ /* 0x000fe40000000f00 */
[----:B------:R-:W-:Y:S01]  /*1fc20*/  ISETP.NE.U32.AND P1, PT, R8, RZ, PT ;  /* 0x000000ff0800720c */ /* 0x000fe20003f25070 */
[----:B------:R-:W-:Y:S01]  /*1fc30*/  STL [R1+0x478], R3 ;  /* 0x0004780301007387 */ /* 0x000fe20000100800 */
[----:B------:R-:W-:-:S03]  /*1fc40*/  IMAD.MOV.U32 R8, RZ, RZ, R11 ;  /* 0x000000ffff087224 */ /* 0x000fc600078e000b */
        /* <DEDUP_REMOVED lines=14> */
[----:B---3--:R-:W-:Y:S02]  /*1fd30*/  IMAD.X R215, R215, 0x1, R0, P3 ;  /* 0x00000001d7d77824 */ /* 0x008fe400018e0600 */
[----:B------:R-:W-:Y:S02]  /*1fd40*/  IMAD.MOV.U32 R8, RZ, RZ, R214 ;  /* 0x000000ffff087224 */ /* 0x000fe400078e00d6 */
[----:B------:R-:W-:-:S05]  /*1fd50*/  IMAD.MOV.U32 R9, RZ, RZ, R215 ;  /* 0x000000ffff097224 */ /* 0x000fca00078e00d7 */
[----:B------:R1:W-:Y:S01]  /*1fd60*/  LDGSTS.E [R6+0x1400c], desc[UR60][R8.64], P1 ;  /* 0x1400c00008067fae */ /* 0x0003e2000892187c */
[----:B--2---:R-:W-:-:S04]  /*1fd70*/  IADD3 R212, P4, R212, R2, RZ ;  /* 0x00000002d4d47210 */ /* 0x004fc80007f9e0ff */
[----:B------:R-:W-:Y:S01]  /*1fd80*/  IADD3.X R213, R213, R0, RZ, P4, !PT ;  /* 0x00000000d5d57210 */ /* 0x000fe200027fe4ff */
[----:B-1----:R-:W-:Y:S01]  /*1fd90*/  IMAD.MOV.U32 R8, RZ, RZ, R212 ;  /* 0x000000ffff087224 */ /* 0x002fe200078e00d4 */
[----:B------:R-:W-:Y:S02]  /*1fda0*/  ISETP.GT.AND P1, PT, R5, 0x61, PT ;  /* 0x000000610500780c */ /* 0x000fe40003f24270 */
[----:B------:R-:W-:-:S05]  /*1fdb0*/  MOV R9, R213 ;  /* 0x000000d500097202 */ /* 0x000fca0000000f00 */
[----:B------:R1:W-:Y:S02]  /*1fdc0*/  LDGSTS.E [R6+0x18000], desc[UR60][R8.64], P2 ;  /* 0x1800000008067fae */ /* 0x0003e4000912187c */
[----:B-1----:R-:W-:-:S04]  /*1fdd0*/  SEL R8, RZ, 0x4, !P1 ;  /* 0x00000004ff087807 */ /* 0x002fc80004800000 */
[----:B------:R-:W-:Y:S02]  /*1fde0*/  SEL R8, R8, RZ, !P0 ;  /* 0x000000ff08087207 */ /* 0x000fe40004000000 */
[----:B------:R-:W-:Y:S02]  /*1fdf0*/  IADD3 R11, P3, R11, R2, RZ ;  /* 0x000000020b0b7210 */ /* 0x000fe40007f7e0ff */
[----:B------:R-:W-:-:S03]  /*1fe00*/  ISETP.NE.U32.AND P1, PT, R8, RZ, PT ;  /* 0x000000ff0800720c */ /* 0x000fc60003f25070 */
[----:B------:R-:W-:Y:S01]  /*1fe10*/  IMAD.X R12, R12, 0x1, R0, P3 ;  /* 0x000000010c0c7824 */ /* 0x000fe200018e0600 */
[----:B------:R1:W-:Y:S01]  /*1fe20*/  STL [R1+0x480], R214 ;  /* 0x000480d601007387 */ /* 0x0003e20000100800 */
[----:B------:R-:W-:-:S03]  /*1fe30*/  IMAD.MOV.U32 R8, RZ, RZ, R11 ;  /* 0x000000ffff087224 */ /* 0x000fc600078e000b */
[----:B------:R-:W-:Y:S01]  /*1fe40*/  MOV R9, R12 ;  /* 0x0000000c00097202 */ /* 0x000fe20000000f00 */
[----:B------:R2:W-:Y:S04]  /*1fe50*/  STL [R1+0x47c], R215 ;  /* 0x00047cd701007387 */ /* 0x0005e80000100800 */
[----:B------:R-:W-:Y:S01]  /*1fe60*/  STL [R1+0x648], R212 ;  /* 0x000648d401007387 */ /* 0x000fe20000100800 */
[----:B------:R-:W-:-:S03]  /*1fe70*/  IADD3 R3, P4, R3, R2, RZ ;  /* 0x0000000203037210 */ /* 0x000fc60007f9e0ff */
[----:B------:R3:W-:Y:S02]  /*1fe80*/  STL [R1+0x644], R213 ;  /* 0x000644d501007387 */ /* 0x0007e40000100800 */
[----:B------:R-:W-:Y:S02]  /*1fe90*/  IMAD.X R7, R7, 0x1, R0, P4 ;  /* 0x0000000107077824 */ /* 0x000fe400020e0600 */
[----:B-1----:R-:W4:Y:S04]  /*1fea0*/  LDL.LU R214, [R1+0x668] ;  /* 0x0006680001d67983 */ /* 0x002f280000300800 */
[----:B------:R1:W-:Y:S01]  /*1feb0*/  LDGSTS.E [R6+0x1c000], desc[UR60][R8.64], P2 ;  /* 0x1c00000008067fae */ /* 0x0003e2000912187c */
[----:B------:R-:W-:-:S03]  /*1fec0*/  ISETP.GT.AND P2, PT, R5, 0x62, PT ;  /* 0x000000620500780c */ /* 0x000fc60003f44270 */
[----:B------:R-:W-:Y:S04]  /*1fed0*/  STL [R1+0x650], R11 ;  /* 0x0006500b01007387 */ /* 0x000fe80000100800 */
[----:B------:R3:W-:Y:S01]  /*1fee0*/  STL [R1+0x64c], R12 ;  /* 0x00064c0c01007387 */ /* 0x0007e20000100800 */
[----:B-1----:R-:W-:Y:S02]  /*1fef0*/  IMAD.MOV.U32 R8, RZ, RZ, R3 ;  /* 0x000000ffff087224 */ /* 0x002fe400078e0003 */
[----:B------:R-:W-:Y:S01]  /*1ff00*/  IMAD.MOV.U32 R9, RZ, RZ, R7 ;  /* 0x000000ffff097224 */ /* 0x000fe200078e0007 */
[----:B------:R-:W-:Y:S04]  /*1ff10*/  STL [R1+0x658], R3 ;  /* 0x0006580301007387 */ /* 0x000fe80000100800 */
[----:B--2---:R-:W2:Y:S04]  /*1ff20*/  LDL.LU R215, [R1+0x664] ;  /* 0x0006640001d77983 */ /* 0x004ea80000300800 */
[----:B------:R1:W-:Y:S04]  /*1ff30*/  STL [R1+0x654], R7 ;  /* 0x0006540701007387 */ /* 0x0003e80000100800 */
[----:B---3--:R-:W3:Y:S04]  /*1ff40*/  LDL.LU R213, [R1+0x66c] ;  /* 0x00066c0001d57983 */ /* 0x008ee80000300800 */
[----:B------:R1:W-:Y:S04]  /*1ff50*/  LDGSTS.E [R6+0x18004], desc[UR60][R8.64], P1 ;  /* 0x1800400008067fae */ /* 0x0003e8000892187c */
[----:B------:R-:W3:Y:S04]  /*1ff60*/  LDL.LU R212, [R1+0x670] ;  /* 0x0006700001d47983 */ /* 0x000ee80000300800 */
[----:B------:R-:W3:Y:S01]  /*1ff70*/  LDL.LU R12, [R1+0x674] ;  /* 0x00067400010c7983 */ /* 0x000ee20000300800 */
[----:B-1----:R-:W-:-:S03]  /*1ff80*/  SEL R8, RZ, 0x4, !P2 ;  /* 0x00000004ff087807 */ /* 0x002fc60005000000 */
[----:B------:R-:W3:Y:S01]  /*1ff90*/  LDL.LU R11, [R1+0x678] ;  /* 0x00067800010b7983 */ /* 0x000ee20000300800 */
[----:B------:R-:W-:-:S03]  /*1ffa0*/  SEL R8, R8, RZ, !P0 ;  /* 0x000000ff08087207 */ /* 0x000fc60004000000 */
[----:B------:R-:W3:Y:S04]  /*1ffb0*/  LDL.LU R7, [R1+0x67c] ;  /* 0x00067c0001077983 */ /* 0x000ee80000300800 */
[----:B------:R-:W3:Y:S04]  /*1ffc0*/  LDL.LU R3, [R1+0x680] ;  /* 0x0006800001037983 */ /* 0x000ee80000300800 */
[----:B------:R-:W3:Y:S01]  /*1ffd0*/  LDL.LU R9, [R1+0x660] ;  /* 0x0006600001097983 */ /* 0x000ee20000300800 */
[----:B------:R-:W-:-:S03]  /*1ffe0*/  ISETP.NE.U32.AND P2, PT, R8, RZ, PT ;  /* 0x000000ff0800720c */ /* 0x000fc60003f45070 */
[----:B------:R-:W3:Y:S01]  /*1fff0*/  LDL.LU R8, [R1+0x65c] ;  /* 0x00065c0001087983 */ /* 0x000ee20000300800 */
[----:B----4-:R-:W-:-:S04]  /*20000*/  IADD3 R214, P4, R214, R2, RZ ;  /* 0x00000002d6d67210 */ /* 0x010fc80007f9e0ff */
[----:B--2---:R-:W-:Y:S02]  /*20010*/  IADD3.X R215, R215, R0, RZ, P4, !PT ;  /* 0x00000000d7d77210 */ /* 0x004fe400027fe4ff */
[----:B---3--:R-:W-:-:S05]  /*20020*/  IADD3 R9, P3, R9, R2, RZ ;  /* 0x0000000209097210 */ /* 0x008fca0007f7e0ff */
[----:B------:R-:W-:Y:S01]  /*20030*/  IMAD.X R8, R8, 0x1, R0, P3 ;  /* 0x0000000108087824 */ /* 0x000fe200018e0600 */
[----:B------:R1:W-:Y:S04]  /*20040*/  STL [R1+0x660], R9 ;  /* 0x0006600901007387 */ /* 0x0003e80000100800 */
[----:B------:R2:W-:Y:S01]  /*20050*/  STL [R1+0x65c], R8 ;  /* 0x00065c0801007387 */ /* 0x0005e20000100800 */
[----:B-1----:R-:W-:-:S04]  /*20060*/  LOP3.LUT R9, R9, R8, RZ, 0x3c, !PT ;  /* 0x0000000809097212 */ /* 0x002fc800078e3cff */
[----:B--2---:R-:W-:-:S04]  /*20070*/  LOP3.LUT R8, R9, R8, RZ, 0x3c, !PT ;  /* 0x0000000809087212 */ /* 0x004fc800078e3cff */
[----:B------:R-:W-:-:S05]  /*20080*/  LOP3.LUT R9, R9, R8, RZ, 0x3c, !PT ;  /* 0x0000000809097212 */ /* 0x000fca00078e3cff */
[----:B------:R1:W-:Y:S01]  /*20090*/  LDGSTS.E [R6+0x1c004], desc[UR60][R8.64], P1 ;  /* 0x1c00400008067fae */ /* 0x0003e2000892187c */
[----:B------:R-:W-:Y:S02]  /*200a0*/  ISETP.GT.AND P1, PT, R5, 0x63, PT ;  /* 0x000000630500780c */ /* 0x000fe40003f24270 */
[----:B------:R-:W-:Y:S01]  /*200b0*/  IADD3 R212, P3, R212, R2, RZ ;  /* 0x00000002d4d47210 */ /* 0x000fe20007f7e0ff */
[----:B-1----:R-:W-:Y:S02]  /*200c0*/  IMAD.MOV.U32 R8, RZ, RZ, R214 ;  /* 0x000000ffff087224 */ /* 0x002fe400078e00d6 */
[----:B------:R-:W-:-:S05]  /*200d0*/  IMAD.MOV.U32 R9, RZ, RZ, R215 ;  /* 0x000000ffff097224 */ /* 0x000fca00078e00d7 */
[----:B------:R1:W-:Y:S01]  /*200e0*/  LDGSTS.E [R6+0x18008], desc[UR60][R8.64], P2 ;  /* 0x1800800008067fae */ /* 0x0003e2000912187c */
[----:B------:R-:W-:Y:S01]  /*200f0*/  IMAD.X R213, R213, 0x1, R0, P3 ;  /* 0x00000001d5d57824 */ /* 0x000fe200018e0600 */
[----:B-1----:R-:W-:-:S04]  /*20100*/  SEL R8, RZ, 0x4, !P1 ;  /* 0x00000004ff087807 */ /* 0x002fc80004800000 */
[----:B------:R-:W-:Y:S01]  /*20110*/  SEL R8, R8, RZ, !P0 ;  /* 0x000000ff08087207 */ /* 0x000fe20004000000 */
[----:B------:R-:W-:-:S03]  /*20120*/  IMAD.MOV.U32 R9, RZ, RZ, R213 ;  /* 0x000000ffff097224 */ /* 0x000fc600078e00d5 */
[----:B------:R-:W-:Y:S02]  /*20130*/  ISETP.NE.U32.AND P1, PT, R8, RZ, PT ;  /* 0x000000ff0800720c */ /* 0x000fe40003f25070 */
[----:B------:R-:W-:Y:S02]  /*20140*/  MOV R8, R212 ;  /* 0x000000d400087202 */ /* 0x000fe40000000f00 */
[----:B------:R-:W-:-:S03]  /*20150*/  IADD3 R3, P3, R3, R2, RZ ;  /* 0x0000000203037210 */ /* 0x000fc60007f7e0ff */
[----:B------:R1:W-:Y:S01]  /*20160*/  LDGSTS.E [R6+0x1c008], desc[UR60][R8.64], P2 ;  /* 0x1c00800008067fae */ /* 0x0003e2000912187c */
[----:B------:R-:W-:Y:S01]  /*20170*/  IADD3 R11, P2, R11, R2, RZ ;  /* 0x000000020b0b7210 */ /* 0x000fe20007f5e0ff */
[--C-:B------:R-:W-:Y:S02]  /*20180*/  IMAD.X R7, R7, 0x1, R0.reuse, P3 ;  /* 0x0000000107077824 */ /* 0x100fe400018e0600 */
[----:B------:R-:W-:Y:S02]  /*20190*/  STL [R1+0x668], R214 ;  /* 0x000668d601007387 */ /* 0x000fe40000100800 */
[----:B------:R-:W-:Y:S02]  /*201a0*/  IMAD.X R12, R12, 0x1, R0, P2 ;  /* 0x000000010c0c7824 */ /* 0x000fe400010e0600 */
[----:B------:R-:W-:Y:S04]  /*201b0*/  STL [R1+0x664], R215 ;  /* 0x000664d701007387 */ /* 0x000fe80000100800 */
[----:B------:R-:W-:Y:S04]  /*201c0*/  STL [R1+0x670], R212 ;  /* 0x000670d401007387 */ /* 0x000fe80000100800 */
[----:B------:R2:W-:Y:S04]  /*201d0*/  STL [R1+0x66c], R213 ;  /* 0x00066cd501007387 */ /* 0x0005e80000100800 */
[----:B------:R-:W-:Y:S04]  /*201e0*/  STL [R1+0x678], R11 ;  /* 0x0006780b01007387 */ /* 0x000fe80000100800 */
[----:B------:R3:W-:Y:S04]  /*201f0*/  STL [R1+0x674], R12 ;  /* 0x0006740c01007387 */ /* 0x0007e80000100800 */
[----:B------:R-:W-:Y:S04]  /*20200*/  STL [R1+0x680], R3 ;  /* 0x0006800301007387 */ /* 0x000fe80000100800 */
[----:B------:R4:W-:Y:S04]  /*20210*/  STL [R1+0x67c], R7 ;  /* 0x00067c0701007387 */ /* 0x0009e80000100800 */
[----:B--2---:R-:W2:Y:S04]  /*20220*/  LDL.LU R213, [R1+0x284] ;  /* 0x0002840001d57983 */ /* 0x004ea80000300800 */
[----:B------:R-:W2:Y:S01]  /*20230*/  LDL.LU R212, [R1+0x288] ;  /* 0x0002880001d47983 */ /* 0x000ea20000300800 */
[----:B-1----:R-:W-:Y:S01]  /*20240*/  MOV R8, R11 ;  /* 0x0000000b00087202 */ /* 0x002fe20000000f00 */
[----:B------:R-:W-:-:S02]  /*20250*/  IMAD.MOV.U32 R9, RZ, RZ, R12 ;  /* 0x000000ffff097224 */ /* 0x000fc400078e000c */
[----:B---3--:R-:W3:Y:S04]  /*20260*/  LDL.LU R12, [R1+0x28c] ;  /* 0x00028c00010c7983 */ /* 0x008ee80000300800 */
[----:B------:R1:W-:Y:S04]  /*20270*/  LDGSTS.E [R6+0x1800c], desc[UR60][R8.64], P1 ;  /* 0x1800c00008067fae */ /* 0x0003e8000892187c */
[----:B------:R-:W3:Y:S01]  /*20280*/  LDL.LU R11, [R1+0x290] ;  /* 0x00029000010b7983 */ /* 0x000ee20000300800 */
[----:B-1----:R-:W-:Y:S02]  /*20290*/  IMAD.MOV.U32 R9, RZ, RZ, R7 ;  /* 0x000000ffff097224 */ /* 0x002fe400078e0007 */
[----:B------:R-:W-:Y:S01]  /*202a0*/  IMAD.MOV.U32 R8, RZ, RZ, R3 ;  /* 0x000000ffff087224 */ /* 0x000fe200078e0003 */
[----:B----4-:R-:W4:Y:S04]  /*202b0*/  LDL.LU R7, [R1+0x294] ;  /* 0x0002940001077983 */ /* 0x010f280000300800 */
[----:B------:R-:W4:Y:S04]  /*202c0*/  LDL.LU R3, [R1+0x298] ;  /* 0x0002980001037983 */ /* 0x000f280000300800 */
[----:B------:R1:W-:Y:S01]  /*202d0*/  LDGSTS.E [R6+0x1c00c], desc[UR60][R8.64], P1 ;  /* 0x1c00c00008067fae */ /* 0x0003e2000892187c */
[----:B------:R-:W-:-:S04]  /*202e0*/  ISETP.GT.AND P1, PT, R5, 0x4, PT ;  /* 0x000000040500780c */ /* 0x000fc80003f24270 */
[----:B-1----:R-:W-:-:S04]  /*202f0*/  SEL R6, RZ, 0x4, !P1 ;  /* 0x00000004ff067807 */ /* 0x002fc80004800000 */
[----:B------:R-:W-:Y:S02]  /*20300*/  SEL R6, R6, RZ, !P0 ;  /* 0x000000ff06067207 */ /* 0x000fe40004000000 */
[----:B------:R-:W-:Y:S02]  /*20310*/  IADD3 R223, P1, R223, R2, RZ ;  /* 0x00000002dfdf7210 */ /* 0x000fe40007f3e0ff */
[----:B------:R-:W-:Y:S02]  /*20320*/  ISETP.NE.U32.AND P2, PT, R6, RZ, PT ;  /* 0x000000ff0600720c */ /* 0x000fe40003f45070 */
[----:B------:R-:W-:Y:S02]  /*20330*/  LOP3.LUT R6, R10, 0x10, RZ, 0x3c, !PT ;  /* 0x000000100a067812 */ /* 0x000fe400078e3cff */
[----:B------:R-:W-:Y:S01]  /*20340*/  IADD3.X R222, R222, R0, RZ, P1, !PT ;  /* 0x00000000dede7210 */ /* 0x000fe20000ffe4ff */
[----:B------:R-:W-:Y:S02]  /*20350*/  IMAD.MOV.U32 R8, RZ, RZ, R223 ;  /* 0x000000ffff087224 */ /* 0x000fe400078e00df */
[----:B------:R-:W-:-:S02]  /*20360*/  VIADD R6, R6, UR5 ;  /* 0x0000000506067c36 */ /* 0x000fc40008000000 */
[----:B------:R-:W-:Y:S01]  /*20370*/  IMAD.MOV.U32 R9, RZ, RZ, R222 ;  /* 0x000000ffff097224 */ /* 0x000fe200078e00de */
[----:B------:R-:W-:Y:S02]  /*20380*/  ISETP.GT.AND P1, PT, R5, 0x5, PT ;  /* 0x000000050500780c */ /* 0x000fe40003f24270 */
[----:B------:R-:W-:Y:S02]  /*20390*/  IADD3 R225, P3, R225, R2, RZ ;  /* 0x00000002e1e17210 */ /* 0x000fe40007f7e0ff */
[----:B------:R1:W-:Y:S02]  /*203a0*/  LDGSTS.E [R6], desc[UR60][R8.64], P2 ;  /* 0x0000000008067fae */ /* 0x0003e4000912187c */
[----:B------:R-:W-:Y:S02]  /*203b0*/  IADD3.X R224, R224, R0, RZ, P3, !PT ;  /* 0x00000000e0e07210 */ /* 0x000fe40001ffe4ff */
[----:B------:R-:W-:Y:S02]  /*203c0*/  IADD3 R227, P4, R227, R2, RZ ;  /* 0x00000002e3e37210 */ /* 0x000fe40007f9e0ff */
[----:B-1----:R-:W-:-:S04]  /*203d0*/  SEL R8, RZ, 0x4, !P1 ;  /* 0x00000004ff087807 */ /* 0x002fc80004800000 */
[----:B------:R-:W-:Y:S01]  /*203e0*/  SEL R8, R8, RZ, !P0 ;  /* 0x000000ff08087207 */ /* 0x000fe20004000000 */
[----:B------:R-:W-:-:S03]  /*203f0*/  IMAD.MOV.U32 R9, RZ, RZ, R224 ;  /* 0x000000ffff097224 */ /* 0x000fc600078e00e0 */
[----:B------:R-:W-:Y:S01]  /*20400*/  ISETP.NE.U32.AND P1, PT, R8, RZ, PT ;  /* 0x000000ff0800720c */ /* 0x000fe20003f25070 */
[----:B------:R-:W-:Y:S02]  /*20410*/  IMAD.MOV.U32 R8, RZ, RZ, R225 ;  /* 0x000000ffff087224 */ /* 0x000fe400078e00e1 */
[----:B------:R-:W-:-:S03]  /*20420*/  IMAD.X R226, R226, 0x1, R0, P4 ;  /* 0x00000001e2e27824 */ /* 0x000fc600020e0600 */
[----:B------:R1:W-:Y:S01]  /*20430*/  LDGSTS.E [R6+0x4000], desc[UR60][R8.64], P2 ;  /* 0x0400000008067fae */ /* 0x0003e2000912187c */
[----:B------:R-:W-:Y:S02]  /*20440*/  ISETP.GT.AND P2, PT, R5, 0x6, PT ;  /* 0x000000060500780c */ /* 0x000fe40003f44270 */
[----:B------:R-:W-:Y:S02]  /*20450*/  IADD3 R229, P3, R229, R2, RZ ;  /* 0x00000002e5e57210 */ /* 0x000fe40007f7e0ff */
[----:B-1----:R-:W-:Y:S01]  /*20460*/  MOV R8, R227 ;  /* 0x000000e300087202 */ /* 0x002fe20000000f00 */
[----:B------:R-:W-:-:S05]  /*20470*/  IMAD.MOV.U32 R9, RZ, RZ, R226 ;  /* 0x000000ffff097224 */ /* 0x000fca00078e00e2 */
[----:B------:R1:W-:Y:S01]  /*20480*/  LDGSTS.E [R6+0x4], desc[UR60][R8.64], P1 ;  /* 0x0000400008067fae */ /* 0x0003e2000892187c */
[----:B------:R-:W-:Y:S01]  /*20490*/  IMAD.X R228, R228, 0x1, R0, P3 ;  /* 0x00000001e4e47824 */ /* 0x000fe200018e0600 */
[----:B------:R-:W-:Y:S02]  /*204a0*/  IADD3 R231, P4, R231, R2, RZ ;  /* 0x00000002e7e77210 */ /* 0x000fe40007f9e0ff */
[----:B-1----:R-:W-:-:S04]  /*204b0*/  SEL R8, RZ, 0x4, !P2 ;  /* 0x00000004ff087807 */ /* 0x002fc80005000000 */
[----:B------:R-:W-:Y:S01]  /*204c0*/  SEL R8, R8, RZ, !P0 ;  /* 0x000000ff08087207 */ /* 0x000fe20004000000 */
[----:B------:R-:W-:-:S03]  /*204d0*/  IMAD.MOV.U32 R9, RZ, RZ, R228 ;  /* 0x000000ffff097224 */ /* 0x000fc600078e00e4 */
[----:B------:R-:W-:Y:S02]  /*204e0*/  ISETP.NE.U32.AND P2, PT, R8, RZ, PT ;  /* 0x000000ff0800720c */ /* 0x000fe40003f45070 */
[----:B------:R-:W-:Y:S01]  /*204f0*/  MOV R8, R229 ;  /* 0x000000e500087202 */ /* 0x000fe20000000f00 */
[----:B------:R-:W-:-:S04]  /*20500*/  IMAD.X R230, R230, 0x1, R0, P4 ;  /* 0x00000001e6e67824 */ /* 0x000fc800020e0600 */
[----:B------:R1:W-:Y:S01]  /*20510*/  LDGSTS.E [R6+0x4004], desc[UR60][R8.64], P1 ;  /* 0x0400400008067fae */ /* 0x0003e2000892187c */
[----:B------:R-:W-:Y:S02]  /*20520*/  ISETP.GT.AND P1, PT, R5, 0x7, PT ;  /* 0x000000070500780c */ /* 0x000fe40003f24270 */
[----:B------:R-:W-:Y:S01]  /*20530*/  IADD3 R233, P3, R233, R2, RZ ;  /* 0x00000002e9e97210 */ /* 0x000fe20007f7e0ff */
[----:B-1----:R-:W-:Y:S02]  /*20540*/  IMAD.MOV.U32 R8, RZ, RZ, R231 ;  /* 0x000000ffff087224 */ /* 0x002fe400078e00e7 */
[----:B------:R-:W-:-:S05]  /*20550*/  IMAD.MOV.U32 R9, RZ, RZ, R230 ;  /* 0x000000ffff097224 */ /* 0x000fca00078e00e6 */
[----:B------:R1:W-:Y:S01]  /*20560*/  LDGSTS.E [R6+0x8], desc[UR60][R8.64], P2 ;  /* 0x0000800008067fae */ /* 0x0003e2000912187c */
        /* <DEDUP_REMOVED lines=15> */
[----:B-1----:R-:W-:-:S04]  /*20660*/  SEL R8, RZ, 0x4, !P2 ;  /* 0x00000004ff087807 */ /* 0x002fc80005000000 */
[----:B------:R-:W-:Y:S01]  /*20670*/  SEL R8, R8, RZ, !P0 ;  /* 0x000000ff08087207 */ /* 0x000fe20004000000 */
[----:B------:R-:W-:-:S03]  /*20680*/  IMAD.MOV.U32 R9, RZ, RZ, R236 ;  /* 0x000000ffff097224 */ /* 0x000fc600078e00ec */
[----:B------:R-:W-:Y:S02]  /*20690*/  ISETP.NE.U32.AND P2, PT, R8, RZ, PT ;  /* 0x000000ff0800720c */ /* 0x000fe40003f45070 */
[----:B------:R-:W-:-:S05]  /*206a0*/  MOV R8, R237 ;  /* 0x000000ed00087202 */ /* 0x000fca0000000f00 */
[----:B------:R1:W-:Y:S01]  /*206b0*/  LDGSTS.E [R6+0x400c], desc[UR60][R8.64], P1 ;  /* 0x0400c00008067fae */ /* 0x0003e2000892187c */
[----:B------:R-:W-:Y:S02]  /*206c0*/  ISETP.GT.AND P1, PT, R5, 0x25, PT ;  /* 0x000000250500780c */ /* 0x000fe40003f24270 */
[----:B--2---:R-:W-:-:S05]  /*206d0*/  IADD3 R212, P4, R212, R2, RZ ;  /* 0x00000002d4d47210 */ /* 0x004fca0007f9e0ff */
[----:B------:R-:W-:Y:S01]  /*206e0*/  IMAD.X R213, R213, 0x1, R0, P4 ;  /* 0x00000001d5d57824 */ /* 0x000fe200020e0600 */
[----:B------:R-:W-:Y:S01]  /*206f0*/  STL [R1+0x288], R212 ;  /* 0x000288d401007387 */ /* 0x000fe20000100800 */
[----:B-1----:R-:W-:-:S03]  /*20700*/  IMAD.MOV.U32 R8, RZ, RZ, R212 ;  /* 0x000000ffff087224 */ /* 0x002fc600078e00d4 */
[----:B------:R1:W-:Y:S01]  /*20710*/  STL [R1+0x284], R213 ;  /* 0x000284d501007387 */ /* 0x0003e20000100800 */
[----:B------:R-:W-:-:S03]  /*20720*/  IMAD.MOV.U32 R9, RZ, RZ, R213 ;  /* 0x000000ffff097224 */ /* 0x000fc600078e00d5 */
[----:B------:R-:W2:Y:S04]  /*20730*/  LDL.LU R215, [R1+0x29c] ;  /* 0x00029c0001d77983 */ /* 0x000ea80000300800 */
[----:B------:R-:W2:Y:S04]  /*20740*/  LDL.LU R214, [R1+0x2a0] ;  /* 0x0002a00001d67983 */ /* 0x000ea80000300800 */
[----:B-1----:R-:W2:Y:S04]  /*20750*/  LDL.LU R213, [R1+0x2a4] ;  /* 0x0002a40001d57983 */ /* 0x002ea80000300800 */
[----:B------:R-:W2:Y:S01]  /*20760*/  LDL.LU R212, [R1+0x2a8] ;  /* 0x0002a80001d47983 */ /* 0x000ea20000300800 */
[----:B---3--:R-:W-:-:S03]  /*20770*/  IADD3 R11, P3, R11, R2, RZ ;  /* 0x000000020b0b7210 */ /* 0x008fc60007f7e0ff */
[----:B------:R1:W-:Y:S01]  /*20780*/  LDGSTS.E [R6+0x8000], desc[UR60][R8.64], P2 ;  /* 0x0800000008067fae */ /* 0x0003e2000912187c */
[----:B----4-:R-:W-:Y:S02]  /*20790*/  IADD3 R3, P4, R3, R2, RZ ;  /* 0x0000000203037210 */ /* 0x010fe40007f9e0ff */
[----:B------:R-:W-:Y:S02]  /*207a0*/  IADD3.X R12, R12, R0, RZ, P3, !PT ;  /* 0x000000000c0c7210 */ /* 0x000fe40001ffe4ff */
[----:B-1----:R-:W-:-:S04]  /*207b0*/  SEL R8, RZ, 0x4, !P1 ;  /* 0x00000004ff087807 */ /* 0x002fc80004800000 */
[----:B------:R-:W-:Y:S01]  /*207c0*/  SEL R8, R8, RZ, !P0 ;  /* 0x000000ff08087207 */ /* 0x000fe20004000000 */
[----:B------:R-:W-:Y:S01]  /*207d0*/  IMAD.X R7, R7, 0x1, R0, P4 ;  /* 0x0000000107077824 */ /* 0x000fe200020e0600 */
[----:B------:R-:W-:Y:S01]  /*207e0*/  STL [R1+0x290], R11 ;  /* 0x0002900b01007387 */ /* 0x000fe20000100800 */
[----:B------:R-:W-:Y:S01]  /*207f0*/  IMAD.MOV.U32 R9, RZ, RZ, R12 ;  /* 0x000000ffff097224 */ /* 0x000fe200078e000c */
[----:B------:R-:W-:Y:S01]  /*20800*/  ISETP.NE.U32.AND P1, PT, R8, RZ, PT ;  /* 0x000000ff0800720c */ /* 0x000fe20003f25070 */
[----:B------:R-:W-:Y:S01]  /*20810*/  IMAD.MOV.U32 R8, RZ, RZ, R11 ;  /* 0x000000ffff087224 */ /* 0x000fe200078e000b */
[----:B------:R1:W-:Y:S04]  /*20820*/  STL [R1+0x28c], R12 ;  /* 0x00028c0c01007387 */ /* 0x0003e80000100800 */
[----:B------:R-:W-:Y:S04]  /*20830*/  STL [R1+0x298], R3 ;  /* 0x0002980301007387 */ /* 0x000fe80000100800 */
[----:B------:R3:W-:Y:S04]  /*20840*/  STL [R1+0x294], R7 ;  /* 0x0002940701007387 */ /* 0x0007e80000100800 */
[----:B------:R4:W-:Y:S04]  /*20850*/  LDGSTS.E [R6+0xc000], desc[UR60][R8.64], P2 ;  /* 0x0c00000008067fae */ /* 0x0009e8000912187c */
[----:B-1----:R-:W2:Y:S04]  /*20860*/  LDL.LU R12, [R1+0x2ac] ;  /* 0x0002ac00010c7983 */ /* 0x002ea80000300800 */
[----:B------:R-:W2:Y:S01]  /*20870*/  LDL.LU R11, [R1+0x2b0] ;  /* 0x0002b000010b7983 */ /* 0x000ea20000300800 */
[----:B----4-:R-:W-:Y:S01]  /*20880*/  IMAD.MOV.U32 R9, RZ, RZ, R7 ;  /* 0x000000ffff097224 */ /* 0x010fe200078e0007 */
[----:B------:R-:W-:-:S02]  /*20890*/  MOV R8, R3 ;  /* 0x0000000300087202 */ /* 0x000fc40000000f00 */
[----:B---3--:R-:W3:Y:S04]  /*208a0*/  LDL.LU R7, [R1+0x2b4] ;  /* 0x0002b40001077983 */ /* 0x008ee80000300800 */
[----:B------:R-:W4:Y:S01]  /*208b0*/  LDL.LU R3, [R1+0x2b8] ;  /* 0x0002b80001037983 */ /* 0x000f220000300800 */
[----:B------:R-:W-:-:S03]  /*208c0*/  ISETP.GT.AND P2, PT, R5, 0x26, PT ;  /* 0x000000260500780c */ /* 0x000fc60003f44270 */
[----:B------:R1:W-:Y:S02]  /*208d0*/  LDGSTS.E [R6+0x8004], desc[UR60][R8.64], P1 ;  /* 0x0800400008067fae */ /* 0x0003e4000892187c */
[----:B-1----:R-:W-:-:S04]  /*208e0*/  SEL R8, RZ, 0x4, !P2 ;  /* 0x00000004ff087807 */ /* 0x002fc80005000000 */
[----:B------:R-:W-:-:S04]  /*208f0*/  SEL R8, R8, RZ, !P0 ;  /* 0x000000ff08087207 */ /* 0x000fc80004000000 */
[----:B------:R-:W-:Y:S02]  /*20900*/  ISETP.NE.U32.AND P2, PT, R8, RZ, PT ;  /* 0x000000ff0800720c */ /* 0x000fe40003f45070 */
[----:B--2---:R-:W-:-:S05]  /*20910*/  IADD3 R214, P3, R214, R2, RZ ;  /* 0x00000002d6d67210 */ /* 0x004fca0007f7e0ff */
[--C-:B------:R-:W-:Y:S01]  /*20920*/  IMAD.X R215, R215, 0x1, R0.reuse, P3 ;  /* 0x00000001d7d77824 */ /* 0x100fe200018e0600 */
[----:B------:R-:W-:Y:S01]  /*20930*/  IADD3 R212, P4, R212, R2, RZ ;  /* 0x00000002d4d47210 */ /* 0x000fe20007f9e0ff */
[----:B------:R-:W-:Y:S01]  /*20940*/  STL [R1+0x2a0], R214 ;  /* 0x0002a0d601007387 */ /* 0x000fe20000100800 */
[----:B------:R-:W-:Y:S01]  /*20950*/  MOV R8, R214 ;  /* 0x000000d600087202 */ /* 0x000fe20000000f00 */
[----:B------:R-:W-:Y:S02]  /*20960*/  IMAD.MOV.U32 R9, RZ, RZ, R215 ;  /* 0x000000ffff097224 */ /* 0x000fe400078e00d7 */
[----:B------:R-:W-:Y:S01]  /*20970*/  IMAD.X R213, R213, 0x1, R0, P4 ;  /* 0x00000001d5d57824 */ /* 0x000fe200020e0600 */
[----:B------:R1:W-:Y:S04]  /*20980*/  STL [R1+0x29c], R215 ;  /* 0x00029cd701007387 */ /* 0x0003e80000100800 */
[----:B------:R-:W-:Y:S04]  /*20990*/  STL [R1+0x2a8], R212 ;  /* 0x0002a8d401007387 */ /* 0x000fe80000100800 */
[----:B------:R2:W-:Y:S04]  /*209a0*/  STL [R1+0x2a4], R213 ;  /* 0x0002a4d501007387 */ /* 0x0005e80000100800 */
[----:B-1----:R-:W3:Y:S04]  /*209b0*/  LDL.LU R215, [R1+0x2bc] ;  /* 0x0002bc0001d77983 */ /* 0x002ee80000300800 */
[----:B------:R1:W-:Y:S04]  /*209c0*/  LDGSTS.E [R6+0xc004], desc[UR60][R8.64], P1 ;  /* 0x0c00400008067fae */ /* 0x0003e8000892187c */
[----:B------:R-:W3:Y:S01]  /*209d0*/  LDL.LU R214, [R1+0x2c0] ;  /* 0x0002c00001d67983 */ /* 0x000ee20000300800 */
[----:B------:R-:W-:Y:S01]  /*209e0*/  ISETP.GT.AND P1, PT, R5, 0x27, PT ;  /* 0x000000270500780c */ /* 0x000fe20003f24270 */
[----:B-1----:R-:W-:-:S02]  /*209f0*/  IMAD.MOV.U32 R9, RZ, RZ, R213 ;  /* 0x000000ffff097224 */ /* 0x002fc400078e00d5 */
[----:B------:R-:W-:Y:S01]  /*20a00*/  IMAD.MOV.U32 R8, RZ, RZ, R212 ;  /* 0x000000ffff087224 */ /* 0x000fe200078e00d4 */
[----:B--2---:R-:W2:Y:S04]  /*20a10*/  LDL.LU R213, [R1+0x484] ;  /* 0x0004840001d57983 */ /* 0x004ea80000300800 */
[----:B------:R-:W2:Y:S04]  /*20a20*/  LDL.LU R212, [R1+0x488] ;  /* 0x0004880001d47983 */ /* 0x000ea80000300800 */
[----:B------:R1:W-:Y:S01]  /*20a30*/  LDGSTS.E [R6+0x8008], desc[UR60][R8.64], P2 ;  /* 0x0800800008067fae */ /* 0x0003e2000912187c */
[----:B------:R-:W-:-:S04]  /*20a40*/  IADD3 R11, P3, R11, R2, RZ ;  /* 0x000000020b0b7210 */ /* 0x000fc80007f7e0ff */
[----:B------:R-:W-:Y:S02]  /*20a50*/  IADD3.X R12, R12, R0, RZ, P3, !PT ;  /* 0x000000000c0c7210 */ /* 0x000fe40001ffe4ff */
[----:B-1----:R-:W-:Y:S02]  /*20a60*/  SEL R8, RZ, 0x4, !P1 ;  /* 0x00000004ff087807 */ /* 0x002fe40004800000 */
[----:B----4-:R-:W-:Y:S02]  /*20a70*/  IADD3 R3, P4, R3, R2, RZ ;  /* 0x0000000203037210 */ /* 0x010fe40007f9e0ff */
[----:B------:R-:W-:Y:S01]  /*20a80*/  SEL R8, R8, RZ, !P0 ;  /* 0x000000ff08087207 */ /* 0x000fe20004000000 */
[----:B------:R-:W-:Y:S02]  /*20a90*/  STL [R1+0x2b0], R11 ;  /* 0x0002b00b01007387 */ /* 0x000fe40000100800 */
[----:B---3--:R-:W-:Y:S01]  /*20aa0*/  IMAD.X R7, R7, 0x1, R0, P4 ;  /* 0x0000000107077824 */ /* 0x008fe200020e0600 */
[----:B------:R-:W-:Y:S01]  /*20ab0*/  ISETP.NE.U32.AND P1, PT, R8, RZ, PT ;  /* 0x000000ff0800720c */ /* 0x000fe20003f25070 */
[----:B------:R-:W-:Y:S01]  /*20ac0*/  IMAD.MOV.U32 R8, RZ, RZ, R11 ;  /* 0x000000ffff087224 */ /* 0x000fe200078e000b */
[----:B------:R1:W-:Y:S01]  /*20ad0*/  STL [R1+0x2ac], R12 ;  /* 0x0002ac0c01007387 */ /* 0x0003e20000100800 */
[----:B------:R-:W-:-:S03]  /*20ae0*/  IMAD.MOV.U32 R9, RZ, RZ, R12 ;  /* 0x000000ffff097224 */ /* 0x000fc600078e000c */
[----:B------:R-:W-:Y:S04]  /*20af0*/  STL [R1+0x2b8], R3 ;  /* 0x0002b80301007387 */ /* 0x000fe80000100800 */
[----:B------:R3:W-:Y:S04]  /*20b00*/  STL [R1+0x2b4], R7 ;  /* 0x0002b40701007387 */ /* 0x0007e80000100800 */
[----:B-1----:R-:W4:Y:S04]  /*20b10*/  LDL.LU R12, [R1+0x48c] ;  /* 0x00048c00010c7983 */ /* 0x002f280000300800 */
[----:B------:R1:W-:Y:S04]  /*20b20*/  LDGSTS.E [R6+0xc008], desc[UR60][R8.64], P2 ;  /* 0x0c00800008067fae */ /* 0x0003e8000912187c */
[----:B------:R-:W4:Y:S01]  /*20b30*/  LDL.LU R11, [R1+0x490] ;  /* 0x00049000010b7983 */ /* 0x000f220000300800 */
[----:B-1----:R-:W-:Y:S01]  /*20b40*/  IMAD.MOV.U32 R9, RZ, RZ, R7 ;  /* 0x000000ffff097224 */ /* 0x002fe200078e0007 */
[----:B------:R-:W-:-:S02]  /*20b50*/  MOV R8, R3 ;  /* 0x0000000300087202 */ /* 0x000fc40000000f00 */
[----:B---3--:R-:W3:Y:S04]  /*20b60*/  LDL.LU R7, [R1+0x494] ;  /* 0x0004940001077983 */ /* 0x008ee80000300800 */
[----:B------:R-:W3:Y:S01]  /*20b70*/  LDL.LU R3, [R1+0x498] ;  /* 0x0004980001037983 */ /* 0x000ee20000300800 */
[----:B------:R-:W-:-:S03]  /*20b80*/  ISETP.GT.AND P2, PT, R5, 0x44, PT ;  /* 0x000000440500780c */ /* 0x000fc60003f44270 */
[----:B------:R1:W-:Y:S02]  /*20b90*/  LDGSTS.E [R6+0x800c], desc[UR60][R8.64], P1 ;  /* 0x0800c00008067fae */ /* 0x0003e4000892187c */
[----:B-1----:R-:W-:-:S04]  /*20ba0*/  SEL R8, RZ, 0x4, !P2 ;  /* 0x00000004ff087807 */ /* 0x002fc80005000000 */
[----:B------:R-:W-:-:S04]  /*20bb0*/  SEL R8, R8, RZ, !P0 ;  /* 0x000000ff08087207 */ /* 0x000fc80004000000 */
[----:B------:R-:W-:Y:S02]  /*20bc0*/  ISETP.NE.U32.AND P2, PT, R8, RZ, PT ;  /* 0x000000ff0800720c */ /* 0x000fe40003f45070 */
[----:B------:R-:W-:-:S05]  /*20bd0*/  IADD3 R214, P3, R214, R2, RZ ;  /* 0x00000002d6d67210 */ /* 0x000fca0007f7e0ff */
[--C-:B------:R-:W-:Y:S01]  /*20be0*/  IMAD.X R215, R215, 0x1, R0.reuse, P3 ;  /* 0x00000001d7d77824 */ /* 0x100fe200018e0600 */
[----:B------:R-:W-:Y:S01]  /*20bf0*/  MOV R8, R214 ;  /* 0x000000d600087202 */ /* 0x000fe20000000f00 */
[----:B------:R-:W-:Y:S02]  /*20c00*/  STL [R1+0x2c0], R214 ;  /* 0x0002c0d601007387 */ /* 0x000fe40000100800 */
[----:B------:R-:W-:Y:S01]  /*20c10*/  IMAD.MOV.U32 R9, RZ, RZ, R215 ;  /* 0x000000ffff097224 */ /* 0x000fe200078e00d7 */
[----:B--2---:R-:W-:Y:S01]  /*20c20*/  IADD3 R212, P4, R212, R2, RZ ;  /* 0x00000002d4d47210 */ /* 0x004fe20007f9e0ff */
[----:B------:R1:W-:Y:S04]  /*20c30*/  STL [R1+0x2bc], R215 ;  /* 0x0002bcd701007387 */ /* 0x0003e80000100800 */
[----:B------:R-:W-:Y:S01]  /*20c40*/  IMAD.X R213, R213, 0x1, R0, P4 ;  /* 0x00000001d5d57824 */ /* 0x000fe200020e0600 */
[----:B------:R-:W-:Y:S04]  /*20c50*/  STL [R1+0x488], R212 ;  /* 0x000488d401007387 */ /* 0x000fe80000100800 */
[----:B------:R2:W-:Y:S04]  /*20c60*/  STL [R1+0x484], R213 ;  /* 0x000484d501007387 */ /* 0x0005e80000100800 */
[----:B------:R2:W-:Y:S04]  /*20c70*/  LDGSTS.E [R6+0xc00c], desc[UR60][R8.64], P1 ;  /* 0x0c00c00008067fae */ /* 0x0005e8000892187c */
[----:B-1----:R-:W3:Y:S01]  /*20c80*/  LDL.LU R215, [R1+0x49c] ;  /* 0x00049c0001d77983 */ /* 0x002ee20000300800 */
[----:B------:R-:W-:-:S03]  /*20c90*/  ISETP.GT.AND P1, PT, R5, 0x45, PT ;  /* 0x000000450500780c */ /* 0x000fc60003f24270 */
[----:B------:R-:W3:Y:S01]  /*20ca0*/  LDL.LU R214, [R1+0x4a0] ;  /* 0x0004a00001d67983 */ /* 0x000ee20000300800 */
[----:B--2---:R-:W-:Y:S02]  /*20cb0*/  IMAD.MOV.U32 R9, RZ, RZ, R213 ;  /* 0x000000ffff097224 */ /* 0x004fe400078e00d5 */
[----:B------:R-:W-:Y:S01]  /*20cc0*/  IMAD.MOV.U32 R8, RZ, RZ, R212 ;  /* 0x000000ffff087224 */ /* 0x000fe200078e00d4 */
[----:B------:R-:W2:Y:S04]  /*20cd0*/  LDL.LU R213, [R1+0x4a4] ;  /* 0x0004a40001d57983 */ /* 0x000ea80000300800 */
[----:B------:R-:W2:Y:S04]  /*20ce0*/  LDL.LU R212, [R1+0x4a8] ;  /* 0x0004a80001d47983 */ /* 0x000ea80000300800 */
[----:B------:R1:W-:Y:S01]  /*20cf0*/  LDGSTS.E [R6+0x10000], desc[UR60][R8.64], P2 ;  /* 0x1000000008067fae */ /* 0x0003e2000912187c */
[----:B----4-:R-:W-:-:S02]  /*20d00*/  IADD3 R11, P3, R11, R2, RZ ;  /* 0x000000020b0b7210 */ /* 0x010fc40007f7e0ff */
[----:B-1----:R-:W-:Y:S02]  /*20d10*/  SEL R8, RZ, 0x4, !P1 ;  /* 0x00000004ff087807 */ /* 0x002fe40004800000 */
[----:B------:R-:W-:Y:S02]  /*20d20*/  IADD3.X R12, R12, R0, RZ, P3, !PT ;  /* 0x000000000c0c7210 */ /* 0x000fe40001ffe4ff */
[----:B------:R-:W-:Y:S02]  /*20d30*/  SEL R8, R8, RZ, !P0 ;  /* 0x000000ff08087207 */ /* 0x000fe40004000000 */
[----:B---3--:R-:W-:Y:S01]  /*20d40*/  IADD3 R3, P4, R3, R2, RZ ;  /* 0x0000000203037210 */ /* 0x008fe20007f9e0ff */
[----:B------:R-:W-:Y:S01]  /*20d50*/  IMAD.MOV.U32 R9, RZ, RZ, R12 ;  /* 0x000000ffff097224 */ /* 0x000fe200078e000c */
[----:B------:R-:W-:Y:S01]  /*20d60*/  ISETP.NE.U32.AND P1, PT, R8, RZ, PT ;  /* 0x000000ff0800720c */ /* 0x000fe20003f25070 */
[----:B------:R-:W-:Y:S02]  /*20d70*/  IMAD.MOV.U32 R8, RZ, RZ, R11 ;  /* 0x000000ffff087224 */ /* 0x000fe400078e000b */
[----:B------:R-:W-:Y:S01]  /*20d80*/  IMAD.X R7, R7, 0x1, R0, P4 ;  /* 0x0000000107077824 */ /* 0x000fe200020e0600 */
[----:B------:R-:W-:Y:S04]  /*20d90*/  STL [R1+0x490], R11 ;  /* 0x0004900b01007387 */ /* 0x000fe80000100800 */
        /* <DEDUP_REMOVED lines=15> */
[----:B------:R-:W-:-:S05]  /*20e90*/  IADD3 R214, P3, R214, R2, RZ ;  /* 0x00000002d6d67210 */ /* 0x000fca0007f7e0ff */
[--C-:B------:R-:W-:Y:S01]  /*20ea0*/  IMAD.X R215, R215, 0x1, R0.reuse, P3 ;  /* 0x00000001d7d77824 */ /* 0x100fe200018e0600 */
[----:B--2---:R-:W-:Y:S01]  /*20eb0*/  IADD3 R212, P4, R212, R2, RZ ;  /* 0x00000002d4d47210 */ /* 0x004fe20007f9e0ff */
[----:B------:R-:W-:Y:S04]  /*20ec0*/  STL [R1+0x4a0], R214 ;  /* 0x0004a0d601007387 */ /* 0x000fe80000100800 */
[----:B------:R-:W-:Y:S01]  /*20ed0*/  IMAD.X R213, R213, 0x1, R0, P4 ;  /* 0x00000001d5d57824 */ /* 0x000fe200020e0600 */
[----:B------:R1:W-:Y:S01]  /*20ee0*/  STL [R1+0x49c], R215 ;  /* 0x00049cd701007387 */ /* 0x0003e20000100800 */
[----:B------:R-:W-:Y:S01]  /*20ef0*/  MOV R8, R214 ;  /* 0x000000d600087202 */ /* 0x000fe20000000f00 */
[----:B------:R-:W-:Y:S02]  /*20f00*/  IMAD.MOV.U32 R9, RZ, RZ, R215 ;  /* 0x000000ffff097224 */ /* 0x000fe400078e00d7 */
[----:B------:R-:W-:Y:S04]  /*20f10*/  STL [R1+0x4a8], R212 ;  /* 0x0004a8d401007387 */ /* 0x000fe80000100800 */
[----:B------:R2:W-:Y:S04]  /*20f20*/  STL [R1+0x4a4], R213 ;  /* 0x0004a4d501007387 */ /* 0x0005e80000100800 */
[----:B-1----:R-:W3:Y:S04]  /*20f30*/  LDL.LU R215, [R1+0x4bc] ;  /* 0x0004bc0001d77983 */ /* 0x002ee80000300800 */
[----:B------:R-:W3:Y:S04]  /*20f40*/  LDL.LU R214, [R1+0x4c0] ;  /* 0x0004c00001d67983 */ /* 0x000ee80000300800 */
[----:B------:R1:W-:Y:S01]  /*20f50*/  LDGSTS.E [R6+0x14004], desc[UR60][R8.64], P1 ;  /* 0x1400400008067fae */ /* 0x0003e2000892187c */
[----:B------:R-:W-:Y:S01]  /*20f60*/  ISETP.GT.AND P1, PT, R5, 0x47, PT ;  /* 0x000000470500780c */ /* 0x000fe20003f24270 */
[----:B-1----:R-:W-:-:S02]  /*20f70*/  IMAD.MOV.U32 R9, RZ, RZ, R213 ;  /* 0x000000ffff097224 */ /* 0x002fc400078e00d5 */
[----:B------:R-:W-:Y:S01]  /*20f80*/  IMAD.MOV.U32 R8, RZ, RZ, R212 ;  /* 0x000000ffff087224 */ /* 0x000fe200078e00d4 */
[----:B--2---:R-:W2:Y:S04]  /*20f90*/  LDL.LU R213, [R1+0x684] ;  /* 0x0006840001d57983 */ /* 0x004ea80000300800 */
[----:B------:R-:W2:Y:S04]  /*20fa0*/  LDL.LU R212, [R1+0x688] ;  /* 0x0006880001d47983 */ /* 0x000ea80000300800 */
[----:B------:R1:W-:Y:S01]  /*20fb0*/  LDGSTS.E [R6+0x10008], desc[UR60][R8.64], P2 ;  /* 0x1000800008067fae */ /* 0x0003e2000912187c */
[----:B------:R-:W-:-:S02]  /*20fc0*/  IADD3 R11, P3, R11, R2, RZ ;  /* 0x000000020b0b7210 */ /* 0x000fc40007f7e0ff */
[----:B-1----:R-:W-:Y:S02]  /*20fd0*/  SEL R8, RZ, 0x4, !P1 ;  /* 0x00000004ff087807 */ /* 0x002fe40004800000 */
[----:B------:R-:W-:Y:S02]  /*20fe0*/  IADD3.X R12, R12, R0, RZ, P3, !PT ;  /* 0x000000000c0c7210 */ /* 0x000fe40001ffe4ff */
[----:B----4-:R-:W-:Y:S02]  /*20ff0*/  IADD3 R3, P4, R3, R2, RZ ;  /* 0x0000000203037210 */ /* 0x010fe40007f9e0ff */
[----:B------:R-:W-:Y:S01]  /*21000*/  SEL R8, R8, RZ, !P0 ;  /* 0x000000ff08087207 */ /* 0x000fe20004000000 */
[----:B------:R-:W-:Y:S02]  /*21010*/  STL [R1+0x4b0], R11 ;  /* 0x0004b00b01007387 */ /* 0x000fe40000100800 */
[----:B---3--:R-:W-:Y:S01]  /*21020*/  IMAD.X R7, R7, 0x1, R0, P4 ;  /* 0x0000000107077824 */ /* 0x008fe200020e0600 */
[----:B------:R-:W-:Y:S01]  /*21030*/  ISETP.NE.U32.AND P1, PT, R8, RZ, PT ;  /* 0x000000ff0800720c */ /* 0x000fe20003f25070 */
[----:B------:R1:W-:Y:S01]  /*21040*/  STL [R1+0x4ac], R12 ;  /* 0x0004ac0c01007387 */ /* 0x0003e20000100800 */
[----:B------:R-:W-:-:S02]  /*21050*/  IMAD.MOV.U32 R8, RZ, RZ, R11 ;  /* 0x000000ffff087224 */ /* 0x000fc400078e000b */
[----:B------:R-:W-:Y:S01]  /*21060*/  IMAD.MOV.U32 R9, RZ, RZ, R12 ;  /* 0x000000ffff097224 */ /* 0x000fe200078e000c */
[----:B------:R-:W-:Y:S04]  /*21070*/  STL [R1+0x4b8], R3 ;  /* 0x0004b80301007387 */ /* 0x000fe80000100800 */
[----:B------:R3:W-:Y:S04]  /*21080*/  STL [R1+0x4b4], R7 ;  /* 0x0004b40701007387 */ /* 0x0007e80000100800 */
[----:B-1----:R-:W4:Y:S04]  /*21090*/  LDL.LU R12, [R1+0x68c] ;  /* 0x00068c00010c7983 */ /* 0x002f280000300800 */
[----:B------:R-:W4:Y:S04]  /*210a0*/  LDL.LU R11, [R1+0x690] ;  /* 0x00069000010b7983 */ /* 0x000f280000300800 */
[----:B------:R1:W-:Y:S02]  /*210b0*/  LDGSTS.E [R6+0x14008], desc[UR60][R8.64], P2 ;  /* 0x1400800008067fae */ /* 0x0003e4000912187c */
[----:B-1----:R-:W-:Y:S01]  /*210c0*/  IMAD.MOV.U32 R9, RZ, RZ, R7 ;  /* 0x000000ffff097224 */ /* 0x002fe200078e0007 */
[----:B------:R-:W-:Y:S01]  /*210d0*/  MOV R8, R3 ;  /* 0x0000000300087202 */ /* 0x000fe20000000f00 */
        /* <DEDUP_REMOVED lines=8> */
[----:B------:R-:W-:Y:S01]  /*21160*/  IMAD.X R215, R215, 0x1, R0, P3 ;  /* 0x00000001d7d77824 */ /* 0x000fe200018e0600 */
[----:B------:R-:W-:-:S03]  /*21170*/  MOV R8, R214 ;  /* 0x000000d600087202 */ /* 0x000fc60000000f00 */
[----:B------:R-:W-:-:S05]  /*21180*/  IMAD.MOV.U32 R9, RZ, RZ, R215 ;  /* 0x000000ffff097224 */ /* 0x000fca00078e00d7 */
[----:B------:R1:W-:Y:S01]  /*21190*/  LDGSTS.E [R6+0x1400c], desc[UR60][R8.64], P1 ;  /* 0x1400c00008067fae */ /* 0x0003e2000892187c */
[----:B--2---:R-:W-:-:S05]  /*211a0*/  IADD3 R212, P4, R212, R2, RZ ;  /* 0x00000002d4d47210 */ /* 0x004fca0007f9e0ff */
[----:B------:R-:W-:Y:S02]  /*211b0*/  IMAD.X R213, R213, 0x1, R0, P4 ;  /* 0x00000001d5d57824 */ /* 0x000fe400020e0600 */
[----:B-1----:R-:W-:Y:S02]  /*211c0*/  IMAD.MOV.U32 R8, RZ, RZ, R212 ;  /* 0x000000ffff087224 */ /* 0x002fe400078e00d4 */
[----:B------:R-:W-:Y:S01]  /*211d0*/  IMAD.MOV.U32 R9, RZ, RZ, R213 ;  /* 0x000000ffff097224 */ /* 0x000fe200078e00d5 */
[----:B------:R-:W-:-:S04]  /*211e0*/  ISETP.GT.AND P1, PT, R5, 0x65, PT ;  /* 0x000000650500780c */ /* 0x000fc80003f24270 */
[----:B------:R1:W-:Y:S02]  /*211f0*/  LDGSTS.E [R6+0x18000], desc[UR60][R8.64], P2 ;  /* 0x1800000008067fae */ /* 0x0003e4000912187c */
[----:B-1----:R-:W-:-:S04]  /*21200*/  SEL R8, RZ, 0x4, !P1 ;  /* 0x00000004ff087807 */ /* 0x002fc80004800000 */
[----:B------:R-:W-:Y:S01]  /*21210*/  SEL R8, R8, RZ, !P0 ;  /* 0x000000ff08087207 */ /* 0x000fe20004000000 */
[----:B------:R1:W-:Y:S03]  /*21220*/  STL [R1+0x4c0], R214 ;  /* 0x0004c0d601007387 */ /* 0x0003e60000100800 */
[----:B------:R-:W-:Y:S02]  /*21230*/  ISETP.NE.U32.AND P1, PT, R8, RZ, PT ;  /* 0x000000ff0800720c */ /* 0x000fe40003f25070 */
[----:B----4-:R-:W-:-:S04]  /*21240*/  IADD3 R11, P3, R11, R2, RZ ;  /* 0x000000020b0b7210 */ /* 0x010fc80007f7e0ff */
[----:B------:R-:W-:Y:S01]  /*21250*/  IADD3.X R12, R12, R0, RZ, P3, !PT ;  /* 0x000000000c0c7210 */ /* 0x000fe20001ffe4ff */
[----:B------:R-:W-:Y:S01]  /*21260*/  IMAD.MOV.U32 R8, RZ, RZ, R11 ;  /* 0x000000ffff087224 */ /* 0x000fe200078e000b */
[----:B------:R2:W-:Y:S03]  /*21270*/  STL [R1+0x4bc], R215 ;  /* 0x0004bcd701007387 */ /* 0x0005e60000100800 */
[----:B------:R-:W-:Y:S01]  /*21280*/  IMAD.MOV.U32 R9, RZ, RZ, R12 ;  /* 0x000000ffff097224 */ /* 0x000fe200078e000c */
[----:B------:R-:W-:Y:S04]  /*21290*/  STL [R1+0x688], R212 ;  /* 0x000688d401007387 */ /* 0x000fe80000100800 */
[----:B------:R4:W-:Y:S04]  /*212a0*/  STL [R1+0x684], R213 ;  /* 0x000684d501007387 */ /* 0x0009e80000100800 */
[----:B-1----:R-:W4:Y:S01]  /*212b0*/  LDL.LU R214, [R1+0x6a8] ;  /* 0x0006a80001d67983 */ /* 0x002f220000300800 */
[----:B---3--:R-:W-:-:S03]  /*212c0*/  IADD3 R3, P4, R3, R2, RZ ;  /* 0x0000000203037210 */ /* 0x008fc60007f9e0ff */
[----:B------:R1:W-:Y:S02]  /*212d0*/  LDGSTS.E [R6+0x1c000], desc[UR60][R8.64], P2 ;  /* 0x1c00000008067fae */ /* 0x0003e4000912187c */
[----:B------:R-:W-:Y:S02]  /*212e0*/  IMAD.X R7, R7, 0x1, R0, P4 ;  /* 0x0000000107077824 */ /* 0x000fe400020e0600 */
[----:B------:R-:W-:Y:S01]  /*212f0*/  STL [R1+0x690], R11 ;  /* 0x0006900b01007387 */ /* 0x000fe20000100800 */
[----:B------:R-:W-:-:S03]  /*21300*/  ISETP.GT.AND P2, PT, R5, 0x66, PT ;  /* 0x000000660500780c */ /* 0x000fc60003f44270 */
[----:B------:R3:W-:Y:S01]  /*21310*/  STL [R1+0x68c], R12 ;  /* 0x00068c0c01007387 */ /* 0x0007e20000100800 */
[----:B-1----:R-:W-:Y:S01]  /*21320*/  MOV R8, R3 ;  /* 0x0000000300087202 */ /* 0x002fe20000000f00 */
[----:B------:R-:W-:Y:S02]  /*21330*/  IMAD.MOV.U32 R9, RZ, RZ, R7 ;  /* 0x000000ffff097224 */ /* 0x000fe400078e0007 */
[----:B------:R-:W-:Y:S04]  /*21340*/  STL [R1+0x698], R3 ;  /* 0x0006980301007387 */ /* 0x000fe80000100800 */
[----:B--2---:R-:W2:Y:S04]  /*21350*/  LDL.LU R215, [R1+0x6a4] ;  /* 0x0006a40001d77983 */ /* 0x004ea80000300800 */
[----:B------:R1:W-:Y:S04]  /*21360*/  STL [R1+0x694], R7 ;  /* 0x0006940701007387 */ /* 0x0003e80000100800 */
[----:B----4-:R-:W4:Y:S04]  /*21370*/  LDL.LU R213, [R1+0x6ac] ;  /* 0x0006ac0001d57983 */ /* 0x010f280000300800 */
[----:B------:R1:W-:Y:S04]  /*21380*/  LDGSTS.E [R6+0x18004], desc[UR60][R8.64], P1 ;  /* 0x1800400008067fae */ /* 0x0003e8000892187c */
[----:B------:R-:W4:Y:S04]  /*21390*/  LDL.LU R212, [R1+0x6b0] ;  /* 0x0006b00001d47983 */ /* 0x000f280000300800 */
[----:B---3--:R-:W3:Y:S01]  /*213a0*/  LDL.LU R12, [R1+0x6b4] ;  /* 0x0006b400010c7983 */ /* 0x008ee20000300800 */
[----:B-1----:R-:W-:-:S03]  /*213b0*/  SEL R8, RZ, 0x4, !P2 ;  /* 0x00000004ff087807 */ /* 0x002fc60005000000 */
[----:B------:R-:W3:Y:S01]  /*213c0*/  LDL.LU R11, [R1+0x6b8] ;  /* 0x0006b800010b7983 */ /* 0x000ee20000300800 */
[----:B------:R-:W-:-:S03]  /*213d0*/  SEL R8, R8, RZ, !P0 ;  /* 0x000000ff08087207 */ /* 0x000fc60004000000 */
[----:B------:R-:W3:Y:S04]  /*213e0*/  LDL.LU R7, [R1+0x6bc] ;  /* 0x0006bc0001077983 */ /* 0x000ee80000300800 */
[----:B------:R-:W3:Y:S04]  /*213f0*/  LDL.LU R3, [R1+0x6c0] ;  /* 0x0006c00001037983 */ /* 0x000ee80000300800 */
[----:B------:R-:W4:Y:S01]  /*21400*/  LDL.LU R9, [R1+0x6a0] ;  /* 0x0006a00001097983 */ /* 0x000f220000300800 */
[----:B------:R-:W-:-:S03]  /*21410*/  ISETP.NE.U32.AND P2, PT, R8, RZ, PT ;  /* 0x000000ff0800720c */ /* 0x000fc60003f45070 */
[----:B------:R-:W3:Y:S01]  /*21420*/  LDL.LU R8, [R1+0x69c] ;  /* 0x00069c0001087983 */ /* 0x000ee20000300800 */
[----:B------:R-:W-:-:S05]  /*21430*/  IADD3 R214, P4, R214, R2, RZ ;  /* 0x00000002d6d67210 */ /* 0x000fca0007f9e0ff */
[----:B--2---:R-:W-:Y:S01]  /*21440*/  IMAD.X R215, R215, 0x1, R0, P4 ;  /* 0x00000001d7d77824 */ /* 0x004fe200020e0600 */
[----:B----4-:R-:W-:-:S05]  /*21450*/  IADD3 R9, P3, R9, R2, RZ ;  /* 0x0000000209097210 */ /* 0x010fca0007f7e0ff */
[----:B---3--:R-:W-:Y:S01]  /*21460*/  IMAD.X R8, R8, 0x1, R0, P3 ;  /* 0x0000000108087824 */ /* 0x008fe200018e0600 */
[----:B------:R1:W-:Y:S04]  /*21470*/  STL [R1+0x6a0], R9 ;  /* 0x0006a00901007387 */ /* 0x0003e80000100800 */
[----:B------:R2:W-:Y:S01]  /*21480*/  STL [R1+0x69c], R8 ;  /* 0x00069c0801007387 */ /* 0x0005e20000100800 */
[----:B-1----:R-:W-:-:S04]  /*21490*/  LOP3.LUT R9, R9, R8, RZ, 0x3c, !PT ;  /* 0x0000000809097212 */ /* 0x002fc800078e3cff */
[----:B--2---:R-:W-:-:S04]  /*214a0*/  LOP3.LUT R8, R9, R8, RZ, 0x3c, !PT ;  /* 0x0000000809087212 */ /* 0x004fc800078e3cff */
[----:B------:R-:W-:-:S05]  /*214b0*/  LOP3.LUT R9, R9, R8, RZ, 0x3c, !PT ;  /* 0x0000000809097212 */ /* 0x000fca00078e3cff */
        /* <DEDUP_REMOVED lines=8> */
[----:B------:R-:W-:Y:S02]  /*21540*/  SEL R8, R8, RZ, !P0 ;  /* 0x000000ff08087207 */ /* 0x000fe40004000000 */
[----:B------:R-:W-:Y:S02]  /*21550*/  MOV R9, R213 ;  /* 0x000000d500097202 */ /* 0x000fe40000000f00 */
[----:B------:R-:W-:Y:S01]  /*21560*/  ISETP.NE.U32.AND P1, PT, R8, RZ, PT ;  /* 0x000000ff0800720c */ /* 0x000fe20003f25070 */
[----:B------:R-:W-:Y:S01]  /*21570*/  IMAD.MOV.U32 R8, RZ, RZ, R212 ;  /* 0x000000ffff087224 */ /* 0x000fe200078e00d4 */
[----:B------:R-:W-:-:S04]  /*21580*/  IADD3 R3, P3, R3, R2, RZ ;  /* 0x0000000203037210 */ /* 0x000fc80007f7e0ff */
[----:B------:R1:W-:Y:S01]  /*21590*/  LDGSTS.E [R6+0x1c008], desc[UR60][R8.64], P2 ;  /* 0x1c00800008067fae */ /* 0x0003e2000912187c */
[----:B------:R-:W-:Y:S01]  /*215a0*/  IADD3 R11, P2, R11, R2, RZ ;  /* 0x000000020b0b7210 */ /* 0x000fe20007f5e0ff */
[--C-:B------:R-:W-:Y:S02]  /*215b0*/  IMAD.X R7, R7, 0x1, R0.reuse, P3 ;  /* 0x0000000107077824 */ /* 0x100fe400018e0600 */
[----:B------:R2:W-:Y:S02]  /*215c0*/  STL [R1+0x6a8], R214 ;  /* 0x0006a8d601007387 */ /* 0x0005e40000100800 */
[----:B------:R-:W-:Y:S02]  /*215d0*/  IMAD.X R12, R12, 0x1, R0, P2 ;  /* 0x000000010c0c7824 */ /* 0x000fe400010e0600 */
[----:B------:R-:W-:Y:S04]  /*215e0*/  STL [R1+0x6a4], R215 ;  /* 0x0006a4d701007387 */ /* 0x000fe80000100800 */
[----:B------:R-:W-:Y:S04]  /*215f0*/  STL [R1+0x6b0], R212 ;  /* 0x0006b0d401007387 */ /* 0x000fe80000100800 */
[----:B------:R3:W-:Y:S04]  /*21600*/  STL [R1+0x6ac], R213 ;  /* 0x0006acd501007387 */ /* 0x0007e80000100800 */
[----:B------:R4:W-:Y:S04]  /*21610*/  STL [R1+0x6b8], R11 ;  /* 0x0006b80b01007387 */ /* 0x0009e80000100800 */
[----:B------:R4:W-:Y:S04]  /*21620*/  STL [R1+0x6b4], R12 ;  /* 0x0006b40c01007387 */ /* 0x0009e80000100800 */
[----:B------:R-:W-:Y:S04]  /*21630*/  STL [R1+0x6c0], R3 ;  /* 0x0006c00301007387 */ /* 0x000fe80000100800 */
[----:B------:R4:W-:Y:S01]  /*21640*/  STL [R1+0x6bc], R7 ;  /* 0x0006bc0701007387 */ /* 0x0009e20000100800 */
[----:B-1----:R-:W-:-:S03]  /*21650*/  IMAD.MOV.U32 R8, RZ, RZ, R11 ;  /* 0x000000ffff087224 */ /* 0x002fc600078e000b */
[----:B--2---:R-:W2:Y:S04]  /*21660*/  LDL.LU R214, [R1+0x100] ;  /* 0x0001000001d67983 */ /* 0x004ea80000300800 */
[----:B---3--:R-:W3:Y:S04]  /*21670*/  LDL.LU R213, [R1+0x2c4] ;  /* 0x0002c40001d57983 */ /* 0x008ee80000300800 */
[----:B----4-:R-:W4:Y:S01]  /*21680*/  LDL.LU R11, [R1+0x2c8] ;  /* 0x0002c800010b7983 */ /* 0x010f220000300800 */
[----:B------:R-:W-:-:S03]  /*21690*/  MOV R9, R12 ;  /* 0x0000000c00097202 */ /* 0x000fc60000000f00 */
[----:B------:R-:W3:Y:S04]  /*216a0*/  LDL.LU R212, [R1+0x2cc] ;  /* 0x0002cc0001d47983 */ /* 0x000ee80000300800 */
[----:B------:R1:W-:Y:S04]  /*216b0*/  LDGSTS.E [R6+0x1800c], desc[UR60][R8.64], P1 ;  /* 0x1800c00008067fae */ /* 0x0003e8000892187c */
[----:B------:R-:W3:Y:S01]  /*216c0*/  LDL.LU R12, [R1+0x2d0] ;  /* 0x0002d000010c7983 */ /* 0x000ee20000300800 */
[----:B-1----:R-:W-:Y:S02]  /*216d0*/  IMAD.MOV.U32 R9, RZ, RZ, R7 ;  /* 0x000000ffff097224 */ /* 0x002fe400078e0007 */
[----:B------:R-:W-:Y:S01]  /*216e0*/  IMAD.MOV.U32 R8, RZ, RZ, R3 ;  /* 0x000000ffff087224 */ /* 0x000fe200078e0003 */
[----:B------:R-:W3:Y:S04]  /*216f0*/  LDL.LU R7, [R1+0x2d4] ;  /* 0x0002d40001077983 */ /* 0x000ee80000300800 */
[----:B------:R-:W3:Y:S04]  /*21700*/  LDL.LU R3, [R1+0x2d8] ;  /* 0x0002d80001037983 */ /* 0x000ee80000300800 */
[----:B------:R1:W-:Y:S01]  /*21710*/  LDGSTS.E [R6+0x1c00c], desc[UR60][R8.64], P1 ;  /* 0x1c00c00008067fae */ /* 0x0003e2000892187c */
[----:B------:R-:W-:-:S04]  /*21720*/  ISETP.GT.AND P1, PT, R5, 0x8, PT ;  /* 0x000000080500780c */ /* 0x000fc80003f24270 */
[----:B-1----:R-:W-:-:S04]  /*21730*/  SEL R6, RZ, 0x4, !P1 ;  /* 0x00000004ff067807 */ /* 0x002fc80004800000 */
[----:B------:R-:W-:Y:S02]  /*21740*/  SEL R6, R6, RZ, !P0 ;  /* 0x000000ff06067207 */ /* 0x000fe40004000000 */
[----:B------:R-:W-:Y:S02]  /*21750*/  IADD3 R239, P1, R239, R2, RZ ;  /* 0x00000002efef7210 */ /* 0x000fe40007f3e0ff */
[----:B------:R-:W-:Y:S02]  /*21760*/  ISETP.NE.U32.AND P2, PT, R6, RZ, PT ;  /* 0x000000ff0600720c */ /* 0x000fe40003f45070 */
[----:B------:R-:W-:Y:S01]  /*21770*/  LOP3.LUT R6, R10, 0x20, RZ, 0x3c, !PT ;  /* 0x000000200a067812 */ /* 0x000fe200078e3cff */
[----:B------:R-:W-:Y:S02]  /*21780*/  IMAD.X R238, R238, 0x1, R0, P1 ;  /* 0x00000001eeee7824 */ /* 0x000fe400008e0600 */
[----:B------:R-:W-:Y:S01]  /*21790*/  IMAD.MOV.U32 R8, RZ, RZ, R239 ;  /* 0x000000ffff087224 */ /* 0x000fe200078e00ef */
[----:B------:R-:W-:Y:S01]  /*217a0*/  IADD3 R6, R6, UR5, RZ ;  /* 0x0000000506067c10 */ /* 0x000fe2000fffe0ff */
[----:B------:R-:W-:Y:S01]  /*217b0*/  IMAD.MOV.U32 R9, RZ, RZ, R238 ;  /* 0x000000ffff097224 */ /* 0x000fe200078e00ee */
[----:B------:R-:W-:-:S02]  /*217c0*/  ISETP.GT.AND P1, PT, R5, 0x9, PT ;  /* 0x000000090500780c */ /* 0x000fc40003f24270 */
[----:B------:R-:W-:-:S03]  /*217d0*/  IADD3 R241, P3, R241, R2, RZ ;  /* 0x00000002f1f17210 */ /* 0x000fc60007f7e0ff */
[----:B------:R1:W-:Y:S02]  /*217e0*/  LDGSTS.E [R6], desc[UR60][R8.64], P2 ;  /* 0x0000000008067fae */ /* 0x0003e4000912187c */
[----:B------:R-:W-:Y:S01]  /*217f0*/  IMAD.X R240, R240, 0x1, R0, P3 ;  /* 0x00000001f0f07824 */ /* 0x000fe200018e0600 */
[----:B------:R-:W-:Y:S02]  /*21800*/  IADD3 R243, P4, R243, R2, RZ ;  /* 0x00000002f3f37210 */ /* 0x000fe40007f9e0ff */
[----:B-1----:R-:W-:-:S04]  /*21810*/  SEL R8, RZ, 0x4, !P1 ;  /* 0x00000004ff087807 */ /* 0x002fc80004800000 */
[----:B------:R-:W-:Y:S01]  /*21820*/  SEL R8, R8, RZ, !P0 ;  /* 0x000000ff08087207 */ /* 0x000fe20004000000 */
[----:B------:R-:W-:-:S03]  /*21830*/  IMAD.MOV.U32 R9, RZ, RZ, R240 ;  /* 0x000000ffff097224 */ /* 0x000fc600078e00f0 */
[----:B------:R-:W-:Y:S01]  /*21840*/  ISETP.NE.U32.AND P1, PT, R8, RZ, PT ;  /* 0x000000ff0800720c */ /* 0x000fe20003f25070 */
[----:B------:R-:W-:Y:S01]  /*21850*/  IMAD.MOV.U32 R8, RZ, RZ, R241 ;  /* 0x000000ffff087224 */ /* 0x000fe200078e00f1 */
[----:B------:R-:W-:-:S04]  /*21860*/  IADD3.X R242, R242, R0, RZ, P4, !PT ;  /* 0x00000000f2f27210 */ /* 0x000fc800027fe4ff */
[----:B------:R1:W-:Y:S01]  /*21870*/  LDGSTS.E [R6+0x4000], desc[UR60][R8.64], P2 ;  /* 0x0400000008067fae */ /* 0x0003e2000912187c */
[----:B------:R-:W-:Y:S02]  /*21880*/  ISETP.GT.AND P2, PT, R5, 0xa, PT ;  /* 0x0000000a0500780c */ /* 0x000fe40003f44270 */
[----:B------:R-:W-:Y:S01]  /*21890*/  IADD3 R245, P3, R245, R2, RZ ;  /* 0x00000002f5f57210 */ /* 0x000fe20007f7e0ff */
[----:B-1----:R-:W-:Y:S01]  /*218a0*/  IMAD.MOV.U32 R8, RZ, RZ, R243 ;  /* 0x000000ffff087224 */ /* 0x002fe200078e00f3 */
[----:B------:R-:W-:-:S05]  /*218b0*/  MOV R9, R242 ;  /* 0x000000f200097202 */ /* 0x000fca0000000f00 */
[----:B------:R1:W-:Y:S01]  /*218c0*/  LDGSTS.E [R6+0x4], desc[UR60][R8.64], P1 ;  /* 0x0000400008067fae */ /* 0x0003e2000892187c */
[----:B------:R-:W-:Y:S01]  /*218d0*/  IMAD.X R244, R244, 0x1, R0, P3 ;  /* 0x00000001f4f47824 */ /* 0x000fe200018e0600 */
[----:B------:R-:W-:Y:S02]  /*218e0*/  IADD3 R247, P4, R247, R2, RZ ;  /* 0x00000002f7f77210 */ /* 0x000fe40007f9e0ff */
[----:B-1----:R-:W-:-:S04]  /*218f0*/  SEL R8, RZ, 0x4, !P2 ;  /* 0x00000004ff087807 */ /* 0x002fc80005000000 */
[----:B------:R-:W-:Y:S02]  /*21900*/  SEL R8, R8, RZ, !P0 ;  /* 0x000000ff08087207 */ /* 0x000fe40004000000 */
[----:B------:R-:W-:Y:S02]  /*21910*/  MOV R9, R244 ;  /* 0x000000f400097202 */ /* 0x000fe40000000f00 */
[----:B------:R-:W-:Y:S01]  /*21920*/  ISETP.NE.U32.AND P2, PT, R8, RZ, PT ;  /* 0x000000ff0800720c */ /* 0x000fe20003f45070 */
[----:B------:R-:W-:Y:S02]  /*21930*/  IMAD.MOV.U32 R8, RZ, RZ, R245 ;  /* 0x000000ffff087224 */ /* 0x000fe400078e00f5 */
[----:B------:R-:W-:-:S03]  /*21940*/  IMAD.X R246, R246, 0x1, R0, P4 ;  /* 0x00000001f6f67824 */ /* 0x000fc600020e0600 */
[----:B------:R1:W-:Y:S01]  /*21950*/  LDGSTS.E [R6+0x4004], desc[UR60][R8.64], P1 ;  /* 0x0400400008067fae */ /* 0x0003e2000892187c */
[----:B------:R-:W-:Y:S02]  /*21960*/  ISETP.GT.AND P1, PT, R5, 0xb, PT ;  /* 0x0000000b0500780c */ /* 0x000fe40003f24270 */
[----:B------:R-:W-:Y:S01]  /*21970*/  IADD3 R249, P3, R249, R2, RZ ;  /* 0x00000002f9f97210 */ /* 0x000fe20007f7e0ff */
[----:B-1----:R-:W-:Y:S02]  /*21980*/  IMAD.MOV.U32 R8, RZ, RZ, R247 ;  /* 0x000000ffff087224 */ /* 0x002fe400078e00f7 */
[----:B------:R-:W-:-:S05]  /*21990*/  IMAD.MOV.U32 R9, RZ, RZ, R246 ;  /* 0x000000ffff097224 */ /* 0x000fca00078e00f6 */
[----:B------:R1:W-:Y:S01]  /*219a0*/  LDGSTS.E [R6+0x8], desc[UR60][R8.64], P2 ;  /* 0x0000800008067fae */ /* 0x0003e2000912187c */
        /* <DEDUP_REMOVED lines=9> */
[----:B------:R-:W-:Y:S01]  /*21a40*/  ISETP.GT.AND P2, PT, R5, 0x28, PT ;  /* 0x000000280500780c */ /* 0x000fe20003f44270 */
[----:B-1----:R-:W-:Y:S01]  /*21a50*/  IMAD.MOV.U32 R8, RZ, RZ, R251 ;  /* 0x000000ffff087224 */ /* 0x002fe200078e00fb */
[----:B------:R-:W-:-:S05]  /*21a60*/  MOV R9, R250 ;  /* 0x000000fa00097202 */ /* 0x000fca0000000f00 */
[----:B------:R1:W-:Y:S02]  /*21a70*/  LDGSTS.E [R6+0xc], desc[UR60][R8.64], P1 ;  /* 0x0000c00008067fae */ /* 0x0003e4000892187c */
[----:B-1----:R-:W-:-:S04]  /*21a80*/  SEL R8, RZ, 0x4, !P2 ;  /* 0x00000004ff087807 */ /* 0x002fc80005000000 */
[----:B------:R-:W-:-:S04]  /*21a90*/  SEL R8, R8, RZ, !P0 ;  /* 0x000000ff08087207 */ /* 0x000fc80004000000 */
[----:B------:R-:W-:Y:S02]  /*21aa0*/  ISETP.NE.U32.AND P2, PT, R8, RZ, PT ;  /* 0x000000ff0800720c */ /* 0x000fe40003f45070 */
[----:B--2---:R-:W-:-:S05]  /*21ab0*/  IADD3 R214, P3, R214, R2, RZ ;  /* 0x00000002d6d67210 */ /* 0x004fca0007f7e0ff */
[----:B------:R-:W-:Y:S01]  /*21ac0*/  IMAD.X R252, R252, 0x1, R0, P3 ;  /* 0x00000001fcfc7824 */ /* 0x000fe200018e0600 */
[----:B----4-:R-:W-:Y:S01]  /*21ad0*/  IADD3 R11, P4, R11, R2, RZ ;  /* 0x000000020b0b7210 */ /* 0x010fe20007f9e0ff */
[----:B------:R-:W-:-:S03]  /*21ae0*/  IMAD.MOV.U32 R8, RZ, RZ, R214 ;  /* 0x000000ffff087224 */ /* 0x000fc600078e00d6 */
[----:B------:R-:W-:Y:S01]  /*21af0*/  MOV R9, R252 ;  /* 0x000000fc00097202 */ /* 0x000fe20000000f00 */
[----:B---3--:R-:W-:Y:S01]  /*21b00*/  IMAD.X R213, R213, 0x1, R0, P4 ;  /* 0x00000001d5d57824 */ /* 0x008fe200020e0600 */
[----:B------:R1:W-:Y:S04]  /*21b10*/  STL [R1+0x100], R214 ;  /* 0x000100d601007387 */ /* 0x0003e80000100800 */
[----:B------:R-:W-:Y:S04]  /*21b20*/  STL [R1+0x2c8], R11 ;  /* 0x0002c80b01007387 */ /* 0x000fe80000100800 */
[----:B------:R2:W-:Y:S04]  /*21b30*/  STL [R1+0x2c4], R213 ;  /* 0x0002c4d501007387 */ /* 0x0005e80000100800 */
[----:B------:R3:W-:Y:S04]  /*21b40*/  LDGSTS.E [R6+0x400c], desc[UR60][R8.64], P1 ;  /* 0x0400c00008067fae */ /* 0x0007e8000892187c */
[----:B------:R-:W4:Y:S04]  /*21b50*/  LDL.LU R215, [R1+0x2dc] ;  /* 0x0002dc0001d77983 */ /* 0x000f280000300800 */
[----:B-1----:R-:W4:Y:S01]  /*21b60*/  LDL.LU R214, [R1+0x2e0] ;  /* 0x0002e00001d67983 */ /* 0x002f220000300800 */
[----:B---3--:R-:W-:-:S02]  /*21b70*/  IMAD.MOV.U32 R9, RZ, RZ, R213 ;  /* 0x000000ffff097224 */ /* 0x008fc400078e00d5 */
[----:B------:R-:W-:Y:S01]  /*21b80*/  IMAD.MOV.U32 R8, RZ, RZ, R11 ;  /* 0x000000ffff087224 */ /* 0x000fe200078e000b */
[----:B--2---:R-:W2:Y:S04]  /*21b90*/  LDL.LU R213, [R1+0x2e4] ;  /* 0x0002e40001d57983 */ /* 0x004ea80000300800 */
[----:B------:R-:W3:Y:S01]  /*21ba0*/  LDL.LU R11, [R1+0x2e8] ;  /* 0x0002e800010b7983 */ /* 0x000ee20000300800 */
[----:B------:R-:W-:Y:S02]  /*21bb0*/  ISETP.GT.AND P1, PT, R5, 0x29, PT ;  /* 0x000000290500780c */ /* 0x000fe40003f24270 */
[-C--:B------:R-:W-:Y:S01]  /*21bc0*/  IADD3 R12, P3, R12, R2.reuse, RZ ;  /* 0x000000020c0c7210 */ /* 0x080fe20007f7e0ff */
[----:B------:R1:W-:Y:S01]  /*21bd0*/  LDGSTS.E [R6+0x8000], desc[UR60][R8.64], P2 ;  /* 0x0800000008067fae */ /* 0x0003e2000912187c */
[----:B------:R-:W-:-:S03]  /*21be0*/  IADD3 R3, P4, R3, R2, RZ ;  /* 0x0000000203037210 */ /* 0x000fc60007f9e0ff */
[----:B------:R-:W-:Y:S01]  /*21bf0*/  IMAD.X R212, R212, 0x1, R0, P3 ;  /* 0x00000001d4d47824 */ /* 0x000fe200018e0600 */
[----:B------:R-:W-:Y:S02]  /*21c00*/  IADD3.X R7, R7, R0, RZ, P4, !PT ;  /* 0x0000000007077210 */ /* 0x000fe400027fe4ff */
[----:B-1----:R-:W-:-:S04]  /*21c10*/  SEL R8, RZ, 0x4, !P1 ;  /* 0x00000004ff087807 */ /* 0x002fc80004800000 */
[----:B------:R-:W-:Y:S01]  /*21c20*/  SEL R8, R8, RZ, !P0 ;  /* 0x000000ff08087207 */ /* 0x000fe20004000000 */
[----:B------:R-:W-:Y:S01]  /*21c30*/  STL [R1+0x2d0], R12 ;  /* 0x0002d00c01007387 */ /* 0x000fe20000100800 */
[----:B------:R-:W-:Y:S02]  /*21c40*/  IMAD.MOV.U32 R9, RZ, RZ, R212 ;  /* 0x000000ffff097224 */ /* 0x000fe400078e00d4 */
[----:B------:R-:W-:Y:S01]  /*21c50*/  ISETP.NE.U32.AND P1, PT, R8, RZ, PT ;  /* 0x000000ff0800720c */ /* 0x000fe20003f25070 */
[----:B------:R-:W-:Y:S01]  /*21c60*/  IMAD.MOV.U32 R8, RZ, RZ, R12 ;  /* 0x000000ffff087224 */ /* 0x000fe200078e000c */
[----:B------:R1:W-:Y:S04]  /*21c70*/  STL [R1+0x2cc], R212 ;  /* 0x0002ccd401007387 */ /* 0x0003e80000100800 */
[----:B------:R-:W-:Y:S04]  /*21c80*/  STL [R1+0x2d8], R3 ;  /* 0x0002d80301007387 */ /* 0x000fe80000100800 */
[----:B------:R1:W-:Y:S04]  /*21c90*/  STL [R1+0x2d4], R7 ;  /* 0x0002d40701007387 */ /* 0x0003e80000100800 */
[----:B-1----:R-:W2:Y:S04]  /*21ca0*/  LDL.LU R212, [R1+0x2ec] ;  /* 0x0002ec0001d47983 */ /* 0x002ea80000300800 */
[----:B------:R1:W-:Y:S04]  /*21cb0*/  LDGSTS.E [R6+0xc000], desc[UR60][R8.64], P2 ;  /* 0x0c00000008067fae */ /* 0x0003e8000912187c */
[----:B------:R-:W2:Y:S01]  /*21cc0*/  LDL.LU R12, [R1+0x2f0] ;  /* 0x0002f000010c7983 */ /* 0x000ea20000300800 */
[----:B-1----:R-:W-:Y:S01]  /*21cd0*/  MOV R9, R7 ;  /* 0x0000000700097202 */ /* 0x002fe20000000f00 */
[----:B------:R-:W-:-:S02]  /*21ce0*/  IMAD.MOV.U32 R8, RZ, RZ, R3 ;  /* 0x000000ffff087224 */ /* 0x000fc400078e0003 */
        /* <DEDUP_REMOVED lines=10> */
[----:B------:R-:W-:Y:S01]  /*21d90*/  STL [R1+0x2e0], R214 ;  /* 0x0002e0d601007387 */ /* 0x000fe20000100800 */
[----:B------:R-:W-:-:S03]  /*21da0*/  IMAD.MOV.U32 R8, RZ, RZ, R214 ;  /* 0x000000ffff087224 */ /* 0x000fc600078e00d6 */
[----:B--2---:R-:W-:Y:S01]  /*21db0*/  IMAD.X R213, R213, 0x1, R0, P4 ;  /* 0x00000001d5d57824 */ /* 0x004fe200020e0600 */
[----:B------:R1:W-:Y:S01]  /*21dc0*/  STL [R1+0x2dc], R215 ;  /* 0x0002dcd701007387 */ /* 0x0003e20000100800 */
[----:B------:R-:W-:-:S03]  /*21dd0*/  MOV R9, R215 ;  /* 0x000000d700097202 */ /* 0x000fc60000000f00 */
[----:B------:R-:W-:Y:S04]  /*21de0*/  STL [R1+0x2e8], R11 ;  /* 0x0002e80b01007387 */ /* 0x000fe80000100800 */
[----:B------:R2:W-:Y:S04]  /*21df0*/  STL [R1+0x2e4], R213 ;  /* 0x0002e4d501007387 */ /* 0x0005e80000100800 */
[----:B-1----:R-:W3:Y:S04]  /*21e00*/  LDL.LU R215, [R1+0x2fc] ;  /* 0x0002fc0001d77983 */ /* 0x002ee80000300800 */
[----:B------:R-:W4:Y:S04]  /*21e10*/  LDL.LU R214, [R1+0x300] ;  /* 0x0003000001d67983 */ /* 0x000f280000300800 */
[----:B------:R1:W-:Y:S01]  /*21e20*/  LDGSTS.E [R6+0xc004], desc[UR60][R8.64], P1 ;  /* 0x0c00400008067fae */ /* 0x0003e2000892187c */
[----:B------:R-:W-:Y:S01]  /*21e30*/  ISETP.GT.AND P1, PT, R5, 0x2b, PT ;  /* 0x0000002b0500780c */ /* 0x000fe20003f24270 */
[----:B-1----:R-:W-:-:S02]  /*21e40*/  IMAD.MOV.U32 R9, RZ, RZ, R213 ;  /* 0x000000ffff097224 */ /* 0x002fc400078e00d5 */
[----:B------:R-:W-:Y:S01]  /*21e50*/  IMAD.MOV.U32 R8, RZ, RZ, R11 ;  /* 0x000000ffff087224 */ /* 0x000fe200078e000b */
[----:B--2---:R-:W2:Y:S04]  /*21e60*/  LDL.LU R213, [R1+0x4c4] ;  /* 0x0004c40001d57983 */ /* 0x004ea80000300800 */
[----:B------:R-:W2:Y:S01]  /*21e70*/  LDL.LU R11, [R1+0x4c8] ;  /* 0x0004c800010b7983 */ /* 0x000ea20000300800 */
[----:B------:R-:W-:-:S03]  /*21e80*/  IADD3 R12, P3, R12, R2, RZ ;  /* 0x000000020c0c7210 */ /* 0x000fc60007f7e0ff */
[----:B------:R1:W-:Y:S02]  /*21e90*/  LDGSTS.E [R6+0x8008], desc[UR60][R8.64], P2 ;  /* 0x0800800008067fae */ /* 0x0003e4000912187c */
[----:B------:R-:W-:Y:S01]  /*21ea0*/  IMAD.X R212, R212, 0x1, R0, P3 ;  /* 0x00000001d4d47824 */ /* 0x000fe200018e0600 */
[----:B-1----:R-:W-:Y:S02]  /*21eb0*/  SEL R8, RZ, 0x4, !P1 ;  /* 0x00000004ff087807 */ /* 0x002fe40004800000 */
[----:B------:R-:W-:Y:S02]  /*21ec0*/  IADD3 R3, P4, R3, R2, RZ ;  /* 0x0000000203037210 */ /* 0x000fe40007f9e0ff */
[----:B------:R-:W-:Y:S02]  /*21ed0*/  SEL R8, R8, RZ, !P0 ;  /* 0x000000ff08087207 */ /* 0x000fe40004000000 */
[----:B------:R-:W-:Y:S01]  /*21ee0*/  IADD3.X R7, R7, R0, RZ, P4, !PT ;  /* 0x0000000007077210 */ /* 0x000fe200027fe4ff */
[----:B------:R-:W-:Y:S01]  /*21ef0*/  STL [R1+0x2f0], R12 ;  /* 0x0002f00c01007387 */ /* 0x000fe20000100800 */
[----:B------:R-:W-:Y:S01]  /*21f00*/  ISETP.NE.U32.AND P1, PT, R8, RZ, PT ;  /* 0x000000ff0800720c */ /* 0x000fe20003f25070 */
[----:B------:R-:W-:-:S02]  /*21f10*/  IMAD.MOV.U32 R8, RZ, RZ, R12 ;  /* 0x000000ffff087224 */ /* 0x000fc400078e000c */
        /* <DEDUP_REMOVED lines=19> */
[----:B------:R-:W-:-:S03]  /*22050*/  IMAD.MOV.U32 R8, RZ, RZ, R214 ;  /* 0x000000ffff087224 */ /* 0x000fc600078e00d6 */
[----:B------:R-:W-:Y:S01]  /*22060*/  MOV R9, R215 ;  /* 0x000000d700097202 */ /* 0x000fe20000000f00 */
[----:B------:R1:W-:Y:S04]  /*22070*/  STL [R1+0x2fc], R215 ;  /* 0x0002fcd701007387 */ /* 0x0003e80000100800 */
[----:B------:R3:W-:Y:S01]  /*22080*/  LDGSTS.E [R6+0xc00c], desc[UR60][R8.64], P1 ;  /* 0x0c00c00008067fae */ /* 0x0007e2000892187c */
[----:B--2---:R-:W-:-:S05]  /*22090*/  IADD3 R11, P4, R11, R2, RZ ;  /* 0x000000020b0b7210 */ /* 0x004fca0007f9e0ff */
[----:B------:R-:W-:Y:S01]  /*220a0*/  IMAD.X R213, R213, 0x1, R0, P4 ;  /* 0x00000001d5d57824 */ /* 0x000fe200020e0600 */
[----:B------:R-:W-:Y:S01]  /*220b0*/  STL [R1+0x4c8], R11 ;  /* 0x0004c80b01007387 */ /* 0x000fe20000100800 */
[----:B---3--:R-:W-:-:S03]  /*220c0*/  IMAD.MOV.U32 R8, RZ, RZ, R11 ;  /* 0x000000ffff087224 */ /* 0x008fc600078e000b */
[----:B------:R2:W-:Y:S01]  /*220d0*/  STL [R1+0x4c4], R213 ;  /* 0x0004c4d501007387 */ /* 0x0005e20000100800 */
[----:B------:R-:W-:-:S03]  /*220e0*/  IMAD.MOV.U32 R9, RZ, RZ, R213 ;  /* 0x000000ffff097224 */ /* 0x000fc600078e00d5 */
[----:B-1----:R-:W3:Y:S04]  /*220f0*/  LDL.LU R215, [R1+0x4dc] ;  /* 0x0004dc0001d77983 */ /* 0x002ee80000300800 */
[----:B------:R-:W4:Y:S04]  /*22100*/  LDL.LU R214, [R1+0x4e0] ;  /* 0x0004e00001d67983 */ /* 0x000f280000300800 */
[----:B--2---:R-:W2:Y:S01]  /*22110*/  LDL.LU R213, [R1+0x4e4] ;  /* 0x0004e40001d57983 */ /* 0x004ea20000300800 */
[----:B------:R-:W-:-:S03]  /*22120*/  ISETP.GT.AND P1, PT, R5, 0x49, PT ;  /* 0x000000490500780c */ /* 0x000fc60003f24270 */
[----:B------:R-:W2:Y:S04]  /*22130*/  LDL.LU R11, [R1+0x4e8] ;  /* 0x0004e800010b7983 */ /* 0x000ea80000300800 */
[----:B------:R1:W-:Y:S02]  /*22140*/  LDGSTS.E [R6+0x10000], desc[UR60][R8.64], P2 ;  /* 0x1000000008067fae */ /* 0x0003e4000912187c */
[----:B-1----:R-:W-:Y:S02]  /*22150*/  SEL R8, RZ, 0x4, !P1 ;  /* 0x00000004ff087807 */ /* 0x002fe40004800000 */
[----:B------:R-:W-:Y:S02]  /*22160*/  IADD3 R12, P3, R12, R2, RZ ;  /* 0x000000020c0c7210 */ /* 0x000fe40007f7e0ff */
[----:B------:R-:W-:-:S03]  /*22170*/  SEL R8, R8, RZ, !P0 ;  /* 0x000000ff08087207 */ /* 0x000fc60004000000 */
[----:B------:R-:W-:Y:S01]  /*22180*/  IMAD.X R212, R212, 0x1, R0, P3 ;  /* 0x00000001d4d47824 */ /* 0x000fe200018e0600 */
[----:B------:R-:W-:Y:S01]  /*22190*/  ISETP.NE.U32.AND P1, PT, R8, RZ, PT ;  /* 0x000000ff0800720c */ /* 0x000fe20003f25070 */
[----:B------:R-:W-:Y:S01]  /*221a0*/  STL [R1+0x4d0], R12 ;  /* 0x0004d00c01007387 */ /* 0x000fe20000100800 */
[----:B------:R-:W-:Y:S01]  /*221b0*/  IMAD.MOV.U32 R8, RZ, RZ, R12 ;  /* 0x000000ffff087224 */ /* 0x000fe200078e000c */
[----:B------:R-:W-:Y:S01]  /*221c0*/  IADD3 R3, P4, R3, R2, RZ ;  /* 0x0000000203037210 */ /* 0x000fe20007f9e0ff */
[----:B------:R-:W-:-:S03]  /*221d0*/  IMAD.MOV.U32 R9, RZ, RZ, R212 ;  /* 0x000000ffff097224 */ /* 0x000fc600078e00d4 */
[----:B------:R-:W-:Y:S01]  /*221e0*/  IADD3.X R7, R7, R0, RZ, P4, !PT ;  /* 0x0000000007077210 */ /* 0x000fe200027fe4ff */
        /* <DEDUP_REMOVED lines=16> */
[--C-:B---3--:R-:W-:Y:S01]  /*222f0*/  IMAD.X R215, R215, 0x1, R0.reuse, P3 ;  /* 0x00000001d7d77824 */ /* 0x108fe200018e0600 */
[----:B--2---:R-:W-:Y:S01]  /*22300*/  IADD3 R11, P4, R11, R2, RZ ;  /* 0x000000020b0b7210 */ /* 0x004fe20007f9e0ff */
[----:B------:R-:W-:Y:S04]  /*22310*/  STL [R1+0x4e0], R214 ;  /* 0x0004e0d601007387 */ /* 0x000fe80000100800 */
[----:B------:R-:W-:Y:S01]  /*22320*/  IMAD.X R213, R213, 0x1, R0, P4 ;  /* 0x00000001d5d57824 */ /* 0x000fe200020e0600 */
[----:B------:R1:W-:Y:S01]  /*22330*/  STL [R1+0x4dc], R215 ;  /* 0x0004dcd701007387 */ /* 0x0003e20000100800 */
[----:B------:R-:W-:Y:S01]  /*22340*/  IMAD.MOV.U32 R8, RZ, RZ, R214 ;  /* 0x000000ffff087224 */ /* 0x000fe200078e00d6 */
[----:B------:R-:W-:Y:S02]  /*22350*/  MOV R9, R215 ;  /* 0x000000d700097202 */ /* 0x000fe40000000f00 */
        /* <DEDUP_REMOVED lines=12> */
[----:B-1----:R-:W-:-:S03]  /*22420*/  SEL R8, RZ, 0x4, !P1 ;  /* 0x00000004ff087807 */ /* 0x002fc60004800000 */
[----:B------:R-:W-:Y:S01]  /*22430*/  IMAD.X R212, R212, 0x1, R0, P3 ;  /* 0x00000001d4d47824 */ /* 0x000fe200018e0600 */
[----:B------:R-:W-:Y:S01]  /*22440*/  SEL R8, R8, RZ, !P0 ;  /* 0x000000ff08087207 */ /* 0x000fe20004000000 */
[----:B------:R-:W-:Y:S01]  /*22450*/  STL [R1+0x4f0], R12 ;  /* 0x0004f00c01007387 */ /* 0x000fe20000100800 */
[----:B------:R-:W-:-:S03]  /*22460*/  IADD3 R3, P4, R3, R2, RZ ;  /* 0x0000000203037210 */ /* 0x000fc60007f9e0ff */
[----:B------:R1:W-:Y:S01]  /*22470*/  STL [R1+0x4ec], R212 ;  /* 0x0004ecd401007387 */ /* 0x0003e20000100800 */
[----:B------:R-:W-:Y:S01]  /*22480*/  IADD3.X R7, R7, R0, RZ, P4, !PT ;  /* 0x0000000007077210 */ /* 0x000fe200027fe4ff */
[----:B------:R-:W-:Y:S01]  /*22490*/  IMAD.MOV.U32 R9, RZ, RZ, R212 ;  /* 0x000000ffff097224 */ /* 0x000fe200078e00d4 */
[----:B------:R-:W-:Y:S01]  /*224a0*/  ISETP.NE.U32.AND P1, PT, R8, RZ, PT ;  /* 0x000000ff0800720c */ /* 0x000fe20003f25070 */
[----:B------:R-:W-:Y:S01]  /*224b0*/  IMAD.MOV.U32 R8, RZ, RZ, R12 ;  /* 0x000000ffff087224 */ /* 0x000fe200078e000c */
[----:B------:R-:W-:Y:S04]  /*224c0*/  STL [R1+0x4f8], R3 ;  /* 0x0004f80301007387 */ /* 0x000fe80000100800 */
[----:B------:R1:W-:Y:S04]  /*224d0*/  STL [R1+0x4f4], R7 ;  /* 0x0004f40701007387 */ /* 0x0003e80000100800 */
[----:B-1----:R-:W2:Y:S04]  /*224e0*/  LDL.LU R212, [R1+0x6cc] ;  /* 0x0006cc0001d47983 */ /* 0x002ea80000300800 */
[----:B------:R-:W2:Y:S04]  /*224f0*/  LDL.LU R12, [R1+0x6d0] ;  /* 0x0006d000010c7983 */ /* 0x000ea80000300800 */
[----:B------:R1:W-:Y:S02]  /*22500*/  LDGSTS.E [R6+0x14008], desc[UR60][R8.64], P2 ;  /* 0x1400800008067fae */ /* 0x0003e4000912187c */
[----:B-1----:R-:W-:Y:S01]  /*22510*/  MOV R9, R7 ;  /* 0x0000000700097202 */ /* 0x002fe20000000f00 */
        /* <DEDUP_REMOVED lines=10> */
[----:B------:R-:W-:-:S03]  /*225c0*/  IMAD.MOV.U32 R8, RZ, RZ, R214 ;  /* 0x000000ffff087224 */ /* 0x000fc600078e00d6 */
[----:B------:R-:W-:Y:S01]  /*225d0*/  MOV R9, R215 ;  /* 0x000000d700097202 */ /* 0x000fe20000000f00 */
[----:B------:R-:W-:Y:S04]  /*225e0*/  STL [R1+0x500], R214 ;  /* 0x000500d601007387 */ /* 0x000fe80000100800 */
[----:B------:R-:W-:Y:S04]  /*225f0*/  STL [R1+0x4fc], R215 ;  /* 0x0004fcd701007387 */ /* 0x000fe80000100800 */
[----:B------:R1:W-:Y:S01]  /*22600*/  LDGSTS.E [R6+0x1400c], desc[UR60][R8.64], P1 ;  /* 0x1400c00008067fae */ /* 0x0003e2000892187c */
[----:B--2---:R-:W-:-:S05]  /*22610*/  IADD3 R11, P4, R11, R2, RZ ;  /* 0x000000020b0b7210 */ /* 0x004fca0007f9e0ff */
[----:B------:R-:W-:Y:S01]  /*22620*/  IMAD.X R213, R213, 0x1, R0, P4 ;  /* 0x00000001d5d57824 */ /* 0x000fe200020e0600 */
[----:B------:R-:W-:Y:S01]  /*22630*/  STL [R1+0x6c8], R11 ;  /* 0x0006c80b01007387 */ /* 0x000fe20000100800 */
[----:B-1----:R-:W-:-:S03]  /*22640*/  IMAD.MOV.U32 R8, RZ, RZ, R11 ;  /* 0x000000ffff087224 */ /* 0x002fc600078e000b */
[----:B------:R1:W-:Y:S01]  /*22650*/  STL [R1+0x6c4], R213 ;  /* 0x0006c4d501007387 */ /* 0x0003e20000100800 */
[----:B------:R-:W-:Y:S01]  /*22660*/  IMAD.MOV.U32 R9, RZ, RZ, R213 ;  /* 0x000000ffff097224 */ /* 0x000fe200078e00d5 */
[----:B------:R-:W-:-:S04]  /*22670*/  ISETP.GT.AND P1, PT, R5, 0x69, PT ;  /* 0x000000690500780c */ /* 0x000fc80003f24270 */
[----:B------:R2:W-:Y:S04]  /*22680*/  LDGSTS.E [R6+0x18000], desc[UR60][R8.64], P2 ;  /* 0x1800000008067fae */ /* 0x0005e8000912187c */
[----:B-1----:R-:W3:Y:S04]  /*22690*/  LDL.LU R213, [R1+0x6dc] ;  /* 0x0006dc0001d57983 */ /* 0x002ee80000300800 */
[----:B------:R-:W4:Y:S04]  /*226a0*/  LDL.LU R11, [R1+0x6e0] ;  /* 0x0006e000010b7983 */ /* 0x000f280000300800 */
[----:B------:R-:W3:Y:S01]  /*226b0*/  LDL.LU R215, [R1+0x6e4] ;  /* 0x0006e40001d77983 */ /* 0x000ee20000300800 */
[----:B--2---:R-:W-:-:S03]  /*226c0*/  SEL R8, RZ, 0x4, !P1 ;  /* 0x00000004ff087807 */ /* 0x004fc60004800000 */
[----:B------:R-:W2:Y:S01]  /*226d0*/  LDL.LU R214, [R1+0x6e8] ;  /* 0x0006e80001d67983 */ /* 0x000ea20000300800 */
[----:B------:R-:W-:-:S04]  /*226e0*/  SEL R8, R8, RZ, !P0 ;  /* 0x000000ff08087207 */ /* 0x000fc80004000000 */
[----:B------:R-:W-:Y:S02]  /*226f0*/  ISETP.NE.U32.AND P1, PT, R8, RZ, PT ;  /* 0x000000ff0800720c */ /* 0x000fe40003f25070 */
[----:B------:R-:W-:-:S05]  /*22700*/  IADD3 R12, P3, R12, R2, RZ ;  /* 0x000000020c0c7210 */ /* 0x000fca0007f7e0ff */
[----:B------:R-:W-:Y:S02]  /*22710*/  IMAD.X R212, R212, 0x1, R0, P3 ;  /* 0x00000001d4d47824 */ /* 0x000fe400018e0600 */
[----:B------:R-:W-:Y:S02]  /*22720*/  IMAD.MOV.U32 R8, RZ, RZ, R12 ;  /* 0x000000ffff087224 */ /* 0x000fe400078e000c */
[----:B------:R-:W-:Y:S01]  /*22730*/  IMAD.MOV.U32 R9, RZ, RZ, R212 ;  /* 0x000000ffff097224 */ /* 0x000fe200078e00d4 */
[----:B------:R-:W-:Y:S04]  /*22740*/  STL [R1+0x6d0], R12 ;  /* 0x0006d00c01007387 */ /* 0x000fe80000100800 */
[----:B------:R1:W-:Y:S04]  /*22750*/  STL [R1+0x6cc], R212 ;  /* 0x0006ccd401007387 */ /* 0x0003e80000100800 */
[----:B------:R1:W-:Y:S01]  /*22760*/  LDGSTS.E [R6+0x1c000], desc[UR60][R8.64], P2 ;  /* 0x1c00000008067fae */ /* 0x0003e2000912187c */
[----:B------:R-:W-:-:S04]  /*22770*/  IADD3 R3, P4, R3, R2, RZ ;  /* 0x0000000203037210 */ /* 0x000fc80007f9e0ff */
[----:B------:R-:W-:Y:S01]  /*22780*/  IADD3.X R7, R7, R0, RZ, P4, !PT ;  /* 0x0000000007077210 */ /* 0x000fe200027fe4ff */
[----:B------:R-:W-:Y:S03]  /*22790*/  STL [R1+0x6d8], R3 ;  /* 0x0006d80301007387 */ /* 0x000fe60000100800 */
[----:B-1----:R-:W-:Y:S01]  /*227a0*/  MOV R9, R7 ;  /* 0x0000000700097202 */ /* 0x002fe20000000f00 */
[----:B------:R1:W-:Y:S04]  /*227b0*/  STL [R1+0x6d4], R7 ;  /* 0x0006d40701007387 */ /* 0x0003e80000100800 */
[----:B------:R-:W2:Y:S04]  /*227c0*/  LDL.LU R212, [R1+0x6ec] ;  /* 0x0006ec0001d47983 */ /* 0x000ea80000300800 */
[----:B-1----:R-:W2:Y:S01]  /*227d0*/  LDL.LU R7, [R1+0x6f0] ;  /* 0x0006f00001077983 */ /* 0x002ea20000300800 */
[----:B------:R-:W-:Y:S01]  /*227e0*/  IMAD.MOV.U32 R8, RZ, RZ, R3 ;  /* 0x000000ffff087224 */ /* 0x000fe200078e0003 */
[----:B------:R-:W-:-:S02]  /*227f0*/  ISETP.GT.AND P2, PT, R5, 0x6a, PT ;  /* 0x0000006a0500780c */ /* 0x000fc40003f44270 */
[----:B------:R-:W2:Y:S04]  /*22800*/  LDL.LU R12, [R1+0x6f8] ;  /* 0x0006f800010c7983 */ /* 0x000ea80000300800 */
[----:B------:R1:W-:Y:S04]  /*22810*/  LDGSTS.E [R6+0x18004], desc[UR60][R8.64], P1 ;  /* 0x1800400008067fae */ /* 0x0003e8000892187c */
[----:B------:R-:W2:Y:S01]  /*22820*/  LDL.LU R3, [R1+0x700] ;  /* 0x0007000001037983 */ /* 0x000ea20000300800 */
[----:B-1----:R-:W-:-:S04]  /*22830*/  SEL R8, RZ, 0x4, !P2 ;  /* 0x00000004ff087807 */ /* 0x002fc80005000000 */
[----:B------:R-:W-:-:S04]  /*22840*/  SEL R8, R8, RZ, !P0 ;  /* 0x000000ff08087207 */ /* 0x000fc80004000000 */
[----:B------:R-:W-:Y:S02]  /*22850*/  ISETP.NE.U32.AND P2, PT, R8, RZ, PT ;  /* 0x000000ff0800720c */ /* 0x000fe40003f45070 */
[----:B----4-:R-:W-:-:S05]  /*22860*/  IADD3 R11, P3, R11, R2, RZ ;  /* 0x000000020b0b7210 */ /* 0x010fca0007f7e0ff */
[--C-:B---3--:R-:W-:Y:S01]  /*22870*/  IMAD.X R213, R213, 0x1, R0.reuse, P3 ;  /* 0x00000001d5d57824 */ /* 0x108fe200018e0600 */
[----:B--2---:R-:W-:Y:S01]  /*22880*/  IADD3 R214, P4, R214, R2, RZ ;  /* 0x00000002d6d67210 */ /* 0x004fe20007f9e0ff */
[----:B------:R-:W-:Y:S01]  /*22890*/  STL [R1+0x6e0], R11 ;  /* 0x0006e00b01007387 */ /* 0x000fe20000100800 */
[----:B------:R-:W-:Y:S02]  /*228a0*/  IMAD.MOV.U32 R8, RZ, RZ, R11 ;  /* 0x000000ffff087224 */ /* 0x000fe400078e000b */
[----:B------:R-:W-:Y:S01]  /*228b0*/  MOV R9, R213 ;  /* 0x000000d500097202 */ /* 0x000fe20000000f00 */
[----:B------:R-:W-:Y:S01]  /*228c0*/  IMAD.X R215, R215, 0x1, R0, P4 ;  /* 0x00000001d7d77824 */ /* 0x000fe200020e0600 */
[----:B------:R1:W-:Y:S04]  /*228d0*/  STL [R1+0x6dc], R213 ;  /* 0x0006dcd501007387 */ /* 0x0003e80000100800 */
[----:B------:R-:W-:Y:S04]  /*228e0*/  STL [R1+0x6e8], R214 ;  /* 0x0006e8d601007387 */ /* 0x000fe80000100800 */
[----:B------:R2:W-:Y:S04]  /*228f0*/  LDGSTS.E [R6+0x1c004], desc[UR60][R8.64], P1 ;  /* 0x1c00400008067fae */ /* 0x0005e8000892187c */
[----:B-1----:R-:W3:Y:S04]  /*22900*/  LDL.LU R213, [R1+0x6f4] ;  /* 0x0006f40001d57983 */ /* 0x002ee80000300800 */
[----:B------:R-:W-:Y:S04]  /*22910*/  STL [R1+0x6e4], R215 ;  /* 0x0006e4d701007387 */ /* 0x000fe80000100800 */
[----:B------:R-:W4:Y:S01]  /*22920*/  LDL.LU R11, [R1+0x6fc] ;  /* 0x0006fc00010b7983 */ /* 0x000f220000300800 */
[----:B--2---:R-:W-:-:S02]  /*22930*/  IMAD.MOV.U32 R8, RZ, RZ, R214 ;  /* 0x000000ffff087224 */ /* 0x004fc400078e00d6 */
[----:B------:R-:W-:Y:S01]  /*22940*/  IMAD.MOV.U32 R9, RZ, RZ, R215 ;  /* 0x000000ffff097224 */ /* 0x000fe200078e00d7 */
[----:B------:R-:W-:-:S04]  /*22950*/  ISETP.GT.AND P1, PT, R5, 0x6b, PT ;  /* 0x0000006b0500780c */ /* 0x000fc80003f24270 */
[----:B------:R1:W-:Y:S02]  /*22960*/  LDGSTS.E [R6+0x18008], desc[UR60][R8.64], P2 ;  /* 0x1800800008067fae */ /* 0x0003e4000912187c */
[----:B-1----:R-:W-:-:S04]  /*22970*/  SEL R8, RZ, 0x4, !P1 ;  /* 0x00000004ff087807 */ /* 0x002fc80004800000 */
[----:B------:R-:W-:Y:S02]  /*22980*/  SEL R8, R8, RZ, !P0 ;  /* 0x000000ff08087207 */ /* 0x000fe40004000000 */
[----:B------:R-:W-:-:S05]  /*22990*/  IADD3 R7, P3, R7, R2, RZ ;  /* 0x0000000207077210 */ /* 0x000fca0007f7e0ff */
[----:B------:R-:W-:Y:S01]  /*229a0*/  IMAD.X R212, R212, 0x1, R0, P3 ;  /* 0x00000001d4d47824 */ /* 0x000fe200018e0600 */
[----:B------:R-:W-:Y:S01]  /*229b0*/  STL [R1+0x6f0], R7 ;  /* 0x0006f00701007387 */ /* 0x000fe20000100800 */
[----:B------:R-:W-:Y:S02]  /*229c0*/  ISETP.NE.U32.AND P1, PT, R8, RZ, PT ;  /* 0x000000ff0800720c */ /* 0x000fe40003f25070 */
[----:B------:R-:W-:Y:S01]  /*229d0*/  IMAD.MOV.U32 R9, RZ, RZ, R212 ;  /* 0x000000ffff097224 */ /* 0x000fe200078e00d4 */
[----:B------:R1:W-:Y:S01]  /*229e0*/  STL [R1+0x6ec], R212 ;  /* 0x0006ecd401007387 */ /* 0x0003e20000100800 */
[----:B------:R-:W-:-:S05]  /*229f0*/  MOV R8, R7 ;  /* 0x0000000700087202 */ /* 0x000fca0000000f00 */
[----:B------:R2:W-:Y:S04]  /*22a00*/  LDGSTS.E [R6+0x1c008], desc[UR60][R8.64], P2 ;  /* 0x1c00800008067fae */ /* 0x0005e8000912187c */
[----:B-1----:R-:W4:Y:S04]  /*22a10*/  LDL.LU R212, [R1+0x104] ;  /* 0x0001040001d47983 */ /* 0x002f280000300800 */
[----:B------:R-:W4:Y:S01]  /*22a20*/  LDL.LU R7, [R1+0x108] ;  /* 0x0001080001077983 */ /* 0x000f220000300800 */
[-C--:B------:R-:W-:Y:S02]  /*22a30*/  IADD3 R12, P2, R12, R2.reuse, RZ ;  /* 0x000000020c0c7210 */ /* 0x080fe40007f5e0ff */
[----:B------:R-:W-:-:S02]  /*22a40*/  IADD3 R3, P3, R3, R2, RZ ;  /* 0x0000000203037210 */ /* 0x000fc40007f7e0ff */
[----:B--2---:R-:W-:Y:S01]  /*22a50*/  MOV R8, R12 ;  /* 0x0000000c00087202 */ /* 0x004fe20000000f00 */
[----:B------:R-:W-:Y:S01]  /*22a60*/  STL [R1+0x6f8], R12 ;  /* 0x0006f80c01007387 */ /* 0x000fe20000100800 */
[----:B---3--:R-:W-:-:S04]  /*22a70*/  IMAD.X R213, R213, 0x1, R0, P2 ;  /* 0x00000001d5d57824 */ /* 0x008fc800010e0600 */
[----:B------:R-:W-:Y:S01]  /*22a80*/  IMAD.MOV.U32 R9, RZ, RZ, R213 ;  /* 0x000000ffff097224 */ /* 0x000fe200078e00d5 */
[----:B------:R1:W-:Y:S01]  /*22a90*/  STL [R1+0x6f4], R213 ;  /* 0x0006f4d501007387 */ /* 0x0003e20000100800 */
[----:B----4-:R-:W-:-:S03]  /*22aa0*/  IMAD.X R11, R11, 0x1, R0, P3 ;  /* 0x000000010b0b7824 */ /* 0x010fc600018e0600 */
[----:B------:R-:W-:Y:S04]  /*22ab0*/  STL [R1+0x700], R3 ;  /* 0x0007000301007387 */ /* 0x000fe80000100800 */
[----:B------:R2:W-:Y:S04]  /*22ac0*/  STL [R1+0x6fc], R11 ;  /* 0x0006fc0b01007387 */ /* 0x0005e80000100800 */
[----:B------:R3:W-:Y:S04]  /*22ad0*/  LDGSTS.E [R6+0x1800c], desc[UR60][R8.64], P1 ;  /* 0x1800c00008067fae */ /* 0x0007e8000892187c */
[----:B-1----:R-:W4:Y:S04]  /*22ae0*/  LDL.LU R213, [R1+0x10c] ;  /* 0x00010c0001d57983 */ /* 0x002f280000300800 */
[----:B------:R-:W4:Y:S01]  /*22af0*/  LDL.LU R12, [R1+0x110] ;  /* 0x00011000010c7983 */ /* 0x000f220000300800 */
[----:B---3--:R-:W-:-:S02]  /*22b00*/  IMAD.MOV.U32 R8, RZ, RZ, R3 ;  /* 0x000000ffff087224 */ /* 0x008fc400078e0003 */
[----:B------:R-:W-:Y:S02]  /*22b10*/  IMAD.MOV.U32 R9, RZ, RZ, R11 ;  /* 0x000000ffff097224 */ /* 0x000fe400078e000b */
[----:B--2---:R-:W2:Y:S04]  /*22b20*/  LDL.LU R11, [R1+0x114] ;  /* 0x00011400010b7983 */ /* 0x004ea80000300800 */
[----:B------:R-:W3:Y:S04]  /*22b30*/  LDL.LU R3, [R1+0x118] ;  /* 0x0001180001037983 */ /* 0x000ee80000300800 */
[----:B------:R1:W-:Y:S01]  /*22b40*/  LDGSTS.E [R6+0x1c00c], desc[UR60][R8.64], P1 ;  /* 0x1c00c00008067fae */ /* 0x0003e2000892187c */
[----:B------:R-:W-:-:S04]  /*22b50*/  ISETP.GT.AND P1, PT, R5, 0xc, PT ;  /* 0x0000000c0500780c */ /* 0x000fc80003f24270 */
[----:B-1----:R-:W-:Y:S02]  /*22b60*/  SEL R6, RZ, 0x4, !P1 ;  /* 0x00000004ff067807 */ /* 0x002fe40004800000 */
[----:B------:R-:W-:-:S04]  /*22b70*/  IADD3 R7, P1, R7, R2, RZ ;  /* 0x0000000207077210 */ /* 0x000fc80007f3e0ff */
[----:B------:R-:W-:Y:S01]  /*22b80*/  IADD3.X R212, R212, R0, RZ, P1, !PT ;  /* 0x00000000d4d47210 */ /* 0x000fe20000ffe4ff */
[----:B------:R-:W-:Y:S01]  /*22b90*/  STL [R1+0x108], R7 ;  /* 0x0001080701007387 */ /* 0x000fe20000100800 */
[----:B------:R-:W-:-:S03]  /*22ba0*/  IMAD.MOV.U32 R8, RZ, RZ, R7 ;  /* 0x000000ffff087224 */ /* 0x000fc600078e0007 */
[----:B------:R1:W-:Y:S01]  /*22bb0*/  STL [R1+0x104], R212 ;  /* 0x000104d401007387 */ /* 0x0003e20000100800 */
[----:B------:R-:W-:-:S03]  /*22bc0*/  IMAD.MOV.U32 R9, RZ, RZ, R212 ;  /* 0x000000ffff097224 */ /* 0x000fc600078e00d4 */
[----:B------:R-:W2:Y:S04]  /*22bd0*/  LDL.LU R215, [R1+0x11c] ;  /* 0x00011c0001d77983 */ /* 0x000ea80000300800 */
[----:B------:R-:W2:Y:S04]  /*22be0*/  LDL.LU R214, [R1+0x120] ;  /* 0x0001200001d67983 */ /* 0x000ea80000300800 */
[----:B-1----:R-:W2:Y:S04]  /*22bf0*/  LDL.LU R212, [R1+0x124] ;  /* 0x0001240001d47983 */ /* 0x002ea80000300800 */
[----:B------:R-:W2:Y:S01]  /*22c00*/  LDL.LU R7, [R1+0x128] ;  /* 0x0001280001077983 */ /* 0x000ea20000300800 */
[----:B------:R-:W-:-:S04]  /*22c10*/  SEL R6, R6, RZ, !P0 ;  /* 0x000000ff06067207 */ /* 0x000fc80004000000 */
[----:B------:R-:W-:Y:S02]  /*22c20*/  ISETP.NE.U32.AND P2, PT, R6, RZ, PT ;  /* 0x000000ff0600720c */ /* 0x000fe40003f45070 */
[----:B------:R-:W-:Y:S02]  /*22c30*/  LOP3.LUT R6, R10, 0x30, RZ, 0x3c, !PT ;  /* 0x000000300a067812 */ /* 0x000fe400078e3cff */
[----:B------:R-:W-:-:S03]  /*22c40*/  ISETP.GT.AND P1, PT, R5, 0xd, PT ;  /* 0x0000000d0500780c */ /* 0x000fc60003f24270 */
[----:B------:R-:W-:-:S06]  /*22c50*/  VIADD R6, R6, UR5 ;  /* 0x0000000506067c36 */ /* 0x000fcc0008000000 */
[----:B------:R1:W-:Y:S02]  /*22c60*/  LDGSTS.E [R6], desc[UR60][R8.64], P2 ;  /* 0x0000000008067fae */ /* 0x0003e4000912187c */
[----:B-1----:R-:W-:-:S04]  /*22c70*/  SEL R8, RZ, 0x4, !P1 ;  /* 0x00000004ff087807 */ /* 0x002fc80004800000 */
[----:B------:R-:W-:-:S04]  /*22c80*/  SEL R8, R8, RZ, !P0 ;  /* 0x000000ff08087207 */ /* 0x000fc80004000000 */
[----:B------:R-:W-:Y:S02]  /*22c90*/  ISETP.NE.U32.AND P1, PT, R8, RZ, PT ;  /* 0x000000ff0800720c */ /* 0x000fe40003f25070 */
[----:B----4-:R-:W-:-:S04]  /*22ca0*/  IADD3 R12, P3, R12, R2, RZ ;  /* 0x000000020c0c7210 */ /* 0x010fc80007f7e0ff */
[----:B------:R-:W-:Y:S01]  /*22cb0*/  IADD3.X R213, R213, R0, RZ, P3, !PT ;  /* 0x00000000d5d57210 */ /* 0x000fe20001ffe4ff */
[----:B------:R-:W-:Y:S01]  /*22cc0*/  IMAD.MOV.U32 R8, RZ, RZ, R12 ;  /* 0x000000ffff087224 */ /* 0x000fe200078e000c */
[----:B---3--:R-:W-:-:S03]  /*22cd0*/  IADD3 R3, P4, R3, R2, RZ ;  /* 0x0000000203037210 */ /* 0x008fc60007f9e0ff */
[----:B------:R-:W-:Y:S01]  /*22ce0*/  IMAD.MOV.U32 R9, RZ, RZ, R213 ;  /* 0x000000ffff097224 */ /* 0x000fe200078e00d5 */
[----:B------:R-:W-:Y:S01]  /*22cf0*/  STL [R1+0x110], R12 ;  /* 0x0001100c01007387 */ /* 0x000fe20000100800 */
[----:B--2---:R-:W-:-:S03]  /*22d00*/  IMAD.X R11, R11, 0x1, R0, P4 ;  /* 0x000000010b0b7824 */ /* 0x004fc600020e0600 */
[----:B------:R1:W-:Y:S04]  /*22d10*/  STL [R1+0x10c], R213 ;  /* 0x00010cd501007387 */ /* 0x0003e80000100800 */
[----:B------:R-:W-:Y:S04]  /*22d20*/  STL [R1+0x118], R3 ;  /* 0x0001180301007387 */ /* 0x000fe80000100800 */
[----:B------:R2:W-:Y:S04]  /*22d30*/  STL [R1+0x114], R11 ;  /* 0x0001140b01007387 */ /* 0x0005e80000100800 */
[----:B------:R3:W-:Y:S04]  /*22d40*/  LDGSTS.E [R6+0x4000], desc[UR60][R8.64], P2 ;  /* 0x0400000008067fae */ /* 0x0007e8000912187c */
[----:B-1----:R-:W4:Y:S01]  /*22d50*/  LDL.LU R213, [R1+0x12c] ;  /* 0x00012c0001d57983 */ /* 0x002f220000300800 */
[----:B------:R-:W-:-:S03]  /*22d60*/  ISETP.GT.AND P2, PT, R5, 0xe, PT ;  /* 0x0000000e0500780c */ /* 0x000fc60003f44270 */
[----:B------:R-:W4:Y:S01]  /*22d70*/  LDL.LU R12, [R1+0x130] ;  /* 0x00013000010c7983 */ /* 0x000f220000300800 */
[----:B---3--:R-:W-:Y:S01]  /*22d80*/  IMAD.MOV.U32 R9, RZ, RZ, R11 ;  /* 0x000000ffff097224 */ /* 0x008fe200078e000b */
[----:B------:R-:W-:Y:S02]  /*22d90*/  MOV R8, R3 ;  /* 0x0000000300087202 */ /* 0x000fe40000000f00 */
[----:B--2---:R-:W2:Y:S04]  /*22da0*/  LDL.LU R11, [R1+0x134] ;  /* 0x00013400010b7983 */ /* 0x004ea80000300800 */
[----:B------:R-:W3:Y:S04]  /*22db0*/  LDL.LU R3, [R1+0x138] ;  /* 0x0001380001037983 */ /* 0x000ee80000300800 */
[----:B------:R1:W-:Y:S01]  /*22dc0*/  LDGSTS.E [R6+0x4], desc[UR60][R8.64], P1 ;  /* 0x0000400008067fae */ /* 0x0003e2000892187c */
[----:B------:R-:W-:-:S02]  /*22dd0*/  IADD3 R214, P3, R214, R2, RZ ;  /* 0x00000002d6d67210 */ /* 0x000fc40007f7e0ff */
[----:B-1----:R-:W-:Y:S02]  /*22de0*/  SEL R8, RZ, 0x4, !P2 ;  /* 0x00000004ff087807 */ /* 0x002fe40005000000 */
[----:B------:R-:W-:Y:S01]  /*22df0*/  IADD3 R7, P4, R7, R2, RZ ;  /* 0x0000000207077210 */ /* 0x000fe20007f9e0ff */
[--C-:B------:R-:W-:Y:S01]  /*22e00*/  IMAD.X R215, R215, 0x1, R0.reuse, P3 ;  /* 0x00000001d7d77824 */ /* 0x100fe200018e0600 */
[----:B------:R-:W-:Y:S01]  /*22e10*/  SEL R8, R8, RZ, !P0 ;  /* 0x000000ff08087207 */ /* 0x000fe20004000000 */
[----:B------:R-:W-:Y:S02]  /*22e20*/  STL [R1+0x120], R214 ;  /* 0x000120d601007387 */ /* 0x000fe40000100800 */
[----:B------:R-:W-:Y:S01]  /*22e30*/  IMAD.X R212, R212, 0x1, R0, P4 ;  /* 0x00000001d4d47824 */ /* 0x000fe200020e0600 */
[----:B------:R-:W-:Y:S01]  /*22e40*/  ISETP.NE.U32.AND P2, PT, R8, RZ, PT ;  /* 0x000000ff0800720c */ /* 0x000fe20003f45070 */
[----:B------:R-:W-:Y:S01]  /*22e50*/  IMAD.MOV.U32 R9, RZ, RZ, R215 ;  /* 0x000000ffff097224 */ /* 0x000fe200078e00d7 */
[----:B------:R-:W-:Y:S01]  /*22e60*/  MOV R8, R214 ;  /* 0x000000d600087202 */ /* 0x000fe20000000f00 */
[----:B------:R1:W-:Y:S04]  /*22e70*/  STL [R1+0x11c], R215 ;  /* 0x00011cd701007387 */ /* 0x0003e80000100800 */
[----:B------:R-:W-:Y:S04]  /*22e80*/  STL [R1+0x128], R7 ;  /* 0x0001280701007387 */ /* 0x000fe80000100800 */
[----:B------:R1:W-:Y:S04]  /*22e90*/  STL [R1+0x124], R212 ;  /* 0x000124d401007387 */ /* 0x0003e80000100800 */
[----:B-1----:R-:W2:Y:S04]  /*22ea0*/  LDL.LU R215, [R1+0x13c] ;  /* 0x00013c0001d77983 */ /* 0x002ea80000300800 */
[----:B------:R1:W-:Y:S04]  /*22eb0*/  LDGSTS.E [R6+0x4004], desc[UR60][R8.64], P1 ;  /* 0x0400400008067fae */ /* 0x0003e8000892187c */
[----:B------:R-:W2:Y:S01]  /*22ec0*/  LDL.LU R214, [R1+0x140] ;  /* 0x0001400001d67983 */ /* 0x000ea20000300800 */
        /* <DEDUP_REMOVED lines=9> */
[----:B----4-:R-:W-:-:S04]  /*22f60*/  IADD3 R12, P3, R12, R2, RZ ;  /* 0x000000020c0c7210 */ /* 0x010fc80007f7e0ff */
[----:B------:R-:W-:Y:S02]  /*22f70*/  IADD3.X R213, R213, R0, RZ, P3, !PT ;  /* 0x00000000d5d57210 */ /* 0x000fe40001ffe4ff */
[----:B---3--:R-:W-:Y:S01]  /*22f80*/  IADD3 R3, P4, R3, R2, RZ ;  /* 0x0000000203037210 */ /* 0x008fe20007f9e0ff */
[----:B------:R-:W-:Y:S01]  /*22f90*/  STL [R1+0x130], R12 ;  /* 0x0001300c01007387 */ /* 0x000fe20000100800 */
[----:B------:R-:W-:-:S03]  /*22fa0*/  IMAD.MOV.U32 R8, RZ, RZ, R12 ;  /* 0x000000ffff087224 */ /* 0x000fc600078e000c */
[----:B--2---:R-:W-:Y:S01]  /*22fb0*/  IMAD.X R11, R11, 0x1, R0, P4 ;  /* 0x000000010b0b7824 */ /* 0x004fe200020e0600 */
[----:B------:R1:W-:Y:S01]  /*22fc0*/  STL [R1+0x12c], R213 ;  /* 0x00012cd501007387 */ /* 0x0003e20000100800 */
[----:B------:R-:W-:-:S03]  /*22fd0*/  IMAD.MOV.U32 R9, RZ, RZ, R213 ;  /* 0x000000ffff097224 */ /* 0x000fc600078e00d5 */
[----:B------:R-:W-:Y:S04]  /*22fe0*/  STL [R1+0x138], R3 ;  /* 0x0001380301007387 */ /* 0x000fe80000100800 */
[----:B------:R2:W-:Y:S04]  /*22ff0*/  STL [R1+0x134], R11 ;  /* 0x0001340b01007387 */ /* 0x0005e80000100800 */
[----:B-1----:R-:W3:Y:S04]  /*23000*/  LDL.LU R213, [R1+0x30c] ;  /* 0x00030c0001d57983 */ /* 0x002ee80000300800 */
[----:B------:R1:W-:Y:S01]  /*23010*/  LDGSTS.E [R6+0x4008], desc[UR60][R8.64], P2 ;  /* 0x0400800008067fae */ /* 0x0003e2000912187c */
[----:B------:R-:W-:-:S03]  /*23020*/  ISETP.GT.AND P2, PT, R5, 0x2c, PT ;  /* 0x0000002c0500780c */ /* 0x000fc60003f44270 */
[----:B------:R-:W4:Y:S01]  /*23030*/  LDL.LU R12, [R1+0x310] ;  /* 0x00031000010c7983 */ /* 0x000f220000300800 */
[----:B-1----:R-:W-:Y:S01]  /*23040*/  MOV R8, R3 ;  /* 0x0000000300087202 */ /* 0x002fe20000000f00 */
[----:B------:R-:W-:Y:S02]  /*23050*/  IMAD.MOV.U32 R9, RZ, RZ, R11 ;  /* 0x000000ffff097224 */ /* 0x000fe400078e000b */
[----:B--2---:R-:W2:Y:S04]  /*23060*/  LDL.LU R11, [R1+0x314] ;  /* 0x00031400010b7983 */ /* 0x004ea80000300800 */
[----:B------:R-:W2:Y:S04]  /*23070*/  LDL.LU R3, [R1+0x318] ;  /* 0x0003180001037983 */ /* 0x000ea80000300800 */
[----:B------:R1:W-:Y:S01]  /*23080*/  LDGSTS.E [R6+0xc], desc[UR60][R8.64], P1 ;  /* 0x0000c00008067fae */ /* 0x0003e2000892187c */
[----:B------:R-:W-:-:S05]  /*23090*/  IADD3 R214, P3, R214, R2, RZ ;  /* 0x00000002d6d67210 */ /* 0x000fca0007f7e0ff */
[----:B------:R-:W-:Y:S01]  /*230a0*/  IMAD.X R215, R215, 0x1, R0, P3 ;  /* 0x00000001d7d77824 */ /* 0x000fe200018e0600 */
[----:B-1----:R-:W-:-:S04]  /*230b0*/  SEL R8, RZ, 0x4, !P2 ;  /* 0x00000004ff087807 */ /* 0x002fc80005000000 */
[----:B------:R-:W-:Y:S02]  /*230c0*/  SEL R8, R8, RZ, !P0 ;  /* 0x000000ff08087207 */ /* 0x000fe40004000000 */
[----:B------:R-:W-:Y:S01]  /*230d0*/  IADD3 R7, P4, R7, R2, RZ ;  /* 0x0000000207077210 */ /* 0x000fe20007f9e0ff */
[----:B------:R-:W-:Y:S01]  /*230e0*/  IMAD.MOV.U32 R9, RZ, RZ, R215 ;  /* 0x000000ffff097224 */ /* 0x000fe200078e00d7 */
[----:B------:R-:W-:Y:S01]  /*230f0*/  ISETP.NE.U32.AND P2, PT, R8, RZ, PT ;  /* 0x000000ff0800720c */ /* 0x000fe20003f45070 */
[----:B------:R-:W-:Y:S01]  /*23100*/  STL [R1+0x140], R214 ;  /* 0x000140d601007387 */ /* 0x000fe20000100800 */
[----:B------:R-:W-:Y:S01]  /*23110*/  MOV R8, R214 ;  /* 0x000000d600087202 */ /* 0x000fe20000000f00 */
[----:B------:R-:W-:Y:S02]  /*23120*/  IMAD.X R212, R212, 0x1, R0, P4 ;  /* 0x00000001d4d47824 */ /* 0x000fe400020e0600 */
        /* <DEDUP_REMOVED lines=16> */
[----:B---3--:R-:W-:Y:S01]  /*23230*/  IADD3.X R213, R213, R0, RZ, P3, !PT ;  /* 0x00000000d5d57210 */ /* 0x008fe20001ffe4ff */
[----:B------:R-:W-:Y:S01]  /*23240*/  IMAD.MOV.U32 R8, RZ, RZ, R12 ;  /* 0x000000ffff087224 */ /* 0x000fe200078e000c */
[----:B------:R-:W-:Y:S03]  /*23250*/  STL [R1+0x310], R12 ;  /* 0x0003100c01007387 */ /* 0x000fe60000100800 */
[----:B------:R-:W-:Y:S01]  /*23260*/  IMAD.MOV.U32 R9, RZ, RZ, R213 ;  /* 0x000000ffff097224 */ /* 0x000fe200078e00d5 */
[----:B--2---:R-:W-:Y:S01]  /*23270*/  IADD3 R3, P4, R3, R2, RZ ;  /* 0x0000000203037210 */ /* 0x004fe20007f9e0ff */
[----:B------:R1:W-:Y:S04]  /*23280*/  STL [R1+0x30c], R213 ;  /* 0x00030cd501007387 */ /* 0x0003e80000100800 */
[----:B------:R-:W-:Y:S01]  /*23290*/  IMAD.X R11, R11, 0x1, R0, P4 ;  /* 0x000000010b0b7824 */ /* 0x000fe200020e0600 */
        /* <DEDUP_REMOVED lines=10> */
[----:B------:R1:W-:Y:S02]  /*23340*/  LDGSTS.E [R6+0x8004], desc[UR60][R8.64], P1 ;  /* 0x0800400008067fae */ /* 0x0003e4000892187c */
[----:B-1----:R-:W-:-:S02]  /*23350*/  SEL R8, RZ, 0x4, !P2 ;  /* 0x00000004ff087807 */ /* 0x002fc40005000000 */
[----:B------:R-:W-:Y:S02]  /*23360*/  IADD3 R214, P3, R214, R2, RZ ;  /* 0x00000002d6d67210 */ /* 0x000fe40007f7e0ff */
[----:B------:R-:W-:-:S03]  /*23370*/  SEL R8, R8, RZ, !P0 ;  /* 0x000000ff08087207 */ /* 0x000fc60004000000 */
[--C-:B------:R-:W-:Y:S01]  /*23380*/  IMAD.X R215, R215, 0x1, R0.reuse, P3 ;  /* 0x00000001d7d77824 */ /* 0x100fe200018e0600 */
[----:B------:R-:W-:Y:S01]  /*23390*/  IADD3 R7, P4, R7, R2, RZ ;  /* 0x0000000207077210 */ /* 0x000fe20007f9e0ff */
[----:B------:R-:W-:Y:S01]  /*233a0*/  STL [R1+0x320], R214 ;  /* 0x000320d601007387 */ /* 0x000fe20000100800 */
[----:B------:R-:W-:Y:S01]  /*233b0*/  ISETP.NE.U32.AND P2, PT, R8, RZ, PT ;  /* 0x000000ff0800720c */ /* 0x000fe20003f45070 */
[----:B------:R-:W-:Y:S02]  /*233c0*/  IMAD.MOV.U32 R9, RZ, RZ, R215 ;  /* 0x000000ffff097224 */ /* 0x000fe400078e00d7 */
[----:B------:R-:W-:Y:S01]  /*233d0*/  IMAD.X R212, R212, 0x1, R0, P4 ;  /* 0x00000001d4d47824 */ /* 0x000fe200020e0600 */
        /* <DEDUP_REMOVED lines=35> */
[----:B------:R-:W-:-:S02]  /*23610*/  IADD3 R214, P3, R214, R2, RZ ;  /* 0x00000002d6d67210 */ /* 0x000fc40007f7e0ff */
[----:B-1----:R-:W-:-:S03]  /*23620*/  SEL R8, RZ, 0x4, !P2 ;  /* 0x00000004ff087807 */ /* 0x002fc60005000000 */
[----:B------:R-:W-:Y:S01]  /*23630*/  IMAD.X R215, R215, 0x1, R0, P3 ;  /* 0x00000001d7d77824 */ /* 0x000fe200018e0600 */
[----:B------:R-:W-:Y:S01]  /*23640*/  SEL R8, R8, RZ, !P0 ;  /* 0x000000ff08087207 */ /* 0x000fe20004000000 */
[----:B------:R-:W-:Y:S02]  /*23650*/  STL [R1+0x340], R214 ;  /* 0x000340d601007387 */ /* 0x000fe40000100800 */
[----:B------:R-:W-:Y:S01]  /*23660*/  IMAD.MOV.U32 R9, RZ, RZ, R215 ;  /* 0x000000ffff097224 */ /* 0x000fe200078e00d7 */
[----:B------:R-:W-:Y:S02]  /*23670*/  ISETP.NE.U32.AND P2, PT, R8, RZ, PT ;  /* 0x000000ff0800720c */ /* 0x000fe40003f45070 */
[----:B------:R-:W-:Y:S02]  /*23680*/  IADD3 R7, P4, R7, R2, RZ ;  /* 0x0000000207077210 */ /* 0x000fe40007f9e0ff */
[----:B------:R-:W-:-:S03]  /*23690*/  MOV R8, R214 ;  /* 0x000000d600087202 */ /* 0x000fc60000000f00 */
[----:B------:R-:W-:Y:S01]  /*236a0*/  IMAD.X R212, R212, 0x1, R0, P4 ;  /* 0x00000001d4d47824 */ /* 0x000fe200020e0600 */
        /* <DEDUP_REMOVED lines=26> */
[----:B-1----:R-:W4:Y:S04]  /*23850*/  LDL.LU R213, [R1+0x52c] ;  /* 0x00052c0001d57983 */ /* 0x002f280000300800 */
[----:B------:R-:W4:Y:S01]  /*23860*/  LDL.LU R12, [R1+0x530] ;  /* 0x00053000010c7983 */ /* 0x000f220000300800 */
[----:B---3--:R-:W-:Y:S01]  /*23870*/  IMAD.MOV.U32 R9, RZ, RZ, R11 ;  /* 0x000000ffff097224 */ /* 0x008fe200078e000b */
[----:B------:R-:W-:-:S02]  /*23880*/  MOV R8, R3 ;  /* 0x0000000300087202 */ /* 0x000fc40000000f00 */
[----:B--2---:R-:W2:Y:S01]  /*23890*/  LDL.LU R11, [R1+0x534] ;  /* 0x00053400010b7983 */ /* 0x004ea20000300800 */
[----:B------:R-:W-:-:S03]  /*238a0*/  ISETP.GT.AND P2, PT, R5, 0x4e, PT ;  /* 0x0000004e0500780c */ /* 0x000fc60003f44270 */
[----:B------:R-:W3:Y:S04]  /*238b0*/  LDL.LU R3, [R1+0x538] ;  /* 0x0005380001037983 */ /* 0x000ee80000300800 */
[----:B------:R1:W-:Y:S02]  /*238c0*/  LDGSTS.E [R6+0x10004], desc[UR60][R8.64], P1 ;  /* 0x1000400008067fae */ /* 0x0003e4000892187c */
[----:B-1----:R-:W-:Y:S02]  /*238d0*/  SEL R8, RZ, 0x4, !P2 ;  /* 0x00000004ff087807 */ /* 0x002fe40005000000 */
[----:B------:R-:W-:Y:S02]  /*238e0*/  IADD3 R214, P3, R214, R2, RZ ;  /* 0x00000002d6d67210 */ /* 0x000fe40007f7e0ff */
[----:B------:R-:W-:-:S03]  /*238f0*/  SEL R8, R8, RZ, !P0 ;  /* 0x000000ff08087207 */ /* 0x000fc60004000000 */
[----:B------:R-:W-:Y:S01]  /*23900*/  IMAD.X R215, R215, 0x1, R0, P3 ;  /* 0x00000001d7d77824 */ /* 0x000fe200018e0600 */
[----:B------:R-:W-:Y:S01]  /*23910*/  IADD3 R7, P4, R7, R2, RZ ;  /* 0x0000000207077210 */ /* 0x000fe20007f9e0ff */
[----:B------:R-:W-:Y:S01]  /*23920*/  STL [R1+0x520], R214 ;  /* 0x000520d601007387 */ /* 0x000fe20000100800 */
[----:B------:R-:W-:-:S03]  /*23930*/  ISETP.NE.U32.AND P2, PT, R8, RZ, PT ;  /* 0x000000ff0800720c */ /* 0x000fc60003f45070 */
[----:B------:R-:W-:Y:S01]  /*23940*/  IMAD.X R212, R212, 0x1, R0, P4 ;  /* 0x00000001d4d47824 */ /* 0x000fe200020e0600 */
[----:B------:R1:W-:Y:S01]  /*23950*/  STL [R1+0x51c], R215 ;  /* 0x00051cd701007387 */ /* 0x0003e20000100800 */
[----:B------:R-:W-:Y:S01]  /*23960*/  MOV R8, R214 ;  /* 0x000000d600087202 */ /* 0x000fe20000000f00 */
[----:B------:R-:W-:Y:S02]  /*23970*/  IMAD.MOV.U32 R9, RZ, RZ, R215 ;  /* 0x000000ffff097224 */ /* 0x000fe400078e00d7 */
        /* <DEDUP_REMOVED lines=36> */
[----:B------:R-:W-:-:S03]  /*23bc0*/  SEL R8, R8, RZ, !P0 ;  /* 0x000000ff08087207 */ /* 0x000fc60004000000 */
[----:B------:R-:W-:Y:S01]  /*23bd0*/  IMAD.MOV.U32 R9, RZ, RZ, R215 ;  /* 0x000000ffff097224 */ /* 0x000fe200078e00d7 */
[----:B------:R-:W-:Y:S02]  /*23be0*/  ISETP.NE.U32.AND P2, PT, R8, RZ, PT ;  /* 0x000000ff0800720c */ /* 0x000fe40003f45070 */
[----:B------:R-:W-:Y:S01]  /*23bf0*/  MOV R8, R214 ;  /* 0x000000d600087202 */ /* 0x000fe20000000f00 */
[----:B------:R-:W-:Y:S01]  /*23c00*/  STL [R1+0x540], R214 ;  /* 0x000540d601007387 */ /* 0x000fe20000100800 */
[----:B------:R-:W-:-:S03]  /*23c10*/  IADD3 R7, P4, R7, R2, RZ ;  /* 0x0000000207077210 */ /* 0x000fc60007f9e0ff */
[----:B------:R-:W-:Y:S02]  /*23c20*/  STL [R1+0x53c], R215 ;  /* 0x00053cd701007387 */ /* 0x000fe40000100800 */
[----:B------:R-:W-:Y:S02]  /*23c30*/  IMAD.X R212, R212, 0x1, R0, P4 ;  /* 0x00000001d4d47824 */ /* 0x000fe400020e0600 */
[----:B------:R-:W-:Y:S04]  /*23c40*/  STL [R1+0x708], R7 ;  /* 0x0007080701007387 */ /* 0x000fe80000100800 */
[----:B------:R1:W-:Y:S04]  /*23c50*/  LDGSTS.E [R6+0x1400c], desc[UR60][R8.64], P1 ;  /* 0x1400c00008067fae */ /* 0x0003e8000892187c */
[----:B------:R1:W-:Y:S02]  /*23c60*/  STL [R1+0x704], R212 ;  /* 0x000704d401007387 */ /* 0x0003e40000100800 */
[----:B-1----:R-:W-:-:S02]  /*23c70*/  IMAD.MOV.U32 R9, RZ, RZ, R212 ;  /* 0x000000ffff097224 */ /* 0x002fc400078e00d4 */
[----:B------:R-:W-:Y:S01]  /*23c80*/  IMAD.MOV.U32 R8, RZ, RZ, R7 ;  /* 0x000000ffff087224 */ /* 0x000fe200078e0007 */
[----:B------:R-:W2:Y:S04]  /*23c90*/  LDL.LU R212, [R1+0x71c] ;  /* 0x00071c0001d47983 */ /* 0x000ea80000300800 */
        /* <DEDUP_REMOVED lines=17> */
[----:B------:R2:W-:Y:S04]  /*23db0*/  LDGSTS.E [R6+0x1c000], desc[UR60][R8.64], P2 ;  /* 0x1c00000008067fae */ /* 0x0005e8000912187c */
[----:B------:R3:W-:Y:S04]  /*23dc0*/  STL [R1+0x714], R11 ;  /* 0x0007140b01007387 */ /* 0x0007e80000100800 */
[----:B-1----:R-:W4:Y:S01]  /*23dd0*/  LDL.LU R213, [R1+0x72c] ;  /* 0x00072c0001d57983 */ /* 0x002f220000300800 */
[----:B--2---:R-:W-:-:S03]  /*23de0*/  IMAD.MOV.U32 R9, RZ, RZ, R11 ;  /* 0x000000ffff097224 */ /* 0x004fc600078e000b */
[----:B---3--:R-:W2:Y:S01]  /*23df0*/  LDL.LU R11, [R1+0x730] ;  /* 0x00073000010b7983 */ /* 0x008ea20000300800 */
[----:B------:R-:W-:Y:S02]  /*23e00*/  MOV R8, R3 ;  /* 0x0000000300087202 */ /* 0x000fe40000000f00 */
[----:B------:R-:W-:Y:S01]  /*23e10*/  ISETP.GT.AND P2, PT, R5, 0x6e, PT ;  /* 0x0000006e0500780c */ /* 0x000fe20003f44270 */
[----:B------:R-:W3:Y:S04]  /*23e20*/  LDL.LU R12, [R1+0x738] ;  /* 0x00073800010c7983 */ /* 0x000ee80000300800 */
[----:B------:R1:W-:Y:S04]  /*23e30*/  LDGSTS.E [R6+0x18004], desc[UR60][R8.64], P1 ;  /* 0x1800400008067fae */ /* 0x0003e8000892187c */
[----:B------:R-:W3:Y:S01]  /*23e40*/  LDL.LU R3, [R1+0x740] ;  /* 0x0007400001037983 */ /* 0x000ee20000300800 */
[----:B-1----:R-:W-:-:S04]  /*23e50*/  SEL R8, RZ, 0x4, !P2 ;  /* 0x00000004ff087807 */ /* 0x002fc80005000000 */
[----:B------:R-:W-:-:S04]  /*23e60*/  SEL R8, R8, RZ, !P0 ;  /* 0x000000ff08087207 */ /* 0x000fc80004000000 */
[----:B------:R-:W-:Y:S02]  /*23e70*/  ISETP.NE.U32.AND P2, PT, R8, RZ, PT ;  /* 0x000000ff0800720c */ /* 0x000fe40003f45070 */
[----:B------:R-:W-:-:S05]  /*23e80*/  IADD3 R7, P3, R7, R2, RZ ;  /* 0x0000000207077210 */ /* 0x000fca0007f7e0ff */
[----:B------:R-:W-:Y:S01]  /*23e90*/  IMAD.X R212, R212, 0x1, R0, P3 ;  /* 0x00000001d4d47824 */ /* 0x000fe200018e0600 */
[----:B------:R-:W-:Y:S01]  /*23ea0*/  IADD3 R214, P4, R214, R2, RZ ;  /* 0x00000002d6d67210 */ /* 0x000fe20007f9e0ff */
[----:B------:R-:W-:Y:S02]  /*23eb0*/  STL [R1+0x720], R7 ;  /* 0x0007200701007387 */ /* 0x000fe40000100800 */
[----:B------:R-:W-:Y:S02]  /*23ec0*/  IMAD.MOV.U32 R9, RZ, RZ, R212 ;  /* 0x000000ffff097224 */ /* 0x000fe400078e00d4 */
[----:B------:R-:W-:Y:S01]  /*23ed0*/  IMAD.X R215, R215, 0x1, R0, P4 ;  /* 0x00000001d7d77824 */ /* 0x000fe200020e0600 */
[----:B------:R1:W-:Y:S01]  /*23ee0*/  STL [R1+0x71c], R212 ;  /* 0x00071cd401007387 */ /* 0x0003e20000100800 */
[----:B------:R-:W-:-:S03]  /*23ef0*/  MOV R8, R7 ;  /* 0x0000000700087202 */ /* 0x000fc60000000f00 */
[----:B------:R-:W-:Y:S04]  /*23f00*/  STL [R1+0x728], R214 ;  /* 0x000728d601007387 */ /* 0x000fe80000100800 */
[----:B------:R1:W-:Y:S04]  /*23f10*/  LDGSTS.E [R6+0x1c004], desc[UR60][R8.64], P1 ;  /* 0x1c00400008067fae */ /* 0x0003e8000892187c */
[----:B-1----:R-:W3:Y:S04]  /*23f20*/  LDL.LU R212, [R1+0x734] ;  /* 0x0007340001d47983 */ /* 0x002ee80000300800 */
[----:B------:R-:W-:Y:S04]  /*23f30*/  STL [R1+0x724], R215 ;  /* 0x000724d701007387 */ /* 0x000fe80000100800 */
[----:B------:R-:W3:Y:S01]  /*23f40*/  LDL.LU R7, [R1+0x73c] ;  /* 0x00073c0001077983 */ /* 0x000ee20000300800 */
[----:B------:R-:W-:-:S02]  /*23f50*/  IMAD.MOV.U32 R8, RZ, RZ, R214 ;  /* 0x000000ffff087224 */ /* 0x000fc400078e00d6 */
[----:B------:R-:W-:Y:S01]  /*23f60*/  IMAD.MOV.U32 R9, RZ, RZ, R215 ;  /* 0x000000ffff097224 */ /* 0x000fe200078e00d7 */
[----:B------:R-:W-:-:S04]  /*23f70*/  ISETP.GT.AND P1, PT, R5, 0x6f, PT ;  /* 0x0000006f0500780c */ /* 0x000fc80003f24270 */
[----:B------:R1:W-:Y:S02]  /*23f80*/  LDGSTS.E [R6+0x18008], desc[UR60][R8.64], P2 ;  /* 0x1800800008067fae */ /* 0x0003e4000912187c */
[----:B-1----:R-:W-:-:S04]  /*23f90*/  SEL R8, RZ, 0x4, !P1 ;  /* 0x00000004ff087807 */ /* 0x002fc80004800000 */
[----:B------:R-:W-:-:S04]  /*23fa0*/  SEL R8, R8, RZ, !P0 ;  /* 0x000000ff08087207 */ /* 0x000fc80004000000 */
[----:B------:R-:W-:Y:S02]  /*23fb0*/  ISETP.NE.U32.AND P1, PT, R8, RZ, PT ;  /* 0x000000ff0800720c */ /* 0x000fe40003f25070 */
[----:B--2---:R-:W-:-:S04]  /*23fc0*/  IADD3 R11, P3, R11, R2, RZ ;  /* 0x000000020b0b7210 */ /* 0x004fc80007f7e0ff */
[----:B----4-:R-:W-:Y:S01]  /*23fd0*/  IADD3.X R213, R213, R0, RZ, P3, !PT ;  /* 0x00000000d5d57210 */ /* 0x010fe20001ffe4ff */
[----:B------:R-:W-:Y:S01]  /*23fe0*/  IMAD.MOV.U32 R8, RZ, RZ, R11 ;  /* 0x000000ffff087224 */ /* 0x000fe200078e000b */
[----:B------:R-:W-:Y:S03]  /*23ff0*/  STL [R1+0x730], R11 ;  /* 0x0007300b01007387 */ /* 0x000fe60000100800 */
[----:B------:R-:W-:Y:S01]  /*24000*/  IMAD.MOV.U32 R9, RZ, RZ, R213 ;  /* 0x000000ffff097224 */ /* 0x000fe200078e00d5 */
[----:B------:R1:W-:Y:S04]  /*24010*/  STL [R1+0x72c], R213 ;  /* 0x00072cd501007387 */ /* 0x0003e80000100800 */
[----:B------:R2:W-:Y:S01]  /*24020*/  LDGSTS.E [R6+0x1c008], desc[UR60][R8.64], P2 ;  /* 0x1c00800008067fae */ /* 0x0005e2000912187c */
[----:B---3--:R-:W-:-:S03]  /*24030*/  IADD3 R12, P2, R12, R2, RZ ;  /* 0x000000020c0c7210 */ /* 0x008fc60007f5e0ff */
[----:B-1----:R-:W3:Y:S04]  /*24040*/  LDL.LU R213, [R1+0x144] ;  /* 0x0001440001d57983 */ /* 0x002ee80000300800 */
[----:B------:R-:W4:Y:S01]  /*24050*/  LDL.LU R11, [R1+0x148] ;  /* 0x00014800010b7983 */ /* 0x000f220000300800 */
[----:B------:R-:W-:Y:S01]  /*24060*/  IADD3 R3, P3, R3, R2, RZ ;  /* 0x0000000203037210 */ /* 0x000fe20007f7e0ff */
[----:B--2---:R-:W-:Y:S02]  /*24070*/  IMAD.MOV.U32 R8, RZ, RZ, R12 ;  /* 0x000000ffff087224 */ /* 0x004fe400078e000c */
[----:B------:R-:W-:Y:S01]  /*24080*/  STL [R1+0x738], R12 ;  /* 0x0007380c01007387 */ /* 0x000fe20000100800 */
[----:B------:R-:W-:-:S04]  /*24090*/  IMAD.X R212, R212, 0x1, R0, P2 ;  /* 0x00000001d4d47824 */ /* 0x000fc800010e0600 */
[----:B------:R-:W-:Y:S01]  /*240a0*/  IMAD.MOV.U32 R9, RZ, RZ, R212 ;  /* 0x000000ffff097224 */ /* 0x000fe200078e00d4 */
[----:B------:R1:W-:Y:S01]  /*240b0*/  STL [R1+0x734], R212 ;  /* 0x000734d401007387 */ /* 0x0003e20000100800 */
[----:B------:R-:W-:-:S03]  /*240c0*/  IADD3.X R7, R7, R0, RZ, P3, !PT ;  /* 0x0000000007077210 */ /* 0x000fc60001ffe4ff */
[----:B------:R-:W-:Y:S04]  /*240d0*/  STL [R1+0x740], R3 ;  /* 0x0007400301007387 */ /* 0x000fe80000100800 */
[----:B------:R2:W-:Y:S04]  /*240e0*/  STL [R1+0x73c], R7 ;  /* 0x00073c0701007387 */ /* 0x0005e80000100800 */
[----:B-1----:R-:W3:Y:S04]  /*240f0*/  LDL.LU R212, [R1+0x14c] ;  /* 0x00014c0001d47983 */ /* 0x002ee80000300800 */
[----:B------:R-:W3:Y:S04]  /*24100*/  LDL.LU R12, [R1+0x150] ;  /* 0x00015000010c7983 */ /* 0x000ee80000300800 */
[----:B------:R1:W-:Y:S02]  /*24110*/  LDGSTS.E [R6+0x1800c], desc[UR60][R8.64], P1 ;  /* 0x1800c00008067fae */ /* 0x0003e4000892187c */
[----:B-1----:R-:W-:Y:S01]  /*24120*/  MOV R9, R7 ;  /* 0x0000000700097202 */ /* 0x002fe20000000f00 */
[----:B------:R-:W-:Y:S01]  /*24130*/  IMAD.MOV.U32 R8, RZ, RZ, R3 ;  /* 0x000000ffff087224 */ /* 0x000fe200078e0003 */
[----:B--2---:R-:W2:Y:S04]  /*24140*/  LDL.LU R7, [R1+0x154] ;  /* 0x0001540001077983 */ /* 0x004ea80000300800 */
[----:B------:R-:W2:Y:S04]  /*24150*/  LDL.LU R3, [R1+0x158] ;  /* 0x0001580001037983 */ /* 0x000ea80000300800 */
[----:B------:R1:W-:Y:S01]  /*24160*/  LDGSTS.E [R6+0x1c00c], desc[UR60][R8.64], P1 ;  /* 0x1c00c00008067fae */ /* 0x0003e2000892187c */
[----:B------:R-:W-:-:S04]  /*24170*/  ISETP.GT.AND P1, PT, R5, 0x10, PT ;  /* 0x000000100500780c */ /* 0x000fc80003f24270 */
[----:B-1----:R-:W-:-:S04]  /*24180*/  SEL R6, RZ, 0x4, !P1 ;  /* 0x00000004ff067807 */ /* 0x002fc80004800000 */
[----:B------:R-:W-:-:S04]  /*24190*/  SEL R6, R6, RZ, !P0 ;  /* 0x000000ff06067207 */ /* 0x000fc80004000000 */
[----:B------:R-:W-:Y:S02]  /*241a0*/  ISETP.NE.U32.AND P2, PT, R6, RZ, PT ;  /* 0x000000ff0600720c */ /* 0x000fe40003f45070 */
[----:B------:R-:W-:-:S05]  /*241b0*/  LOP3.LUT R6, R10, 0x40, RZ, 0x3c, !PT ;  /* 0x000000400a067812 */ /* 0x000fca00078e3cff */
[----:B------:R-:W-:Y:S01]  /*241c0*/  VIADD R6, R6, UR5 ;  /* 0x0000000506067c36 */ /* 0x000fe20008000000 */
[----:B----4-:R-:W-:-:S05]  /*241d0*/  IADD3 R11, P1, R11, R2, RZ ;  /* 0x000000020b0b7210 */ /* 0x010fca0007f3e0ff */
[----:B---3--:R-:W-:Y:S01]  /*241e0*/  IMAD.X R213, R213, 0x1, R0, P1 ;  /* 0x00000001d5d57824 */ /* 0x008fe200008e0600 */
[----:B------:R-:W-:Y:S01]  /*241f0*/  STL [R1+0x148], R11 ;  /* 0x0001480b01007387 */ /* 0x000fe20000100800 */
[----:B------:R-:W-:-:S03]  /*24200*/  IMAD.MOV.U32 R8, RZ, RZ, R11 ;  /* 0x000000ffff087224 */ /* 0x000fc600078e000b */
[----:B------:R1:W-:Y:S01]  /*24210*/  STL [R1+0x144], R213 ;  /* 0x000144d501007387 */ /* 0x0003e20000100800 */
[----:B------:R-:W-:-:S03]  /*24220*/  MOV R9, R213 ;  /* 0x000000d500097202 */ /* 0x000fc60000000f00 */
[----:B------:R-:W3:Y:S01]  /*24230*/  LDL.LU R215, [R1+0x15c] ;  /* 0x00015c0001d77983 */ /* 0x000ee20000300800 */
[----:B------:R-:W-:-:S03]  /*24240*/  ISETP.GT.AND P1, PT, R5, 0x11, PT ;  /* 0x000000110500780c */ /* 0x000fc60003f24270 */
[----:B------:R-:W4:Y:S04]  /*24250*/  LDL.LU R214, [R1+0x160] ;  /* 0x0001600001d67983 */ /* 0x000f280000300800 */
[----:B-1----:R-:W3:Y:S04]  /*24260*/  LDL.LU R213, [R1+0x164] ;  /* 0x0001640001d57983 */ /* 0x002ee80000300800 */
[----:B------:R-:W3:Y:S04]  /*24270*/  LDL.LU R11, [R1+0x168] ;  /* 0x00016800010b7983 */ /* 0x000ee80000300800 */
[----:B------:R1:W-:Y:S02]  /*24280*/  LDGSTS.E [R6], desc[UR60][R8.64], P2 ;  /* 0x0000000008067fae */ /* 0x0003e4000912187c */
[----:B-1----:R-:W-:-:S04]  /*24290*/  SEL R8, RZ, 0x4, !P1 ;  /* 0x00000004ff087807 */ /* 0x002fc80004800000 */
[----:B------:R-:W-:-:S04]  /*242a0*/  SEL R8, R8, RZ, !P0 ;  /* 0x000000ff08087207 */ /* 0x000fc80004000000 */
[----:B------:R-:W-:Y:S02]  /*242b0*/  ISETP.NE.U32.AND P1, PT, R8, RZ, PT ;  /* 0x000000ff0800720c */ /* 0x000fe40003f25070 */
[----:B------:R-:W-:-:S05]  /*242c0*/  IADD3 R12, P3, R12, R2, RZ ;  /* 0x000000020c0c7210 */ /* 0x000fca0007f7e0ff */
[----:B------:R-:W-:Y:S01]  /*242d0*/  IMAD.X R212, R212, 0x1, R0, P3 ;  /* 0x00000001d4d47824 */ /* 0x000fe200018e0600 */
        /* <DEDUP_REMOVED lines=22> */
[----:B------:R-:W-:Y:S01]  /*24440*/  IADD3 R11, P4, R11, R2, RZ ;  /* 0x000000020b0b7210 */ /* 0x000fe20007f9e0ff */
[----:B------:R-:W-:Y:S01]  /*24450*/  STL [R1+0x160], R214 ;  /* 0x000160d601007387 */ /* 0x000fe20000100800 */
[----:B------:R-:W-:Y:S02]  /*24460*/  IMAD.MOV.U32 R8, RZ, RZ, R214 ;  /* 0x000000ffff087224 */ /* 0x000fe400078e00d6 */
[----:B------:R-:W-:Y:S01]  /*24470*/  IADD3.X R213, R213, R0, RZ, P4, !PT ;  /* 0x00000000d5d57210 */ /* 0x000fe200027fe4ff */
[----:B------:R-:W-:Y:S01]  /*24480*/  IMAD.MOV.U32 R9, RZ, RZ, R215 ;  /* 0x000000ffff097224 */ /* 0x000fe200078e00d7 */
[----:B------:R1:W-:Y:S04]  /*24490*/  STL [R1+0x15c], R215 ;  /* 0x00015cd701007387 */ /* 0x0003e80000100800 */
[----:B------:R-:W-:Y:S04]  /*244a0*/  STL [R1+0x168], R11 ;  /* 0x0001680b01007387 */ /* 0x000fe80000100800 */
[----:B------:R3:W-:Y:S04]  /*244b0*/  STL [R1+0x164], R213 ;  /* 0x000164d501007387 */ /* 0x0007e80000100800 */
[----:B-1----:R-:W4:Y:S04]  /*244c0*/  LDL.LU R215, [R1+0x17c] ;  /* 0x00017c0001d77983 */ /* 0x002f280000300800 */
[----:B------:R1:W-:Y:S01]  /*244d0*/  LDGSTS.E [R6+0x4004], desc[UR60][R8.64], P1 ;  /* 0x0400400008067fae */ /* 0x0003e2000892187c */
[----:B------:R-:W-:-:S03]  /*244e0*/  ISETP.GT.AND P1, PT, R5, 0x13, PT ;  /* 0x000000130500780c */ /* 0x000fc60003f24270 */
[----:B------:R-:W4:Y:S01]  /*244f0*/  LDL.LU R214, [R1+0x180] ;  /* 0x0001800001d67983 */ /* 0x000f220000300800 */
[----:B-1----:R-:W-:Y:S01]  /*24500*/  IMAD.MOV.U32 R8, RZ, RZ, R11 ;  /* 0x000000ffff087224 */ /* 0x002fe200078e000b */
[----:B------:R-:W-:Y:S02]  /*24510*/  MOV R9, R213 ;  /* 0x000000d500097202 */ /* 0x000fe40000000f00 */
[----:B---3--:R-:W3:Y:S04]  /*24520*/  LDL.LU R213, [R1+0x344] ;  /* 0x0003440001d57983 */ /* 0x008ee80000300800 */
[----:B------:R-:W3:Y:S04]  /*24530*/  LDL.LU R11, [R1+0x348] ;  /* 0x00034800010b7983 */ /* 0x000ee80000300800 */
[----:B------:R1:W-:Y:S02]  /*24540*/  LDGSTS.E [R6+0x8], desc[UR60][R8.64], P2 ;  /* 0x0000800008067fae */ /* 0x0003e4000912187c */
[----:B-1----:R-:W-:-:S04]  /*24550*/  SEL R8, RZ, 0x4, !P1 ;  /* 0x00000004ff087807 */ /* 0x002fc80004800000 */
[----:B------:R-:W-:-:S04]  /*24560*/  SEL R8, R8, RZ, !P0 ;  /* 0x000000ff08087207 */ /* 0x000fc80004000000 */
[----:B------:R-:W-:Y:S02]  /*24570*/  ISETP.NE.U32.AND P1, PT, R8, RZ, PT ;  /* 0x000000ff0800720c */ /* 0x000fe40003f25070 */
[----:B--2---:R-:W-:-:S05]  /*24580*/  IADD3 R12, P3, R12, R2, RZ ;  /* 0x000000020c0c7210 */ /* 0x004fca0007f7e0ff */
[----:B------:R-:W-:Y:S01]  /*24590*/  IMAD.X R212, R212, 0x1, R0, P3 ;  /* 0x00000001d4d47824 */ /* 0x000fe200018e0600 */
[----:B------:R-:W-:Y:S01]  /*245a0*/  IADD3 R3, P4, R3, R2, RZ ;  /* 0x0000000203037210 */ /* 0x000fe20007f9e0ff */
[----:B------:R-:W-:Y:S01]  /*245b0*/  STL [R1+0x170], R12 ;  /* 0x0001700c01007387 */ /* 0x000fe20000100800 */
[----:B------:R-:W-:-:S03]  /*245c0*/  IMAD.MOV.U32 R8, RZ, RZ, R12 ;  /* 0x000000ffff087224 */ /* 0x000fc600078e000c */
[----:B------:R-:W-:Y:S01]  /*245d0*/  IMAD.X R7, R7, 0x1, R0, P4 ;  /* 0x0000000107077824 */ /* 0x000fe200020e0600 */
[----:B------:R1:W-:Y:S01]  /*245e0*/  STL [R1+0x16c], R212 ;  /* 0x00016cd401007387 */ /* 0x0003e20000100800 */
[----:B------:R-:W-:-:S03]  /*245f0*/  MOV R9, R212 ;  /* 0x000000d400097202 */ /* 0x000fc60000000f00 */
[----:B------:R-:W-:Y:S04]  /*24600*/  STL [R1+0x178], R3 ;  /* 0x0001780301007387 */ /* 0x000fe80000100800 */
[----:B------:R2:W-:Y:S04]  /*24610*/  STL [R1+0x174], R7 ;  /* 0x0001740701007387 */ /* 0x0005e80000100800 */
[----:B-1----:R-:W3:Y:S04]  /*24620*/  LDL.LU R212, [R1+0x34c] ;  /* 0x00034c0001d47983 */ /* 0x002ee80000300800 */
[----:B------:R-:W3:Y:S04]  /*24630*/  LDL.LU R12, [R1+0x350] ;  /* 0x00035000010c7983 */ /* 0x000ee80000300800 */
[----:B------:R1:W-:Y:S02]  /*24640*/  LDGSTS.E [R6+0x4008], desc[UR60][R8.64], P2 ;  /* 0x0400800008067fae */ /* 0x0003e4000912187c */
[----:B-1----:R-:W-:-:S02]  /*24650*/  IMAD.MOV.U32 R9, RZ, RZ, R7 ;  /* 0x000000ffff097224 */ /* 0x002fc400078e0007 */
[----:B------:R-:W-:Y:S01]  /*24660*/  IMAD.MOV.U32 R8, RZ, RZ, R3 ;  /* 0x000000ffff087224 */ /* 0x000fe200078e0003 */
[----:B--2---:R-:W2:Y:S04]  /*24670*/  LDL.LU R7, [R1+0x354] ;  /* 0x0003540001077983 */ /* 0x004ea80000300800 */
[----:B------:R-:W2:Y:S01]  /*24680*/  LDL.LU R3, [R1+0x358] ;  /* 0x0003580001037983 */ /* 0x000ea20000300800 */
[----:B------:R-:W-:-:S03]  /*24690*/  ISETP.GT.AND P2, PT, R5, 0x30, PT ;  /* 0x000000300500780c */ /* 0x000fc60003f44270 */
[----:B------:R1:W-:Y:S02]  /*246a0*/  LDGSTS.E [R6+0xc], desc[UR60][R8.64], P1 ;  /* 0x0000c00008067fae */ /* 0x0003e4000892187c */
[----:B-1----:R-:W-:-:S04]  /*246b0*/  SEL R8, RZ, 0x4, !P2 ;  /* 0x00000004ff087807 */ /* 0x002fc80005000000 */
[----:B------:R-:W-:-:S04]  /*246c0*/  SEL R8, R8, RZ, !P0 ;  /* 0x000000ff08087207 */ /* 0x000fc80004000000 */
[----:B------:R-:W-:Y:S02]  /*246d0*/  ISETP.NE.U32.AND P2, PT, R8, RZ, PT ;  /* 0x000000ff0800720c */ /* 0x000fe40003f45070 */
[----:B----4-:R-:W-:-:S05]  /*246e0*/  IADD3 R214, P3, R214, R2, RZ ;  /* 0x00000002d6d67210 */ /* 0x010fca0007f7e0ff */
[----:B------:R-:W-:Y:S02]  /*246f0*/  IMAD.X R215, R215, 0x1, R0, P3 ;  /* 0x00000001d7d77824 */ /* 0x000fe400018e0600 */
[----:B------:R-:W-:Y:S02]  /*24700*/  IMAD.MOV.U32 R8, RZ, RZ, R214 ;  /* 0x000000ffff087224 */ /* 0x000fe400078e00d6 */
[----:B------:R-:W-:Y:S01]  /*24710*/  IMAD.MOV.U32 R9, RZ, RZ, R215 ;  /* 0x000000ffff097224 */ /* 0x000fe200078e00d7 */
[----:B---3--:R-:W-:Y:S01]  /*24720*/  IADD3 R11, P4, R11, R2, RZ ;  /* 0x000000020b0b7210 */ /* 0x008fe20007f9e0ff */
[----:B------:R-:W-:Y:S03]  /*24730*/  STL [R1+0x180], R214 ;  /* 0x000180d601007387 */ /* 0x000fe60000100800 */
[----:B------:R-:W-:Y:S01]  /*24740*/  IADD3.X R213, R213, R0, RZ, P4, !PT ;  /* 0x00000000d5d57210 */ /* 0x000fe200027fe4ff */
[----:B------:R1:W-:Y:S04]  /*24750*/  STL [R1+0x17c], R215 ;  /* 0x00017cd701007387 */ /* 0x0003e80000100800 */
[----:B------:R-:W-:Y:S04]  /*24760*/  STL [R1+0x348], R11 ;  /* 0x0003480b01007387 */ /* 0x000fe80000100800 */
[----:B------:R3:W-:Y:S01]  /*24770*/  LDGSTS.E [R6+0x400c], desc[UR60][R8.64], P1 ;  /* 0x0400c00008067fae */ /* 0x0007e2000892187c */
[----:B------:R-:W-:-:S03]  /*24780*/  ISETP.GT.AND P1, PT, R5, 0x31, PT ;  /* 0x000000310500780c */ /* 0x000fc60003f24270 */
[----:B------:R4:W-:Y:S04]  /*24790*/  STL [R1+0x344], R213 ;  /* 0x000344d501007387 */ /* 0x0009e80000100800 */
[----:B-1----:R-:W2:Y:S01]  /*247a0*/  LDL.LU R215, [R1+0x35c] ;  /* 0x00035c0001d77983 */ /* 0x002ea20000300800 */
[----:B---3--:R-:W-:Y:S01]  /*247b0*/  IMAD.MOV.U32 R8, RZ, RZ, R11 ;  /* 0x000000ffff087224 */ /* 0x008fe200078e000b */
[----:B------:R-:W-:Y:S02]  /*247c0*/  MOV R9, R213 ;  /* 0x000000d500097202 */ /* 0x000fe40000000f00 */
[----:B------:R-:W3:Y:S04]  /*247d0*/  LDL.LU R214, [R1+0x360] ;  /* 0x0003600001d67983 */ /* 0x000ee80000300800 */
[----:B----4-:R-:W4:Y:S04]  /*247e0*/  LDL.LU R213, [R1+0x364] ;  /* 0x0003640001d57983 */ /* 0x010f280000300800 */
[----:B------:R-:W4:Y:S04]  /*247f0*/  LDL.LU R11, [R1+0x368] ;  /* 0x00036800010b7983 */ /* 0x000f280000300800 */
[----:B------:R1:W-:Y:S02]  /*24800*/  LDGSTS.E [R6+0x8000], desc[UR60][R8.64], P2 ;  /* 0x0800000008067fae */ /* 0x0003e4000912187c */
        /* <DEDUP_REMOVED lines=25> */
[----:B---3--:R-:W-:-:S05]  /*249a0*/  IADD3 R214, P3, R214, R2, RZ ;  /* 0x00000002d6d67210 */ /* 0x008fca0007f7e0ff */
[----:B------:R-:W-:Y:S01]  /*249b0*/  IMAD.X R215, R215, 0x1, R0, P3 ;  /* 0x00000001d7d77824 */ /* 0x000fe200018e0600 */
[----:B----4-:R-:W-:Y:S01]  /*249c0*/  IADD3 R11, P4, R11, R2, RZ ;  /* 0x000000020b0b7210 */ /* 0x010fe20007f9e0ff */
        /* <DEDUP_REMOVED lines=43> */
[----:B------:R-:W-:Y:S01]  /*24c80*/  STL [R1+0x380], R214 ;  /* 0x000380d601007387 */ /* 0x000fe20000100800 */
[----:B------:R-:W-:Y:S02]  /*24c90*/  IMAD.MOV.U32 R8, RZ, RZ, R214 ;  /* 0x000000ffff087224 */ /* 0x000fe400078e00d6 */
[----:B------:R-:W-:Y:S01]  /*24ca0*/  IMAD.MOV.U32 R9, RZ, RZ, R215 ;  /* 0x000000ffff097224 */ /* 0x000fe200078e00d7 */
[----:B---3--:R-:W-:Y:S01]  /*24cb0*/  IADD3 R11, P4, R11, R2, RZ ;  /* 0x000000020b0b7210 */ /* 0x008fe20007f9e0ff */
[----:B------:R1:W-:Y:S03]  /*24cc0*/  STL [R1+0x37c], R215 ;  /* 0x00037cd701007387 */ /* 0x0003e60000100800 */
[----:B------:R-:W-:Y:S01]  /*24cd0*/  IADD3.X R213, R213, R0, RZ, P4, !PT ;  /* 0x00000000d5d57210 */ /* 0x000fe200027fe4ff */
        /* <DEDUP_REMOVED lines=12> */
[----:B------:R-:W-:Y:S02]  /*24da0*/  SEL R8, R8, RZ, !P0 ;  /* 0x000000ff08087207 */ /* 0x000fe40004000000 */
[----:B------:R-:W-:-:S05]  /*24db0*/  IADD3 R12, P3, R12, R2, RZ ;  /* 0x000000020c0c7210 */ /* 0x000fca0007f7e0ff */
[----:B------:R-:W-:Y:S01]  /*24dc0*/  IMAD.X R212, R212, 0x1, R0, P3 ;  /* 0x00000001d4d47824 */ /* 0x000fe200018e0600 */
[----:B------:R-:W-:Y:S01]  /*24dd0*/  ISETP.NE.U32.AND P1, PT, R8, RZ, PT ;  /* 0x000000ff0800720c */ /* 0x000fe20003f25070 */
[----:B------:R-:W-:Y:S01]  /*24de0*/  IMAD.MOV.U32 R8, RZ, RZ, R12 ;  /* 0x000000ffff087224 */ /* 0x000fe200078e000c */
[----:B------:R-:W-:Y:S02]  /*24df0*/  STL [R1+0x550], R12 ;  /* 0x0005500c01007387 */ /* 0x000fe40000100800 */
[----:B------:R-:W-:Y:S02]  /*24e00*/  MOV R9, R212 ;  /* 0x000000d400097202 */ /* 0x000fe40000000f00 */
        /* <DEDUP_REMOVED lines=20> */
[----:B---3--:R-:W-:-:S03]  /*24f50*/  IADD3 R11, P4, R11, R2, RZ ;  /* 0x000000020b0b7210 */ /* 0x008fc60007f9e0ff */
[----:B------:R1:W-:Y:S01]  /*24f60*/  STL [R1+0x55c], R215 ;  /* 0x00055cd701007387 */ /* 0x0003e20000100800 */
[----:B------:R-:W-:-:S03]  /*24f70*/  IADD3.X R213, R213, R0, RZ, P4, !PT ;  /* 0x00000000d5d57210 */ /* 0x000fc600027fe4ff */
[----:B------:R-:W-:Y:S01]  /*24f80*/  STL [R1+0x568], R11 ;  /* 0x0005680b01007387 */ /* 0x000fe20000100800 */
[----:B------:R-:W-:Y:S02]  /*24f90*/  IMAD.MOV.U32 R8, RZ, RZ, R214 ;  /* 0x000000ffff087224 */ /* 0x000fe400078e00d6 */
[----:B------:R-:W-:Y:S01]  /*24fa0*/  IMAD.MOV.U32 R9, RZ, RZ, R215 ;  /* 0x000000ffff097224 */ /* 0x000fe200078e00d7 */
[----:B------:R3:W-:Y:S04]  /*24fb0*/  STL [R1+0x564], R213 ;  /* 0x000564d501007387 */ /* 0x0007e80000100800 */
[----:B-1----:R-:W4:Y:S04]  /*24fc0*/  LDL.LU R215, [R1+0x57c] ;  /* 0x00057c0001d77983 */ /* 0x002f280000300800 */
[----:B------:R-:W4:Y:S04]  /*24fd0*/  LDL.LU R214, [R1+0x580] ;  /* 0x0005800001d67983 */ /* 0x000f280000300800 */
[----:B------:R1:W-:Y:S01]  /*24fe0*/  LDGSTS.E [R6+0x14004], desc[UR60][R8.64], P1 ;  /* 0x1400400008067fae */ /* 0x0003e2000892187c */
[----:B------:R-:W-:Y:S01]  /*24ff0*/  ISETP.GT.AND P1, PT, R5, 0x53, PT ;  /* 0x000000530500780c */ /* 0x000fe20003f24270 */
[----:B-1----:R-:W-:Y:S01]  /*25000*/  IMAD.MOV.U32 R8, RZ, RZ, R11 ;  /* 0x000000ffff087224 */ /* 0x002fe200078e000b */
[----:B------:R-:W-:-:S02]  /*25010*/  MOV R9, R213 ;  /* 0x000000d500097202 */ /* 0x000fc40000000f00 */
[----:B---3--:R-:W3:Y:S04]  /*25020*/  LDL.LU R213, [R1+0x744] ;  /* 0x0007440001d57983 */ /* 0x008ee80000300800 */
[----:B------:R-:W3:Y:S04]  /*25030*/  LDL.LU R11, [R1+0x748] ;  /* 0x00074800010b7983 */ /* 0x000ee80000300800 */
[----:B------:R1:W-:Y:S02]  /*25040*/  LDGSTS.E [R6+0x10008], desc[UR60][R8.64], P2 ;  /* 0x1000800008067fae */ /* 0x0003e4000912187c */
[----:B-1----:R-:W-:-:S04]  /*25050*/  SEL R8, RZ, 0x4, !P1 ;  /* 0x00000004ff087807 */ /* 0x002fc80004800000 */
[----:B------:R-:W-:Y:S02]  /*25060*/  SEL R8, R8, RZ, !P0 ;  /* 0x000000ff08087207 */ /* 0x000fe40004000000 */
[----:B--2---:R-:W-:-:S05]  /*25070*/  IADD3 R12, P3, R12, R2, RZ ;  /* 0x000000020c0c7210 */ /* 0x004fca0007f7e0ff */
[----:B------:R-:W-:Y:S01]  /*25080*/  IMAD.X R212, R212, 0x1, R0, P3 ;  /* 0x00000001d4d47824 */ /* 0x000fe200018e0600 */
[----:B------:R-:W-:Y:S01]  /*25090*/  IADD3 R3, P4, R3, R2, RZ ;  /* 0x0000000203037210 */ /* 0x000fe20007f9e0ff */
[----:B------:R-:W-:Y:S01]  /*250a0*/  STL [R1+0x570], R12 ;  /* 0x0005700c01007387 */ /* 0x000fe20000100800 */
[----:B------:R-:W-:-:S03]  /*250b0*/  ISETP.NE.U32.AND P1, PT, R8, RZ, PT ;  /* 0x000000ff0800720c */ /* 0x000fc60003f25070 */
[----:B------:R-:W-:Y:S01]  /*250c0*/  IMAD.X R7, R7, 0x1, R0, P4 ;  /* 0x0000000107077824 */ /* 0x000fe200020e0600 */
[----:B------:R1:W-:Y:S01]  /*250d0*/  STL [R1+0x56c], R212 ;  /* 0x00056cd401007387 */ /* 0x0003e20000100800 */
[----:B------:R-:W-:Y:S01]  /*250e0*/  IMAD.MOV.U32 R8, RZ, RZ, R12 ;  /* 0x000000ffff087224 */ /* 0x000fe200078e000c */
[----:B------:R-:W-:Y:S02]  /*250f0*/  MOV R9, R212 ;  /* 0x000000d400097202 */ /* 0x000fe40000000f00 */
        /* <DEDUP_REMOVED lines=18> */
[----:B------:R-:W-:Y:S04]  /*25220*/  STL [R1+0x580], R214 ;  /* 0x000580d601007387 */ /* 0x000fe80000100800 */
[----:B------:R-:W-:Y:S04]  /*25230*/  STL [R1+0x57c], R215 ;  /* 0x00057cd701007387 */ /* 0x000fe80000100800 */
[----:B------:R1:W-:Y:S01]  /*25240*/  LDGSTS.E [R6+0x1400c], desc[UR60][R8.64], P1 ;  /* 0x1400c00008067fae */ /* 0x0003e2000892187c */
[----:B---3--:R-:W-:-:S04]  /*25250*/  IADD3 R11, P4, R11, R2, RZ ;  /* 0x000000020b0b7210 */ /* 0x008fc80007f9e0ff */
[----:B------:R-:W-:Y:S01]  /*25260*/  IADD3.X R213, R213, R0, RZ, P4, !PT ;  /* 0x00000000d5d57210 */ /* 0x000fe200027fe4ff */
[----:B------:R-:W-:Y:S01]  /*25270*/  STL [R1+0x748], R11 ;  /* 0x0007480b01007387 */ /* 0x000fe20000100800 */
[----:B-1----:R-:W-:Y:S02]  /*25280*/  IMAD.MOV.U32 R8, RZ, RZ, R11 ;  /* 0x000000ffff087224 */ /* 0x002fe400078e000b */
[----:B------:R-:W-:Y:S01]  /*25290*/  MOV R9, R213 ;  /* 0x000000d500097202 */ /* 0x000fe20000000f00 */
[----:B------:R1:W-:Y:S01]  /*252a0*/  STL [R1+0x744], R213 ;  /* 0x000744d501007387 */ /* 0x0003e20000100800 */
[----:B------:R-:W-:-:S03]  /*252b0*/  ISETP.GT.AND P1, PT, R5, 0x71, PT ;  /* 0x000000710500780c */ /* 0x000fc60003f24270 */
[----:B------:R3:W-:Y:S04]  /*252c0*/  LDGSTS.E [R6+0x18000], desc[UR60][R8.64], P2 ;  /* 0x1800000008067fae */ /* 0x0007e8000912187c */
[----:B-1----:R-:W4:Y:S04]  /*252d0*/  LDL.LU R213, [R1+0x75c] ;  /* 0x00075c0001d57983 */ /* 0x002f280000300800 */
[----:B------:R-:W4:Y:S01]  /*252e0*/  LDL.LU R11, [R1+0x760] ;  /* 0x00076000010b7983 */ /* 0x000f220000300800 */
[----:B---3--:R-:W-:-:S03]  /*252f0*/  SEL R8, RZ, 0x4, !P1 ;  /* 0x00000004ff087807 */ /* 0x008fc60004800000 */
[----:B------:R-:W3:Y:S04]  /*25300*/  LDL.LU R215, [R1+0x764] ;  /* 0x0007640001d77983 */ /* 0x000ee80000300800 */
[----:B------:R-:W3:Y:S01]  /*25310*/  LDL.LU R214, [R1+0x768] ;  /* 0x0007680001d67983 */ /* 0x000ee20000300800 */
[----:B------:R-:W-:-:S04]  /*25320*/  SEL R8, R8, RZ, !P0 ;  /* 0x000000ff08087207 */ /* 0x000fc80004000000 */
[----:B------:R-:W-:Y:S02]  /*25330*/  ISETP.NE.U32.AND P1, PT, R8, RZ, PT ;  /* 0x000000ff0800720c */ /* 0x000fe40003f25070 */
[----:B------:R-:W-:-:S05]  /*25340*/  IADD3 R12, P3, R12, R2, RZ ;  /* 0x000000020c0c7210 */ /* 0x000fca0007f7e0ff */
[----:B------:R-:W-:Y:S02]  /*25350*/  IMAD.X R212, R212, 0x1, R0, P3 ;  /* 0x00000001d4d47824 */ /* 0x000fe400018e0600 */
[----:B------:R-:W-:Y:S01]  /*25360*/  IMAD.MOV.U32 R8, RZ, RZ, R12 ;  /* 0x000000ffff087224 */ /* 0x000fe200078e000c */
[----:B------:R-:W-:Y:S02]  /*25370*/  STL [R1+0x750], R12 ;  /* 0x0007500c01007387 */ /* 0x000fe40000100800 */
[----:B------:R-:W-:Y:S02]  /*25380*/  MOV R9, R212 ;  /* 0x000000d400097202 */ /* 0x000fe40000000f00 */
[----:B------:R1:W-:Y:S04]  /*25390*/  STL [R1+0x74c], R212 ;  /* 0x00074cd401007387 */ /* 0x0003e80000100800 */
[----:B------:R1:W-:Y:S01]  /*253a0*/  LDGSTS.E [R6+0x1c000], desc[UR60][R8.64], P2 ;  /* 0x1c00000008067fae */ /* 0x0003e2000912187c */
[----:B--2---:R-:W-:-:S05]  /*253b0*/  IADD3 R3, P4, R3, R2, RZ ;  /* 0x0000000203037210 */ /* 0x004fca0007f9e0ff */
[----:B------:R-:W-:Y:S01]  /*253c0*/  IMAD.X R7, R7, 0x1, R0, P4 ;  /* 0x0000000107077824 */ /* 0x000fe200020e0600 */
[----:B------:R-:W-:Y:S03]  /*253d0*/  STL [R1+0x758], R3 ;  /* 0x0007580301007387 */ /* 0x000fe60000100800 */
[----:B-1----:R-:W-:Y:S01]  /*253e0*/  IMAD.MOV.U32 R9, RZ, RZ, R7 ;  /* 0x000000ffff097224 */ /* 0x002fe200078e0007 */
        /* <DEDUP_REMOVED lines=12> */
[----:B------:R-:W-:Y:S01]  /*254b0*/  IMAD.X R213, R213, 0x1, R0, P3 ;  /* 0x00000001d5d57824 */ /* 0x000fe200018e0600 */
[----:B---3--:R-:W-:Y:S01]  /*254c0*/  IADD3 R214, P4, R214, R2, RZ ;  /* 0x00000002d6d67210 */ /* 0x008fe20007f9e0ff */
[----:B------:R-:W-:Y:S02]  /*254d0*/  STL [R1+0x760], R11 ;  /* 0x0007600b01007387 */ /* 0x000fe40000100800 */
[----:B------:R-:W-:Y:S01]  /*254e0*/  IMAD.MOV.U32 R9, RZ, RZ, R213 ;  /* 0x000000ffff097224 */ /* 0x000fe200078e00d5 */
[----:B------:R-:W-:Y:S01]  /*254f0*/  IADD3.X R215, R215, R0, RZ, P4, !PT ;  /* 0x00000000d7d77210 */ /* 0x000fe200027fe4ff */
[----:B------:R1:W-:Y:S01]  /*25500*/  STL [R1+0x75c], R213 ;  /* 0x00075cd501007387 */ /* 0x0003e20000100800 */
[----:B------:R-:W-:-:S03]  /*25510*/  IMAD.MOV.U32 R8, RZ, RZ, R11 ;  /* 0x000000ffff087224 */ /* 0x000fc600078e000b */
[----:B------:R-:W-:Y:S04]  /*25520*/  STL [R1+0x768], R214 ;  /* 0x000768d601007387 */ /* 0x000fe80000100800 */
[----:B------:R3:W-:Y:S04]  /*25530*/  LDGSTS.E [R6+0x1c004], desc[UR60][R8.64], P1 ;  /* 0x1c00400008067fae */ /* 0x0007e8000892187c */
[----:B-1----:R-:W4:Y:S04]  /*25540*/  LDL.LU R213, [R1+0x774] ;  /* 0x0007740001d57983 */ /* 0x002f280000300800 */
[----:B------:R-:W-:Y:S04]  /*25550*/  STL [R1+0x764], R215 ;  /* 0x000764d701007387 */ /* 0x000fe80000100800 */
[----:B------:R-:W4:Y:S01]  /*25560*/  LDL.LU R11, [R1+0x77c] ;  /* 0x00077c00010b7983 */ /* 0x000f220000300800 */
[----:B---3--:R-:W-:Y:S01]  /*25570*/  IMAD.MOV.U32 R8, RZ, RZ, R214 ;  /* 0x000000ffff087224 */ /* 0x008fe200078e00d6 */
[----:B------:R-:W-:-:S02]  /*25580*/  MOV R9, R215 ;  /* 0x000000d700097202 */ /* 0x000fc40000000f00 */
[----:B------:R-:W-:-:S03]  /*25590*/  ISETP.GT.AND P1, PT, R5, 0x73, PT ;  /* 0x000000730500780c */ /* 0x000fc60003f24270 */
[----:B------:R1:W-:Y:S02]  /*255a0*/  LDGSTS.E [R6+0x18008], desc[UR60][R8.64], P2 ;  /* 0x1800800008067fae */ /* 0x0003e4000912187c */
[----:B-1----:R-:W-:-:S04]  /*255b0*/  SEL R8, RZ, 0x4, !P1 ;  /* 0x00000004ff087807 */ /* 0x002fc80004800000 */
[----:B------:R-:W-:-:S04]  /*255c0*/  SEL R8, R8, RZ, !P0 ;  /* 0x000000ff08087207 */ /* 0x000fc80004000000 */
[----:B------:R-:W-:Y:S02]  /*255d0*/  ISETP.NE.U32.AND P1, PT, R8, RZ, PT ;  /* 0x000000ff0800720c */ /* 0x000fe40003f25070 */
[----:B--2---:R-:W-:-:S05]  /*255e0*/  IADD3 R7, P3, R7, R2, RZ ;  /* 0x0000000207077210 */ /* 0x004fca0007f7e0ff */
[----:B------:R-:W-:Y:S01]  /*255f0*/  IMAD.X R212, R212, 0x1, R0, P3 ;  /* 0x00000001d4d47824 */ /* 0x000fe200018e0600 */
[----:B------:R-:W-:Y:S01]  /*25600*/  STL [R1+0x770], R7 ;  /* 0x0007700701007387 */ /* 0x000fe20000100800 */
[----:B------:R-:W-:Y:S02]  /*25610*/  IMAD.MOV.U32 R8, RZ, RZ, R7 ;  /* 0x000000ffff087224 */ /* 0x000fe400078e0007 */
[----:B------:R-:W-:Y:S01]  /*25620*/  IMAD.MOV.U32 R9, RZ, RZ, R212 ;  /* 0x000000ffff097224 */ /* 0x000fe200078e00d4 */
[----:B------:R1:W-:Y:S04]  /*25630*/  STL [R1+0x76c], R212 ;  /* 0x00076cd401007387 */ /* 0x0003e80000100800 */
[----:B------:R2:W-:Y:S04]  /*25640*/  LDGSTS.E [R6+0x1c008], desc[UR60][R8.64], P2 ;  /* 0x1c00800008067fae */ /* 0x0005e8000912187c */
[----:B-1----:R-:W3:Y:S04]  /*25650*/  LDL.LU R212, [R1+0x184] ;  /* 0x0001840001d47983 */ /* 0x002ee80000300800 */
[----:B------:R-:W3:Y:S01]  /*25660*/  LDL.LU R7, [R1+0x188] ;  /* 0x0001880001077983 */ /* 0x000ee20000300800 */
[----:B------:R-:W-:-:S02]  /*25670*/  IADD3 R12, P2, R12, R2, RZ ;  /* 0x000000020c0c7210 */ /* 0x000fc40007f5e0ff */
[----:B------:R-:W-:-:S03]  /*25680*/  IADD3 R3, P3, R3, R2, RZ ;  /* 0x0000000203037210 */ /* 0x000fc60007f7e0ff */
[----:B------:R-:W-:Y:S01]  /*25690*/  STL [R1+0x778], R12 ;  /* 0x0007780c01007387 */ /* 0x000fe20000100800 */
[----:B--2---:R-:W-:Y:S01]  /*256a0*/  IMAD.MOV.U32 R8, RZ, RZ, R12 ;  /* 0x000000ffff087224 */ /* 0x004fe200078e000c */
[----:B----4-:R-:W-:-:S05]  /*256b0*/  IADD3.X R213, R213, R0, RZ, P2, !PT ;  /* 0x00000000d5d57210 */ /* 0x010fca00017fe4ff */
[----:B------:R-:W-:Y:S02]  /*256c0*/  IMAD.MOV.U32 R9, RZ, RZ, R213 ;  /* 0x000000ffff097224 */ /* 0x000fe400078e00d5 */
[----:B------:R-:W-:Y:S01]  /*256d0*/  IMAD.X R11, R11, 0x1, R0, P3 ;  /* 0x000000010b0b7824 */ /* 0x000fe200018e0600 */
[----:B------:R1:W-:Y:S04]  /*256e0*/  STL [R1+0x774], R213 ;  /* 0x000774d501007387 */ /* 0x0003e80000100800 */
[----:B------:R-:W-:Y:S04]  /*256f0*/  STL [R1+0x780], R3 ;  /* 0x0007800301007387 */ /* 0x000fe80000100800 */
[----:B------:R2:W-:Y:S04]  /*25700*/  STL [R1+0x77c], R11 ;  /* 0x00077c0b01007387 */ /* 0x0005e80000100800 */
[----:B-1----:R-:W4:Y:S04]  /*25710*/  LDL.LU R213, [R1+0x18c] ;  /* 0x00018c0001d57983 */ /* 0x002f280000300800 */
[----:B------:R1:W-:Y:S04]  /*25720*/  LDGSTS.E [R6+0x1800c], desc[UR60][R8.64], P1 ;  /* 0x1800c00008067fae */ /* 0x0003e8000892187c */
[----:B------:R-:W4:Y:S01]  /*25730*/  LDL.LU R12, [R1+0x190] ;  /* 0x00019000010c7983 */ /* 0x000f220000300800 */
[----:B-1----:R-:W-:Y:S01]  /*25740*/  MOV R8, R3 ;  /* 0x0000000300087202 */ /* 0x002fe20000000f00 */
[----:B------:R-:W-:-:S02]  /*25750*/  IMAD.MOV.U32 R9, RZ, RZ, R11 ;  /* 0x000000ffff097224 */ /* 0x000fc400078e000b */
[----:B--2---:R-:W2:Y:S04]  /*25760*/  LDL.LU R11, [R1+0x194] ;  /* 0x00019400010b7983 */ /* 0x004ea80000300800 */
[----:B------:R-:W2:Y:S04]  /*25770*/  LDL.LU R3, [R1+0x198] ;  /* 0x0001980001037983 */ /* 0x000ea80000300800 */
[----:B------:R1:W-:Y:S01]  /*25780*/  LDGSTS.E [R6+0x1c00c], desc[UR60][R8.64], P1 ;  /* 0x1c00c00008067fae */ /* 0x0003e2000892187c */
[----:B------:R-:W-:-:S04]  /*25790*/  ISETP.GT.AND P1, PT, R5, 0x14, PT ;  /* 0x000000140500780c */ /* 0x000fc80003f24270 */
[----:B-1----:R-:W-:Y:S02]  /*257a0*/  SEL R6, RZ, 0x4, !P1 ;  /* 0x00000004ff067807 */ /* 0x002fe40004800000 */
[----:B---3--:R-:W-:-:S05]  /*257b0*/  IADD3 R7, P1, R7, R2, RZ ;  /* 0x0000000207077210 */ /* 0x008fca0007f3e0ff */
[----:B------:R-:W-:Y:S01]  /*257c0*/  IMAD.X R212, R212, 0x1, R0, P1 ;  /* 0x00000001d4d47824 */ /* 0x000fe200008e0600 */
[----:B------:R-:W-:Y:S04]  /*257d0*/  STL [R1+0x188], R7 ;  /* 0x0001880701007387 */ /* 0x000fe80000100800 */
[----:B------:R1:W-:Y:S01]  /*257e0*/  STL [R1+0x184], R212 ;  /* 0x000184d401007387 */ /* 0x0003e20000100800 */
[----:B------:R-:W-:-:S03]  /*257f0*/  IMAD.MOV.U32 R9, RZ, RZ, R212 ;  /* 0x000000ffff097224 */ /* 0x000fc600078e00d4 */
[----:B------:R-:W3:Y:S01]  /*25800*/  LDL.LU R215, [R1+0x19c] ;  /* 0x00019c0001d77983 */ /* 0x000ee20000300800 */
[----:B------:R-:W-:-:S03]  /*25810*/  MOV R8, R7 ;  /* 0x0000000700087202 */ /* 0x000fc60000000f00 */
[----:B------:R-:W3:Y:S04]  /*25820*/  LDL.LU R214, [R1+0x1a0] ;  /* 0x0001a00001d67983 */ /* 0x000ee80000300800 */
[----:B-1----:R-:W3:Y:S04]  /*25830*/  LDL.LU R212, [R1+0x1a4] ;  /* 0x0001a40001d47983 */ /* 0x002ee80000300800 */
[----:B------:R-:W3:Y:S01]  /*25840*/  LDL.LU R7, [R1+0x1a8] ;  /* 0x0001a80001077983 */ /* 0x000ee20000300800 */
        /* <DEDUP_REMOVED lines=9> */
[----:B----4-:R-:W-:-:S05]  /*258e0*/  IADD3 R12, P3, R12, R2, RZ ;  /* 0x000000020c0c7210 */ /* 0x010fca0007f7e0ff */
        /* <DEDUP_REMOVED lines=10> */
[----:B-1----:R-:W3:Y:S04]  /*25990*/  LDL.LU R213, [R1+0x1ac] ;  /* 0x0001ac0001d57983 */ /* 0x002ee80000300800 */
[----:B------:R-:W3:Y:S01]  /*259a0*/  LDL.LU R12, [R1+0x1b0] ;  /* 0x0001b000010c7983 */ /* 0x000ee20000300800 */
[----:B----4-:R-:W-:-:S02]  /*259b0*/  IMAD.MOV.U32 R9, RZ, RZ, R11 ;  /* 0x000000ffff097224 */ /* 0x010fc400078e000b */
[----:B------:R-:W-:Y:S01]  /*259c0*/  IMAD.MOV.U32 R8, RZ, RZ, R3 ;  /* 0x000000ffff087224 */ /* 0x000fe200078e0003 */
[----:B--2---:R-:W2:Y:S01]  /*259d0*/  LDL.LU R11, [R1+0x1b4] ;  /* 0x0001b400010b7983 */ /* 0x004ea20000300800 */
[----:B------:R-:W-:-:S03]  /*259e0*/  ISETP.GT.AND P2, PT, R5, 0x16, PT ;  /* 0x000000160500780c */ /* 0x000fc60003f44270 */
[----:B------:R-:W4:Y:S04]  /*259f0*/  LDL.LU R3, [R1+0x1b8] ;  /* 0x0001b80001037983 */ /* 0x000f280000300800 */
[----:B------:R1:W-:Y:S02]  /*25a00*/  LDGSTS.E [R6+0x4], desc[UR60][R8.64], P1 ;  /* 0x0000400008067fae */ /* 0x0003e4000892187c */
[----:B-1----:R-:W-:Y:S02]  /*25a10*/  SEL R8, RZ, 0x4, !P2 ;  /* 0x00000004ff087807 */ /* 0x002fe40005000000 */
[----:B---3--:R-:W-:Y:S02]  /*25a20*/  IADD3 R214, P3, R214, R2, RZ ;  /* 0x00000002d6d67210 */ /* 0x008fe40007f7e0ff */
[----:B------:R-:W-:-:S02]  /*25a30*/  SEL R8, R8, RZ, !P0 ;  /* 0x000000ff08087207 */ /* 0x000fc40004000000 */
[----:B------:R-:W-:Y:S02]  /*25a40*/  IADD3.X R215, R215, R0, RZ, P3, !PT ;  /* 0x00000000d7d77210 */ /* 0x000fe40001ffe4ff */
[----:B------:R-:W-:-:S03]  /*25a50*/  IADD3 R7, P4, R7, R2, RZ ;  /* 0x0000000207077210 */ /* 0x000fc60007f9e0ff */
        /* <DEDUP_REMOVED lines=11> */
[----:B---3--:R-:W-:Y:S01]  /*25b10*/  IMAD.MOV.U32 R9, RZ, RZ, R212 ;  /* 0x000000ffff097224 */ /* 0x008fe200078e00d4 */
[----:B------:R-:W-:-:S02]  /*25b20*/  MOV R8, R7 ;  /* 0x0000000700087202 */ /* 0x000fc40000000f00 */
[----:B------:R-:W3:Y:S04]  /*25b30*/  LDL.LU R212, [R1+0x384] ;  /* 0x0003840001d47983 */ /* 0x000ee80000300800 */
        /* <DEDUP_REMOVED lines=8> */
[----:B----4-:R-:W-:Y:S01]  /*25bc0*/  IADD3 R3, P4, R3, R2, RZ ;  /* 0x0000000203037210 */ /* 0x010fe20007f9e0ff */
[----:B------:R-:W-:Y:S01]  /*25bd0*/  STL [R1+0x1b0], R12 ;  /* 0x0001b00c01007387 */ /* 0x000fe20000100800 */
[----:B------:R-:W-:Y:S01]  /*25be0*/  MOV R8, R12 ;  /* 0x0000000c00087202 */ /* 0x000fe20000000f00 */
[----:B------:R-:W-:Y:S02]  /*25bf0*/  IMAD.MOV.U32 R9, RZ, RZ, R213 ;  /* 0x000000ffff097224 */ /* 0x000fe400078e00d5 */
[----:B--2---:R-:W-:Y:S01]  /*25c00*/  IMAD.X R11, R11, 0x1, R0, P4 ;  /* 0x000000010b0b7824 */ /* 0x004fe200020e0600 */
[----:B------:R1:W-:Y:S04]  /*25c10*/  STL [R1+0x1ac], R213 ;  /* 0x0001acd501007387 */ /* 0x0003e80000100800 */
[----:B------:R-:W-:Y:S04]  /*25c20*/  STL [R1+0x1b8], R3 ;  /* 0x0001b80301007387 */ /* 0x000fe80000100800 */
[----:B------:R2:W-:Y:S04]  /*25c30*/  STL [R1+0x1b4], R11 ;  /* 0x0001b40b01007387 */ /* 0x0005e80000100800 */
[----:B-1----:R-:W4:Y:S04]  /*25c40*/  LDL.LU R213, [R1+0x38c] ;  /* 0x00038c0001d57983 */ /* 0x002f280000300800 */
[----:B------:R1:W-:Y:S04]  /*25c50*/  LDGSTS.E [R6+0x4008], desc[UR60][R8.64], P2 ;  /* 0x0400800008067fae */ /* 0x0003e8000912187c */
[----:B------:R-:W4:Y:S01]  /*25c60*/  LDL.LU R12, [R1+0x390] ;  /* 0x00039000010c7983 */ /* 0x000f220000300800 */
[----:B------:R-:W-:Y:S01]  /*25c70*/  ISETP.GT.AND P2, PT, R5, 0x34, PT ;  /* 0x000000340500780c */ /* 0x000fe20003f44270 */
[----:B-1----:R-:W-:-:S02]  /*25c80*/  IMAD.MOV.U32 R9, RZ, RZ, R11 ;  /* 0x000000ffff097224 */ /* 0x002fc400078e000b */
[----:B------:R-:W-:Y:S01]  /*25c90*/  IMAD.MOV.U32 R8, RZ, RZ, R3 ;  /* 0x000000ffff087224 */ /* 0x000fe200078e0003 */
[----:B--2---:R-:W2:Y:S04]  /*25ca0*/  LDL.LU R11, [R1+0x394] ;  /* 0x00039400010b7983 */ /* 0x004ea80000300800 */
[----:B------:R-:W2:Y:S04]  /*25cb0*/  LDL.LU R3, [R1+0x398] ;  /* 0x0003980001037983 */ /* 0x000ea80000300800 */
[----:B------:R1:W-:Y:S02]  /*25cc0*/  LDGSTS.E [R6+0xc], desc[UR60][R8.64], P1 ;  /* 0x0000c00008067fae */ /* 0x0003e4000892187c */
[----:B-1----:R-:W-:-:S02]  /*25cd0*/  SEL R8, RZ, 0x4, !P2 ;  /* 0x00000004ff087807 */ /* 0x002fc40005000000 */
[----:B------:R-:W-:Y:S02]  /*25ce0*/  IADD3 R214, P3, R214, R2, RZ ;  /* 0x00000002d6d67210 */ /* 0x000fe40007f7e0ff */
[----:B------:R-:W-:Y:S02]  /*25cf0*/  SEL R8, R8, RZ, !P0 ;  /* 0x000000ff08087207 */ /* 0x000fe40004000000 */
[----:B------:R-:W-:Y:S02]  /*25d00*/  IADD3.X R215, R215, R0, RZ, P3, !PT ;  /* 0x00000000d7d77210 */ /* 0x000fe40001ffe4ff */
[----:B---3--:R-:W-:Y:S01]  /*25d10*/  IADD3 R7, P4, R7, R2, RZ ;  /* 0x0000000207077210 */ /* 0x008fe20007f9e0ff */
[----:B------:R-:W-:Y:S01]  /*25d20*/  STL [R1+0x1c0], R214 ;  /* 0x0001c0d601007387 */ /* 0x000fe20000100800 */
[----:B------:R-:W-:Y:S01]  /*25d30*/  ISETP.NE.U32.AND P2, PT, R8, RZ, PT ;  /* 0x000000ff0800720c */ /* 0x000fe20003f45070 */
[----:B------:R-:W-:Y:S02]  /*25d40*/  IMAD.MOV.U32 R8, RZ, RZ, R214 ;  /* 0x000000ffff087224 */ /* 0x000fe400078e00d6 */
[----:B------:R-:W-:Y:S01]  /*25d50*/  IMAD.X R212, R212, 0x1, R0, P4 ;  /* 0x00000001d4d47824 */ /* 0x000fe200020e0600 */
[----:B------:R1:W-:Y:S01]  /*25d60*/  STL [R1+0x1bc], R215 ;  /* 0x0001bcd701007387 */ /* 0x0003e20000100800 */
[----:B------:R-:W-:-:S03]  /*25d70*/  IMAD.MOV.U32 R9, RZ, RZ, R215 ;  /* 0x000000ffff097224 */ /* 0x000fc600078e00d7 */
[----:B------:R-:W-:Y:S04]  /*25d80*/  STL [R1+0x388], R7 ;  /* 0x0003880701007387 */ /* 0x000fe80000100800 */
[----:B------:R3:W-:Y:S04]  /*25d90*/  STL [R1+0x384], R212 ;  /* 0x000384d401007387 */ /* 0x0007e80000100800 */
[----:B-1----:R-:W2:Y:S04]  /*25da0*/  LDL.LU R215, [R1+0x39c] ;  /* 0x00039c0001d77983 */ /* 0x002ea80000300800 */
[----:B------:R1:W-:Y:S04]  /*25db0*/  LDGSTS.E [R6+0x400c], desc[UR60][R8.64], P1 ;  /* 0x0400c00008067fae */ /* 0x0003e8000892187c */
[----:B------:R-:W2:Y:S01]  /*25dc0*/  LDL.LU R214, [R1+0x3a0] ;  /* 0x0003a00001d67983 */ /* 0x000ea20000300800 */
        /* <DEDUP_REMOVED lines=29> */
[----:B------:R-:W-:Y:S02]  /*25fa0*/  IADD3 R214, P3, R214, R2, RZ ;  /* 0x00000002d6d67210 */ /* 0x000fe40007f7e0ff */
[----:B------:R-:W-:-:S02]  /*25fb0*/  SEL R8, R8, RZ, !P0 ;  /* 0x000000ff08087207 */ /* 0x000fc40004000000 */
[----:B------:R-:W-:Y:S02]  /*25fc0*/  IADD3.X R215, R215, R0, RZ, P3, !PT ;  /* 0x00000000d7d77210 */ /* 0x000fe40001ffe4ff */
[----:B------:R-:W-:Y:S01]  /*25fd0*/  ISETP.NE.U32.AND P2, PT, R8, RZ, PT ;  /* 0x000000ff0800720c */ /* 0x000fe20003f45070 */
[----:B------:R-:W-:Y:S01]  /*25fe0*/  IMAD.MOV.U32 R8, RZ, RZ, R214 ;  /* 0x000000ffff087224 */ /* 0x000fe200078e00d6 */
[----:B---3--:R-:W-:Y:S01]  /*25ff0*/  IADD3 R7, P4, R7, R2, RZ ;  /* 0x0000000207077210 */ /* 0x008fe20007f9e0ff */
[----:B------:R-:W-:Y:S01]  /*26000*/  IMAD.MOV.U32 R9, RZ, RZ, R215 ;  /* 0x000000ffff097224 */ /* 0x000fe200078e00d7 */
[----:B------:R-:W-:Y:S03]  /*26010*/  STL [R1+0x3a0], R214 ;  /* 0x0003a0d601007387 */ /* 0x000fe60000100800 */
[----:B------:R-:W-:Y:S01]  /*26020*/  IMAD.X R212, R212, 0x1, R0, P4 ;  /* 0x00000001d4d47824 */ /* 0x000fe200020e0600 */
        /* <DEDUP_REMOVED lines=69> */
[----:B-1----:R-:W4:Y:S04]  /*26480*/  LDL.LU R213, [R1+0x5ac] ;  /* 0x0005ac0001d57983 */ /* 0x002f280000300800 */
[----:B------:R1:W-:Y:S04]  /*26490*/  LDGSTS.E [R6+0x14000], desc[UR60][R8.64], P2 ;  /* 0x1400000008067fae */ /* 0x0003e8000912187c */
[----:B------:R-:W4:Y:S01]  /*264a0*/  LDL.LU R12, [R1+0x5b0] ;  /* 0x0005b000010c7983 */ /* 0x000f220000300800 */
[----:B-1----:R-:W-:Y:S01]  /*264b0*/  IMAD.MOV.U32 R9, RZ, RZ, R11 ;  /* 0x000000ffff097224 */ /* 0x002fe200078e000b */
[----:B------:R-:W-:-:S02]  /*264c0*/  MOV R8, R3 ;  /* 0x0000000300087202 */ /* 0x000fc40000000f00 */
[----:B--2---:R-:W2:Y:S04]  /*264d0*/  LDL.LU R11, [R1+0x5b4] ;  /* 0x0005b400010b7983 */ /* 0x004ea80000300800 */
[----:B------:R-:W2:Y:S01]  /*264e0*/  LDL.LU R3, [R1+0x5b8] ;  /* 0x0005b80001037983 */ /* 0x000ea20000300800 */
[----:B------:R-:W-:-:S03]  /*264f0*/  ISETP.GT.AND P2, PT, R5, 0x56, PT ;  /* 0x000000560500780c */ /* 0x000fc60003f44270 */
[----:B------:R1:W-:Y:S02]  /*26500*/  LDGSTS.E [R6+0x10004], desc[UR60][R8.64], P1 ;  /* 0x1000400008067fae */ /* 0x0003e4000892187c */
[----:B-1----:R-:W-:Y:S02]  /*26510*/  SEL R8, RZ, 0x4, !P2 ;  /* 0x00000004ff087807 */ /* 0x002fe40005000000 */
[----:B------:R-:W-:Y:S02]  /*26520*/  IADD3 R214, P3, R214, R2, RZ ;  /* 0x00000002d6d67210 */ /* 0x000fe40007f7e0ff */
[----:B------:R-:W-:-:S03]  /*26530*/  SEL R8, R8, RZ, !P0 ;  /* 0x000000ff08087207 */ /* 0x000fc60004000000 */
[----:B------:R-:W-:Y:S01]  /*26540*/  IMAD.X R215, R215, 0x1, R0, P3 ;  /* 0x00000001d7d77824 */ /* 0x000fe200018e0600 */
[----:B------:R-:W-:Y:S01]  /*26550*/  STL [R1+0x5a0], R214 ;  /* 0x0005a0d601007387 */ /* 0x000fe20000100800 */
[----:B---3--:R-:W-:-:S03]  /*26560*/  IADD3 R7, P4, R7, R2, RZ ;  /* 0x0000000207077210 */ /* 0x008fc60007f9e0ff */
[----:B------:R1:W-:Y:S01]  /*26570*/  STL [R1+0x59c], R215 ;  /* 0x00059cd701007387 */ /* 0x0003e20000100800 */
[----:B------:R-:W-:-:S03]  /*26580*/  IADD3.X R212, R212, R0, RZ, P4, !PT ;  /* 0x00000000d4d47210 */ /* 0x000fc600027fe4ff */
[----:B------:R-:W-:Y:S01]  /*26590*/  STL [R1+0x5a8], R7 ;  /* 0x0005a80701007387 */ /* 0x000fe20000100800 */
[----:B------:R-:W-:Y:S01]  /*265a0*/  ISETP.NE.U32.AND P2, PT, R8, RZ, PT ;  /* 0x000000ff0800720c */ /* 0x000fe20003f45070 */
[----:B------:R-:W-:Y:S02]  /*265b0*/  IMAD.MOV.U32 R8, RZ, RZ, R214 ;  /* 0x000000ffff087224 */ /* 0x000fe400078e00d6 */
[----:B------:R-:W-:Y:S01]  /*265c0*/  IMAD.MOV.U32 R9, RZ, RZ, R215 ;  /* 0x000000ffff097224 */ /* 0x000fe200078e00d7 */
[----:B------:R3:W-:Y:S04]  /*265d0*/  STL [R1+0x5a4], R212 ;  /* 0x0005a4d401007387 */ /* 0x0007e80000100800 */
[----:B-1----:R-:W2:Y:S04]  /*265e0*/  LDL.LU R215, [R1+0x5bc] ;  /* 0x0005bc0001d77983 */ /* 0x002ea80000300800 */
[----:B------:R-:W2:Y:S04]  /*265f0*/  LDL.LU R214, [R1+0x5c0] ;  /* 0x0005c00001d67983 */ /* 0x000ea80000300800 */
        /* <DEDUP_REMOVED lines=13> */
[----:B--2---:R-:W-:-:S03]  /*266d0*/  IADD3 R3, P4, R3, R2, RZ ;  /* 0x0000000203037210 */ /* 0x004fc60007f9e0ff */
[----:B------:R1:W-:Y:S01]  /*266e0*/  STL [R1+0x5ac], R213 ;  /* 0x0005acd501007387 */ /* 0x0003e20000100800 */
[----:B------:R-:W-:Y:S01]  /*266f0*/  IADD3.X R11, R11, R0, RZ, P4, !PT ;  /* 0x000000000b0b7210 */ /* 0x000fe200027fe4ff */
[----:B------:R-:W-:Y:S02]  /*26700*/  IMAD.MOV.U32 R8, RZ, RZ, R12 ;  /* 0x000000ffff087224 */ /* 0x000fe400078e000c */
[----:B------:R-:W-:Y:S01]  /*26710*/  STL [R1+0x5b8], R3 ;  /* 0x0005b80301007387 */ /* 0x000fe20000100800 */
[----:B------:R-:W-:-:S03]  /*26720*/  IMAD.MOV.U32 R9, RZ, RZ, R213 ;  /* 0x000000ffff097224 */ /* 0x000fc600078e00d5 */
[----:B------:R2:W-:Y:S04]  /*26730*/  STL [R1+0x5b4], R11 ;  /* 0x0005b40b01007387 */ /* 0x0005e80000100800 */
[----:B-1----:R-:W4:Y:S04]  /*26740*/  LDL.LU R213, [R1+0x78c] ;  /* 0x00078c0001d57983 */ /* 0x002f280000300800 */
[----:B------:R-:W4:Y:S04]  /*26750*/  LDL.LU R12, [R1+0x790] ;  /* 0x00079000010c7983 */ /* 0x000f280000300800 */
[----:B------:R1:W-:Y:S01]  /*26760*/  LDGSTS.E [R6+0x14008], desc[UR60][R8.64], P2 ;  /* 0x1400800008067fae */ /* 0x0003e2000912187c */
[----:B------:R-:W-:Y:S01]  /*26770*/  ISETP.GT.AND P2, PT, R5, 0x74, PT ;  /* 0x000000740500780c */ /* 0x000fe20003f44270 */
[----:B-1----:R-:W-:Y:S01]  /*26780*/  IMAD.MOV.U32 R9, RZ, RZ, R11 ;  /* 0x000000ffff097224 */ /* 0x002fe200078e000b */
[----:B------:R-:W-:Y:S01]  /*26790*/  MOV R8, R3 ;  /* 0x0000000300087202 */ /* 0x000fe20000000f00 */
        /* <DEDUP_REMOVED lines=8> */
[----:B------:R-:W-:Y:S01]  /*26820*/  ISETP.NE.U32.AND P2, PT, R8, RZ, PT ;  /* 0x000000ff0800720c */ /* 0x000fe20003f45070 */
[----:B------:R-:W-:Y:S01]  /*26830*/  IMAD.MOV.U32 R8, RZ, RZ, R214 ;  /* 0x000000ffff087224 */ /* 0x000fe200078e00d6 */
[----:B------:R-:W-:Y:S01]  /*26840*/  STL [R1+0x5c0], R214 ;  /* 0x0005c0d601007387 */ /* 0x000fe20000100800 */
[----:B---3--:R-:W-:-:S03]  /*26850*/  IADD3 R7, P4, R7, R2, RZ ;  /* 0x0000000207077210 */ /* 0x008fc60007f9e0ff */
[----:B------:R-:W-:Y:S01]  /*26860*/  STL [R1+0x5bc], R215 ;  /* 0x0005bcd701007387 */ /* 0x000fe20000100800 */
[----:B------:R-:W-:-:S03]  /*26870*/  IADD3.X R212, R212, R0, RZ, P4, !PT ;  /* 0x00000000d4d47210 */ /* 0x000fc600027fe4ff */
[----:B------:R-:W-:Y:S04]  /*26880*/  STL [R1+0x788], R7 ;  /* 0x0007880701007387 */ /* 0x000fe80000100800 */
[----:B------:R1:W-:Y:S04]  /*26890*/  LDGSTS.E [R6+0x1400c], desc[UR60][R8.64], P1 ;  /* 0x1400c00008067fae */ /* 0x0003e8000892187c */
[----:B------:R3:W-:Y:S01]  /*268a0*/  STL [R1+0x784], R212 ;  /* 0x000784d401007387 */ /* 0x0007e20000100800 */
[----:B-1----:R-:W-:Y:S01]  /*268b0*/  IMAD.MOV.U32 R9, RZ, RZ, R212 ;  /* 0x000000ffff097224 */ /* 0x002fe200078e00d4 */
[----:B------:R-:W-:-:S02]  /*268c0*/  MOV R8, R7 ;  /* 0x0000000700087202 */ /* 0x000fc40000000f00 */
[----:B---3--:R-:W3:Y:S04]  /*268d0*/  LDL.LU R212, [R1+0x79c] ;  /* 0x00079c0001d47983 */ /* 0x008ee80000300800 */
[----:B------:R-:W3:Y:S04]  /*268e0*/  LDL.LU R7, [R1+0x7a0] ;  /* 0x0007a00001077983 */ /* 0x000ee80000300800 */
[----:B------:R-:W3:Y:S04]  /*268f0*/  LDL.LU R215, [R1+0x7a4] ;  /* 0x0007a40001d77983 */ /* 0x000ee80000300800 */
[----:B------:R-:W3:Y:S01]  /*26900*/  LDL.LU R214, [R1+0x7a8] ;  /* 0x0007a80001d67983 */ /* 0x000ee20000300800 */
        /* <DEDUP_REMOVED lines=10> */
[----:B------:R1:W-:Y:S04]  /*269b0*/  STL [R1+0x78c], R213 ;  /* 0x00078cd501007387 */ /* 0x0003e80000100800 */
[----:B------:R4:W-:Y:S01]  /*269c0*/  LDGSTS.E [R6+0x1c000], desc[UR60][R8.64], P2 ;  /* 0x1c00000008067fae */ /* 0x0009e2000912187c */
[----:B--2---:R-:W-:-:S04]  /*269d0*/  IADD3 R3, P4, R3, R2, RZ ;  /* 0x0000000203037210 */ /* 0x004fc80007f9e0ff */
[----:B------:R-:W-:Y:S01]  /*269e0*/  IADD3.X R11, R11, R0, RZ, P4, !PT ;  /* 0x000000000b0b7210 */ /* 0x000fe200027fe4ff */
[----:B------:R-:W-:Y:S04]  /*269f0*/  STL [R1+0x798], R3 ;  /* 0x0007980301007387 */ /* 0x000fe80000100800 */
[----:B------:R2:W-:Y:S01]  /*26a00*/  STL [R1+0x794], R11 ;  /* 0x0007940b01007387 */ /* 0x0005e20000100800 */
[----:B----4-:R-:W-:-:S03]  /*26a10*/  IMAD.MOV.U32 R9, RZ, RZ, R11 ;  /* 0x000000ffff097224 */ /* 0x010fc600078e000b */
[----:B-1----:R-:W4:Y:S04]  /*26a20*/  LDL.LU R213, [R1+0x7ac] ;  /* 0x0007ac0001d57983 */ /* 0x002f280000300800 */
[----:B--2---:R-:W2:Y:S01]  /*26a30*/  LDL.LU R11, [R1+0x7b0] ;  /* 0x0007b000010b7983 */ /* 0x004ea20000300800 */
[----:B------:R-:W-:Y:S02]  /*26a40*/  MOV R8, R3 ;  /* 0x0000000300087202 */ /* 0x000fe40000000f00 */
[----:B------:R-:W-:Y:S01]  /*26a50*/  ISETP.GT.AND P2, PT, R5, 0x76, PT ;  /* 0x000000760500780c */ /* 0x000fe20003f44270 */
[----:B------:R-:W4:Y:S04]  /*26a60*/  LDL.LU R12, [R1+0x7b8] ;  /* 0x0007b800010c7983 */ /* 0x000f280000300800 */
[----:B------:R1:W-:Y:S04]  /*26a70*/  LDGSTS.E [R6+0x18004], desc[UR60][R8.64], P1 ;  /* 0x1800400008067fae */ /* 0x0003e8000892187c */
[----:B------:R-:W4:Y:S01]  /*26a80*/  LDL.LU R3, [R1+0x7c0] ;  /* 0x0007c00001037983 */ /* 0x000f220000300800 */
[----:B-1----:R-:W-:-:S04]  /*26a90*/  SEL R8, RZ, 0x4, !P2 ;  /* 0x00000004ff087807 */ /* 0x002fc80005000000 */
[----:B------:R-:W-:-:S04]  /*26aa0*/  SEL R8, R8, RZ, !P0 ;  /* 0x000000ff08087207 */ /* 0x000fc80004000000 */
[----:B------:R-:W-:Y:S02]  /*26ab0*/  ISETP.NE.U32.AND P2, PT, R8, RZ, PT ;  /* 0x000000ff0800720c */ /* 0x000fe40003f45070 */
[----:B---3--:R-:W-:-:S05]  /*26ac0*/  IADD3 R7, P3, R7, R2, RZ ;  /* 0x0000000207077210 */ /* 0x008fca0007f7e0ff */
[----:B------:R-:W-:Y:S01]  /*26ad0*/  IMAD.X R212, R212, 0x1, R0, P3 ;  /* 0x00000001d4d47824 */ /* 0x000fe200018e0600 */
[----:B------:R-:W-:Y:S01]  /*26ae0*/  IADD3 R214, P4, R214, R2, RZ ;  /* 0x00000002d6d67210 */ /* 0x000fe20007f9e0ff */
        /* <DEDUP_REMOVED lines=10> */
[----:B---3--:R-:W-:Y:S01]  /*26b90*/  MOV R8, R214 ;  /* 0x000000d600087202 */ /* 0x008fe20000000f00 */
[----:B------:R-:W-:Y:S01]  /*26ba0*/  IMAD.MOV.U32 R9, RZ, RZ, R215 ;  /* 0x000000ffff097224 */ /* 0x000fe200078e00d7 */
[----:B------:R-:W-:-:S04]  /*26bb0*/  ISETP.GT.AND P1, PT, R5, 0x77, PT ;  /* 0x000000770500780c */ /* 0x000fc80003f24270 */
[----:B------:R1:W-:Y:S02]  /*26bc0*/  LDGSTS.E [R6+0x18008], desc[UR60][R8.64], P2 ;  /* 0x1800800008067fae */ /* 0x0003e4000912187c */
[----:B-1----:R-:W-:-:S04]  /*26bd0*/  SEL R8, RZ, 0x4, !P1 ;  /* 0x00000004ff087807 */ /* 0x002fc80004800000 */
[----:B------:R-:W-:-:S04]  /*26be0*/  SEL R8, R8, RZ, !P0 ;  /* 0x000000ff08087207 */ /* 0x000fc80004000000 */
[----:B------:R-:W-:Y:S02]  /*26bf0*/  ISETP.NE.U32.AND P1, PT, R8, RZ, PT ;  /* 0x000000ff0800720c */ /* 0x000fe40003f25070 */
[----:B--2---:R-:W-:-:S05]  /*26c00*/  IADD3 R11, P3, R11, R2, RZ ;  /* 0x000000020b0b7210 */ /* 0x004fca0007f7e0ff */
[----:B----4-:R-:W-:Y:S01]  /*26c10*/  IMAD.X R213, R213, 0x1, R0, P3 ;  /* 0x00000001d5d57824 */ /* 0x010fe200018e0600 */
[----:B------:R-:W-:Y:S01]  /*26c20*/  STL [R1+0x7b0], R11 ;  /* 0x0007b00b01007387 */ /* 0x000fe20000100800 */
[----:B------:R-:W-:Y:S02]  /*26c30*/  MOV R8, R11 ;  /* 0x0000000b00087202 */ /* 0x000fe40000000f00 */
[----:B------:R-:W-:Y:S01]  /*26c40*/  IMAD.MOV.U32 R9, RZ, RZ, R213 ;  /* 0x000000ffff097224 */ /* 0x000fe200078e00d5 */
[----:B------:R1:W-:Y:S04]  /*26c50*/  STL [R1+0x7ac], R213 ;  /* 0x0007acd501007387 */ /* 0x0003e80000100800 */
[----:B------:R2:W-:Y:S04]  /*26c60*/  LDGSTS.E [R6+0x1c008], desc[UR60][R8.64], P2 ;  /* 0x1c00800008067fae */ /* 0x0005e8000912187c */
[----:B-1----:R-:W3:Y:S04]  /*26c70*/  LDL.LU R213, [R1+0x1c4] ;  /* 0x0001c40001d57983 */ /* 0x002ee80000300800 */
[----:B------:R-:W4:Y:S01]  /*26c80*/  LDL.LU R11, [R1+0x1c8] ;  /* 0x0001c800010b7983 */ /* 0x000f220000300800 */
[----:B------:R-:W-:-:S02]  /*26c90*/  IADD3 R12, P2, R12, R2, RZ ;  /* 0x000000020c0c7210 */ /* 0x000fc40007f5e0ff */
[----:B------:R-:W-:-:S03]  /*26ca0*/  IADD3 R3, P3, R3, R2, RZ ;  /* 0x0000000203037210 */ /* 0x000fc60007f7e0ff */
[----:B--2---:R-:W-:Y:S01]  /*26cb0*/  IMAD.MOV.U32 R8, RZ, RZ, R12 ;  /* 0x000000ffff087224 */ /* 0x004fe200078e000c */
[----:B------:R-:W-:Y:S01]  /*26cc0*/  STL [R1+0x7b8], R12 ;  /* 0x0007b80c01007387 */ /* 0x000fe20000100800 */
[----:B------:R-:W-:-:S04]  /*26cd0*/  IMAD.X R212, R212, 0x1, R0, P2 ;  /* 0x00000001d4d47824 */ /* 0x000fc800010e0600 */
[----:B------:R-:W-:Y:S01]  /*26ce0*/  IMAD.MOV.U32 R9, RZ, RZ, R212 ;  /* 0x000000ffff097224 */ /* 0x000fe200078e00d4 */
[----:B------:R1:W-:Y:S01]  /*26cf0*/  STL [R1+0x7b4], R212 ;  /* 0x0007b4d401007387 */ /* 0x0003e20000100800 */
[----:B------:R-:W-:-:S03]  /*26d00*/  IADD3.X R7, R7, R0, RZ, P3, !PT ;  /* 0x0000000007077210 */ /* 0x000fc60001ffe4ff */
[----:B------:R-:W-:Y:S04]  /*26d10*/  STL [R1+0x7c0], R3 ;  /* 0x0007c00301007387 */ /* 0x000fe80000100800 */
[----:B------:R2:W-:Y:S04]  /*26d20*/  STL [R1+0x7bc], R7 ;  /* 0x0007bc0701007387 */ /* 0x0005e80000100800 */
[----:B------:R2:W-:Y:S04]  /*26d30*/  LDGSTS.E [R6+0x1800c], desc[UR60][R8.64], P1 ;  /* 0x1800c00008067fae */ /* 0x0005e8000892187c */
[----:B-1----:R-:W3:Y:S04]  /*26d40*/  LDL.LU R212, [R1+0x1cc] ;  /* 0x0001cc0001d47983 */ /* 0x002ee80000300800 */
[----:B------:R-:W3:Y:S01]  /*26d50*/  LDL.LU R12, [R1+0x1d0] ;  /* 0x0001d000010c7983 */ /* 0x000ee20000300800 */
[----:B--2---:R-:W-:Y:S01]  /*26d60*/  IMAD.MOV.U32 R9, RZ, RZ, R7 ;  /* 0x000000ffff097224 */ /* 0x004fe200078e0007 */
[----:B------:R-:W-:-:S02]  /*26d70*/  MOV R8, R3 ;  /* 0x0000000300087202 */ /* 0x000fc40000000f00 */
[----:B------:R-:W2:Y:S04]  /*26d80*/  LDL.LU R7, [R1+0x1d4] ;  /* 0x0001d40001077983 */ /* 0x000ea80000300800 */
[----:B------:R-:W2:Y:S04]  /*26d90*/  LDL.LU R3, [R1+0x1d8] ;  /* 0x0001d80001037983 */ /* 0x000ea80000300800 */
[----:B------:R1:W-:Y:S01]  /*26da0*/  LDGSTS.E [R6+0x1c00c], desc[UR60][R8.64], P1 ;  /* 0x1c00c00008067fae */ /* 0x0003e2000892187c */
[----:B------:R-:W-:-:S04]  /*26db0*/  ISETP.GT.AND P1, PT, R5, 0x18, PT ;  /* 0x000000180500780c */ /* 0x000fc80003f24270 */
[----:B-1----:R-:W-:-:S04]  /*26dc0*/  SEL R6, RZ, 0x4, !P1 ;  /* 0x00000004ff067807 */ /* 0x002fc80004800000 */
[----:B------:R-:W-:-:S04]  /*26dd0*/  SEL R6, R6, RZ, !P0 ;  /* 0x000000ff06067207 */ /* 0x000fc80004000000 */
[----:B------:R-:W-:Y:S02]  /*26de0*/  ISETP.NE.U32.AND P2, PT, R6, RZ, PT ;  /* 0x000000ff0600720c */ /* 0x000fe40003f45070 */
[----:B------:R-:W-:-:S04]  /*26df0*/  LOP3.LUT R6, R10, 0x60, RZ, 0x3c, !PT ;  /* 0x000000600a067812 */ /* 0x000fc800078e3cff */
[----:B------:R-:W-:Y:S02]  /*26e00*/  IADD3 R6, R6, UR5, RZ ;  /* 0x0000000506067c10 */ /* 0x000fe4000fffe0ff */
[----:B----4-:R-:W-:-:S05]  /*26e10*/  IADD3 R11, P1, R11, R2, RZ ;  /* 0x000000020b0b7210 */ /* 0x010fca0007f3e0ff */
[----:B---3--:R-:W-:Y:S01]  /*26e20*/  IMAD.X R213, R213, 0x1, R0, P1 ;  /* 0x00000001d5d57824 */ /* 0x008fe200008e0600 */
[----:B------:R-:W-:Y:S01]  /*26e30*/  STL [R1+0x1c8], R11 ;  /* 0x0001c80b01007387 */ /* 0x000fe20000100800 */
[----:B------:R-:W-:-:S03]  /*26e40*/  IMAD.MOV.U32 R8, RZ, RZ, R11 ;  /* 0x000000ffff087224 */ /* 0x000fc600078e000b */
[----:B------:R1:W-:Y:S01]  /*26e50*/  STL [R1+0x1c4], R213 ;  /* 0x0001c4d501007387 */ /* 0x0003e20000100800 */
[----:B------:R-:W-:-:S03]  /*26e60*/  IMAD.MOV.U32 R9, RZ, RZ, R213 ;  /* 0x000000ffff097224 */ /* 0x000fc600078e00d5 */
[----:B------:R-:W3:Y:S04]  /*26e70*/  LDL.LU R215, [R1+0x1dc] ;  /* 0x0001dc0001d77983 */ /* 0x000ee80000300800 */
[----:B------:R-:W4:Y:S01]  /*26e80*/  LDL.LU R214, [R1+0x1e0] ;  /* 0x0001e00001d67983 */ /* 0x000f220000300800 */
[----:B------:R-:W-:-:S03]  /*26e90*/  ISETP.GT.AND P1, PT, R5, 0x19, PT ;  /* 0x000000190500780c */ /* 0x000fc60003f24270 */
[----:B-1----:R-:W3:Y:S04]  /*26ea0*/  LDL.LU R213, [R1+0x1e4] ;  /* 0x0001e40001d57983 */ /* 0x002ee80000300800 */
[----:B------:R-:W3:Y:S04]  /*26eb0*/  LDL.LU R11, [R1+0x1e8] ;  /* 0x0001e800010b7983 */ /* 0x000ee80000300800 */
[----:B------:R1:W-:Y:S02]  /*26ec0*/  LDGSTS.E [R6], desc[UR60][R8.64], P2 ;  /* 0x0000000008067fae */ /* 0x0003e4000912187c */
[----:B-1----:R-:W-:-:S04]  /*26ed0*/  SEL R8, RZ, 0x4, !P1 ;  /* 0x00000004ff087807 */ /* 0x002fc80004800000 */
[----:B------:R-:W-:-:S04]  /*26ee0*/  SEL R8, R8, RZ, !P0 ;  /* 0x000000ff08087207 */ /* 0x000fc80004000000 */
[----:B------:R-:W-:Y:S02]  /*26ef0*/  ISETP.NE.U32.AND P1, PT, R8, RZ, PT ;  /* 0x000000ff0800720c */ /* 0x000fe40003f25070 */
[----:B------:R-:W-:-:S04]  /*26f00*/  IADD3 R12, P3, R12, R2, RZ ;  /* 0x000000020c0c7210 */ /* 0x000fc80007f7e0ff */
[----:B------:R-:W-:Y:S02]  /*26f10*/  IADD3.X R212, R212, R0, RZ, P3, !PT ;  /* 0x00000000d4d47210 */ /* 0x000fe40001ffe4ff */
[----:B--2---:R-:W-:Y:S01]  /*26f20*/  IADD3 R3, P4, R3, R2, RZ ;  /* 0x0000000203037210 */ /* 0x004fe20007f9e0ff */
[----:B------:R-:W-:Y:S01]  /*26f30*/  IMAD.MOV.U32 R8, RZ, RZ, R12 ;  /* 0x000000ffff087224 */ /* 0x000fe200078e000c */
[----:B------:R-:W-:Y:S01]  /*26f40*/  MOV R9, R212 ;  /* 0x000000d400097202 */ /* 0x000fe20000000f00 */
[----:B------:R-:W-:Y:S02]  /*26f50*/  STL [R1+0x1d0], R12 ;  /* 0x0001d00c01007387 */ /* 0x000fe40000100800 */
[----:B------:R-:W-:Y:S02]  /*26f60*/  IMAD.X R7, R7, 0x1, R0, P4 ;  /* 0x0000000107077824 */ /* 0x000fe400020e0600 */
[----:B------:R1:W-:Y:S04]  /*26f70*/  STL [R1+0x1cc], R212 ;  /* 0x0001ccd401007387 */ /* 0x0003e80000100800 */
[----:B------:R-:W-:Y:S04]  /*26f80*/  STL [R1+0x1d8], R3 ;  /* 0x0001d80301007387 */ /* 0x000fe80000100800 */
[----:B------:R2:W-:Y:S04]  /*26f90*/  STL [R1+0x1d4], R7 ;  /* 0x0001d40701007387 */ /* 0x0005e80000100800 */
[----:B------:R2:W-:Y:S04]  /*26fa0*/  LDGSTS.E [R6+0x4000], desc[UR60][R8.64], P2 ;  /* 0x0400000008067fae */ /* 0x0005e8000912187c */
[----:B-1----:R-:W3:Y:S04]  /*26fb0*/  LDL.LU R212, [R1+0x1ec] ;  /* 0x0001ec0001d47983 */ /* 0x002ee80000300800 */
[----:B------:R-:W3:Y:S01]  /*26fc0*/  LDL.LU R12, [R1+0x1f0] ;  /* 0x0001f000010c7983 */ /* 0x000ee20000300800 */
[----:B--2---:R-:W-:-:S02]  /*26fd0*/  IMAD.MOV.U32 R9, RZ, RZ, R7 ;  /* 0x000000ffff097224 */ /* 0x004fc400078e0007 */
        /* <DEDUP_REMOVED lines=9> */
[----:B---3--:R-:W-:Y:S02]  /*27070*/  IADD3.X R215, R215, R0, RZ, P3, !PT ;  /* 0x00000000d7d77210 */ /* 0x008fe40001ffe4ff */
[----:B------:R-:W-:Y:S01]  /*27080*/  IADD3 R11, P4, R11, R2, RZ ;  /* 0x000000020b0b7210 */ /* 0x000fe20007f9e0ff */
        /* <DEDUP_REMOVED lines=8> */
[----:B-1----:R-:W2:Y:S04]  /*27110*/  LDL.LU R215, [R1+0x1fc] ;  /* 0x0001fc0001d77983 */ /* 0x002ea80000300800 */
[----:B------:R-:W2:Y:S01]  /*27120*/  LDL.LU R214, [R1+0x200] ;  /* 0x0002000001d67983 */ /* 0x000ea20000300800 */
[----:B----4-:R-:W-:-:S02]  /*27130*/  IMAD.MOV.U32 R9, RZ, RZ, R213 ;  /* 0x000000ffff097224 */ /* 0x010fc400078e00d5 */
[----:B------:R-:W-:Y:S01]  /*27140*/  IMAD.MOV.U32 R8, RZ, RZ, R11 ;  /* 0x000000ffff087224 */ /* 0x000fe200078e000b */
[----:B---3--:R-:W3:Y:S01]  /*27150*/  LDL.LU R213, [R1+0x3c4] ;  /* 0x0003c40001d57983 */ /* 0x008ee20000300800 */
[----:B------:R-:W-:-:S03]  /*27160*/  ISETP.GT.AND P1, PT, R5, 0x1b, PT ;  /* 0x0000001b0500780c */ /* 0x000fc60003f24270 */
[----:B------:R-:W4:Y:S04]  /*27170*/  LDL.LU R11, [R1+0x3c8] ;  /* 0x0003c800010b7983 */ /* 0x000f280000300800 */
[----:B------:R1:W-:Y:S02]  /*27180*/  LDGSTS.E [R6+0x8], desc[UR60][R8.64], P2 ;  /* 0x0000800008067fae */ /* 0x0003e4000912187c */
[----:B-1----:R-:W-:-:S04]  /*27190*/  SEL R8, RZ, 0x4, !P1 ;  /* 0x00000004ff087807 */ /* 0x002fc80004800000 */
[----:B------:R-:W-:-:S04]  /*271a0*/  SEL R8, R8, RZ, !P0 ;  /* 0x000000ff08087207 */ /* 0x000fc80004000000 */
[----:B------:R-:W-:Y:S02]  /*271b0*/  ISETP.NE.U32.AND P1, PT, R8, RZ, PT ;  /* 0x000000ff0800720c */ /* 0x000fe40003f25070 */
[----:B------:R-:W-:-:S04]  /*271c0*/  IADD3 R12, P3, R12, R2, RZ ;  /* 0x000000020c0c7210 */ /* 0x000fc80007f7e0ff */
[----:B------:R-:W-:Y:S01]  /*271d0*/  IADD3.X R212, R212, R0, RZ, P3, !PT ;  /* 0x00000000d4d47210 */ /* 0x000fe20001ffe4ff */
[----:B------:R-:W-:Y:S01]  /*271e0*/  IMAD.MOV.U32 R8, RZ, RZ, R12 ;  /* 0x000000ffff087224 */ /* 0x000fe200078e000c */
[----:B--2---:R-:W-:Y:S01]  /*271f0*/  IADD3 R3, P4, R3, R2, RZ ;  /* 0x0000000203037210 */ /* 0x004fe20007f9e0ff */
[----:B------:R-:W-:Y:S01]  /*27200*/  STL [R1+0x1f0], R12 ;  /* 0x0001f00c01007387 */ /* 0x000fe20000100800 */
[----:B------:R-:W-:-:S03]  /*27210*/  MOV R9, R212 ;  /* 0x000000d400097202 */ /* 0x000fc60000000f00 */
[----:B------:R-:W-:Y:S01]  /*27220*/  IMAD.X R7, R7, 0x1, R0, P4 ;  /* 0x0000000107077824 */ /* 0x000fe200020e0600 */
        /* <DEDUP_REMOVED lines=15> */
[----:B------:R-:W-:-:S04]  /*27320*/  IADD3 R214, P3, R214, R2, RZ ;  /* 0x00000002d6d67210 */ /* 0x000fc80007f7e0ff */
[----:B------:R-:W-:Y:S01]  /*27330*/  IADD3.X R215, R215, R0, RZ, P3, !PT ;  /* 0x00000000d7d77210 */ /* 0x000fe20001ffe4ff */
[----:B------:R-:W-:Y:S01]  /*27340*/  IMAD.MOV.U32 R8, RZ, RZ, R214 ;  /* 0x000000ffff087224 */ /* 0x000fe200078e00d6 */
[----:B----4-:R-:W-:Y:S01]  /*27350*/  IADD3 R11, P4, R11, R2, RZ ;  /* 0x000000020b0b7210 */ /* 0x010fe20007f9e0ff */
[----:B------:R-:W-:Y:S01]  /*27360*/  STL [R1+0x200], R214 ;  /* 0x000200d601007387 */ /* 0x000fe20000100800 */
[----:B------:R-:W-:-:S03]  /*27370*/  MOV R9, R215 ;  /* 0x000000d700097202 */ /* 0x000fc60000000f00 */
[----:B---3--:R-:W-:Y:S01]  /*27380*/  IMAD.X R213, R213, 0x1, R0, P4 ;  /* 0x00000001d5d57824 */ /* 0x008fe200020e0600 */
        /* <DEDUP_REMOVED lines=126> */
[----:B------:R-:W-:Y:S02]  /*27b70*/  IADD3.X R215, R215, R0, RZ, P3, !PT ;  /* 0x00000000d7d77210 */ /* 0x000fe40001ffe4ff */
[----:B----4-:R-:W-:Y:S01]  /*27b80*/  IADD3 R11, P4, R11, R2, RZ ;  /* 0x000000020b0b7210 */ /* 0x010fe20007f9e0ff */
[----:B------:R-:W-:Y:S01]  /*27b90*/  STL [R1+0x5e0], R214 ;  /* 0x0005e0d601007387 */ /* 0x000fe20000100800 */
[----:B------:R-:W-:-:S03]  /*27ba0*/  IMAD.MOV.U32 R8, RZ, RZ, R214 ;  /* 0x000000ffff087224 */ /* 0x000fc600078e00d6 */
[----:B---3--:R-:W-:Y:S01]  /*27bb0*/  IMAD.X R213, R213, 0x1, R0, P4 ;  /* 0x00000001d5d57824 */ /* 0x008fe200020e0600 */
[----:B------:R1:W-:Y:S01]  /*27bc0*/  STL [R1+0x5dc], R215 ;  /* 0x0005dcd701007387 */ /* 0x0003e20000100800 */
[----:B------:R-:W-:-:S03]  /*27bd0*/  MOV R9, R215 ;  /* 0x000000d700097202 */ /* 0x000fc60000000f00 */
[----:B------:R-:W-:Y:S04]  /*27be0*/  STL [R1+0x5e8], R11 ;  /* 0x0005e80b01007387 */ /* 0x000fe80000100800 */
[----:B------:R3:W-:Y:S04]  /*27bf0*/  STL [R1+0x5e4], R213 ;  /* 0x0005e4d501007387 */ /* 0x0007e80000100800 */
[----:B-1----:R-:W4:Y:S04]  /*27c00*/  LDL.LU R215, [R1+0x5fc] ;  /* 0x0005fc0001d77983 */ /* 0x002f280000300800 */
[----:B------:R-:W4:Y:S04]  /*27c10*/  LDL.LU R214, [R1+0x600] ;  /* 0x0006000001d67983 */ /* 0x000f280000300800 */
[----:B------:R1:W-:Y:S01]  /*27c20*/  LDGSTS.E [R6+0x14004], desc[UR60][R8.64], P1 ;  /* 0x1400400008067fae */ /* 0x0003e2000892187c */
[----:B------:R-:W-:Y:S01]  /*27c30*/  ISETP.GT.AND P1, PT, R5, 0x5b, PT ;  /* 0x0000005b0500780c */ /* 0x000fe20003f24270 */
[----:B-1----:R-:W-:-:S02]  /*27c40*/  IMAD.MOV.U32 R9, RZ, RZ, R213 ;  /* 0x000000ffff097224 */ /* 0x002fc400078e00d5 */
[----:B------:R-:W-:Y:S01]  /*27c50*/  IMAD.MOV.U32 R8, RZ, RZ, R11 ;  /* 0x000000ffff087224 */ /* 0x000fe200078e000b */
[----:B---3--:R-:W3:Y:S04]  /*27c60*/  LDL.LU R213, [R1+0x7c4] ;  /* 0x0007c40001d57983 */ /* 0x008ee80000300800 */
[----:B------:R-:W3:Y:S04]  /*27c70*/  LDL.LU R11, [R1+0x7c8] ;  /* 0x0007c800010b7983 */ /* 0x000ee80000300800 */
[----:B------:R1:W-:Y:S02]  /*27c80*/  LDGSTS.E [R6+0x10008], desc[UR60][R8.64], P2 ;  /* 0x1000800008067fae */ /* 0x0003e4000912187c */
[----:B-1----:R-:W-:-:S04]  /*27c90*/  SEL R8, RZ, 0x4, !P1 ;  /* 0x00000004ff087807 */ /* 0x002fc80004800000 */
[----:B------:R-:W-:-:S04]  /*27ca0*/  SEL R8, R8, RZ, !P0 ;  /* 0x000000ff08087207 */ /* 0x000fc80004000000 */
[----:B------:R-:W-:Y:S02]  /*27cb0*/  ISETP.NE.U32.AND P1, PT, R8, RZ, PT ;  /* 0x000000ff0800720c */ /* 0x000fe40003f25070 */
[----:B------:R-:W-:-:S04]  /*27cc0*/  IADD3 R12, P3, R12, R2, RZ ;  /* 0x000000020c0c7210 */ /* 0x000fc80007f7e0ff */
[----:B------:R-:W-:Y:S02]  /*27cd0*/  IADD3.X R212, R212, R0, RZ, P3, !PT ;  /* 0x00000000d4d47210 */ /* 0x000fe40001ffe4ff */
[----:B--2---:R-:W-:Y:S01]  /*27ce0*/  IADD3 R3, P4, R3, R2, RZ ;  /* 0x0000000203037210 */ /* 0x004fe20007f9e0ff */
[----:B------:R-:W-:Y:S01]  /*27cf0*/  STL [R1+0x5f0], R12 ;  /* 0x0005f00c01007387 */ /* 0x000fe20000100800 */
[----:B------:R-:W-:Y:S01]  /*27d00*/  IMAD.MOV.U32 R8, RZ, RZ, R12 ;  /* 0x000000ffff087224 */ /* 0x000fe200078e000c */
[----:B------:R-:W-:Y:S02]  /*27d10*/  MOV R9, R212 ;  /* 0x000000d400097202 */ /* 0x000fe40000000f00 */
[----:B------:R-:W-:Y:S01]  /*27d20*/  IMAD.X R7, R7, 0x1, R0, P4 ;  /* 0x0000000107077824 */ /* 0x000fe200020e0600 */
[----:B------:R1:W-:Y:S04]  /*27d30*/  STL [R1+0x5ec], R212 ;  /* 0x0005ecd401007387 */ /* 0x0003e80000100800 */
[----:B------:R-:W-:Y:S04]  /*27d40*/  STL [R1+0x5f8], R3 ;  /* 0x0005f80301007387 */ /* 0x000fe80000100800 */
[----:B------:R2:W-:Y:S04]  /*27d50*/  STL [R1+0x5f4], R7 ;  /* 0x0005f40701007387 */ /* 0x0005e80000100800 */
[----:B-1----:R-:W3:Y:S04]  /*27d60*/  LDL.LU R212, [R1+0x7cc] ;  /* 0x0007cc0001d47983 */ /* 0x002ee80000300800 */
[----:B------:R1:W-:Y:S04]  /*27d70*/  LDGSTS.E [R6+0x14008], desc[UR60][R8.64], P2 ;  /* 0x1400800008067fae */ /* 0x0003e8000912187c */
[----:B------:R-:W3:Y:S01]  /*27d80*/  LDL.LU R12, [R1+0x7d0] ;  /* 0x0007d000010c7983 */ /* 0x000ee20000300800 */
        /* <DEDUP_REMOVED lines=9> */
[----:B----4-:R-:W-:-:S04]  /*27e20*/  IADD3 R214, P3, R214, R2, RZ ;  /* 0x00000002d6d67210 */ /* 0x010fc80007f7e0ff */
[----:B------:R-:W-:Y:S01]  /*27e30*/  IADD3.X R215, R215, R0, RZ, P3, !PT ;  /* 0x00000000d7d77210 */ /* 0x000fe20001ffe4ff */
[----:B------:R-:W-:-:S03]  /*27e40*/  IMAD.MOV.U32 R8, RZ, RZ, R214 ;  /* 0x000000ffff087224 */ /* 0x000fc600078e00d6 */
[----:B------:R-:W-:Y:S01]  /*27e50*/  MOV R9, R215 ;  /* 0x000000d700097202 */ /* 0x000fe20000000f00 */
[----:B------:R-:W-:Y:S04]  /*27e60*/  STL [R1+0x600], R214 ;  /* 0x000600d601007387 */ /* 0x000fe80000100800 */
[----:B------:R-:W-:Y:S04]  /*27e70*/  STL [R1+0x5fc], R215 ;  /* 0x0005fcd701007387 */ /* 0x000fe80000100800 */
[----:B------:R1:W-:Y:S01]  /*27e80*/  LDGSTS.E [R6+0x1400c], desc[UR60][R8.64], P1 ;  /* 0x1400c00008067fae */ /* 0x0003e2000892187c */
[----:B---3--:R-:W-:-:S05]  /*27e90*/  IADD3 R11, P4, R11, R2, RZ ;  /* 0x000000020b0b7210 */ /* 0x008fca0007f9e0ff */
[----:B------:R-:W-:Y:S01]  /*27ea0*/  IMAD.X R213, R213, 0x1, R0, P4 ;  /* 0x00000001d5d57824 */ /* 0x000fe200020e0600 */
[----:B------:R-:W-:Y:S01]  /*27eb0*/  STL [R1+0x7c8], R11 ;  /* 0x0007c80b01007387 */ /* 0x000fe20000100800 */
[----:B-1----:R-:W-:Y:S02]  /*27ec0*/  IMAD.MOV.U32 R8, RZ, RZ, R11 ;  /* 0x000000ffff087224 */ /* 0x002fe400078e000b */
[----:B------:R-:W-:Y:S01]  /*27ed0*/  IMAD.MOV.U32 R9, RZ, RZ, R213 ;  /* 0x000000ffff097224 */ /* 0x000fe200078e00d5 */
[----:B------:R1:W-:Y:S01]  /*27ee0*/  STL [R1+0x7c4], R213 ;  /* 0x0007c4d501007387 */ /* 0x0003e20000100800 */
[----:B------:R-:W-:-:S03]  /*27ef0*/  ISETP.GT.AND P1, PT, R5, 0x79, PT ;  /* 0x000000790500780c */ /* 0x000fc60003f24270 */
[----:B------:R3:W-:Y:S04]  /*27f00*/  LDGSTS.E [R6+0x18000], desc[UR60][R8.64], P2 ;  /* 0x1800000008067fae */ /* 0x0007e8000912187c */
[----:B-1----:R-:W4:Y:S04]  /*27f10*/  LDL.LU R213, [R1+0x7dc] ;  /* 0x0007dc0001d57983 */ /* 0x002f280000300800 */
[----:B------:R-:W4:Y:S04]  /*27f20*/  LDL.LU R11, [R1+0x7e0] ;  /* 0x0007e000010b7983 */ /* 0x000f280000300800 */
[----:B------:R-:W4:Y:S04]  /*27f30*/  LDL.LU R215, [R1+0x7e4] ;  /* 0x0007e40001d77983 */ /* 0x000f280000300800 */
[----:B------:R-:W4:Y:S01]  /*27f40*/  LDL.LU R214, [R1+0x7e8] ;  /* 0x0007e80001d67983 */ /* 0x000f220000300800 */
[----:B---3--:R-:W-:-:S04]  /*27f50*/  SEL R8, RZ, 0x4, !P1 ;  /* 0x00000004ff087807 */ /* 0x008fc80004800000 */
[----:B------:R-:W-:-:S04]  /*27f60*/  SEL R8, R8, RZ, !P0 ;  /* 0x000000ff08087207 */ /* 0x000fc80004000000 */
[----:B------:R-:W-:Y:S02]  /*27f70*/  ISETP.NE.U32.AND P1, PT, R8, RZ, PT ;  /* 0x000000ff0800720c */ /* 0x000fe40003f25070 */
[----:B------:R-:W-:-:S04]  /*27f80*/  IADD3 R12, P3, R12, R2, RZ ;  /* 0x000000020c0c7210 */ /* 0x000fc80007f7e0ff */
[----:B------:R-:W-:Y:S01]  /*27f90*/  IADD3.X R212, R212, R0, RZ, P3, !PT ;  /* 0x00000000d4d47210 */ /* 0x000fe20001ffe4ff */
[----:B------:R-:W-:Y:S01]  /*27fa0*/  IMAD.MOV.U32 R8, RZ, RZ, R12 ;  /* 0x000000ffff087224 */ /* 0x000fe200078e000c */
[----:B------:R-:W-:Y:S02]  /*27fb0*/  STL [R1+0x7d0], R12 ;  /* 0x0007d00c01007387 */ /* 0x000fe40000100800 */
[----:B------:R-:W-:Y:S02]  /*27fc0*/  MOV R9, R212 ;  /* 0x000000d400097202 */ /* 0x000fe40000000f00 */
[----:B--2---:R-:W-:Y:S01]  /*27fd0*/  IADD3 R3, P4, R3, R2, RZ ;  /* 0x0000000203037210 */ /* 0x004fe20007f9e0ff */
[----:B------:R1:W-:Y:S04]  /*27fe0*/  STL [R1+0x7cc], R212 ;  /* 0x0007ccd401007387 */ /* 0x0003e80000100800 */
[----:B------:R-:W-:Y:S01]  /*27ff0*/  IMAD.X R7, R7, 0x1, R0, P4 ;  /* 0x0000000107077824 */ /* 0x000fe200020e0600 */
[----:B------:R2:W-:Y:S04]  /*28000*/  STL [R1+0x7d8], R3 ;  /* 0x0007d80301007387 */ /* 0x0005e80000100800 */
[----:B------:R3:W-:Y:S04]  /*28010*/  LDGSTS.E [R6+0x1c000], desc[UR60][R8.64], P2 ;  /* 0x1c00000008067fae */ /* 0x0007e8000912187c */
[----:B------:R2:W-:Y:S04]  /*28020*/  STL [R1+0x7d4], R7 ;  /* 0x0007d40701007387 */ /* 0x0005e80000100800 */
[----:B-1----:R-:W4:Y:S01]  /*28030*/  LDL.LU R212, [R1+0x7ec] ;  /* 0x0007ec0001d47983 */ /* 0x002f220000300800 */
[----:B---3--:R-:W-:-:S03]  /*28040*/  IMAD.MOV.U32 R8, RZ, RZ, R3 ;  /* 0x000000ffff087224 */ /* 0x008fc600078e0003 */
[----:B--2---:R-:W2:Y:S01]  /*28050*/  LDL.LU R3, [R1+0x7f0] ;  /* 0x0007f00001037983 */ /* 0x004ea20000300800 */
[----:B------:R-:W-:Y:S01]  /*28060*/  IMAD.MOV.U32 R9, RZ, RZ, R7 ;  /* 0x000000ffff097224 */ /* 0x000fe200078e0007 */
[----:B------:R-:W-:Y:S02]  /*28070*/  ISETP.GT.AND P2, PT, R5, 0x7a, PT ;  /* 0x0000007a0500780c */ /* 0x000fe40003f44270 */
[----:B------:R-:W3:Y:S04]  /*28080*/  LDL.LU R12, [R1+0x7f8] ;  /* 0x0007f800010c7983 */ /* 0x000ee80000300800 */
[----:B------:R1:W-:Y:S04]  /*28090*/  LDGSTS.E [R6+0x18004], desc[UR60][R8.64], P1 ;  /* 0x1800400008067fae */ /* 0x0003e8000892187c */
[----:B------:R-:W3:Y:S01]  /*280a0*/  LDL.LU R7, [R1+0x800] ;  /* 0x0008000001077983 */ /* 0x000ee20000300800 */
[----:B-1----:R-:W-:-:S04]  /*280b0*/  SEL R8, RZ, 0x4, !P2 ;  /* 0x00000004ff087807 */ /* 0x002fc80005000000 */
[----:B------:R-:W-:-:S04]  /*280c0*/  SEL R8, R8, RZ, !P0 ;  /* 0x000000ff08087207 */ /* 0x000fc80004000000 */
[----:B------:R-:W-:Y:S02]  /*280d0*/  ISETP.NE.U32.AND P2, PT, R8, RZ, PT ;  /* 0x000000ff0800720c */ /* 0x000fe40003f45070 */
[----:B----4-:R-:W-:-:S04]  /*280e0*/  IADD3 R11, P3, R11, R2, RZ ;  /* 0x000000020b0b7210 */ /* 0x010fc80007f7e0ff */
[----:B------:R-:W-:Y:S02]  /*280f0*/  IADD3.X R213, R213, R0, RZ, P3, !PT ;  /* 0x00000000d5d57210 */ /* 0x000fe40001ffe4ff */
[----:B------:R-:W-:Y:S01]  /*28100*/  IADD3 R214, P4, R214, R2, RZ ;  /* 0x00000002d6d67210 */ /* 0x000fe20007f9e0ff */
[----:B------:R-:W-:Y:S01]  /*28110*/  STL [R1+0x7e0], R11 ;  /* 0x0007e00b01007387 */ /* 0x000fe20000100800 */
[----:B------:R-:W-:-:S03]  /*28120*/  MOV R9, R213 ;  /* 0x000000d500097202 */ /* 0x000fc60000000f00 */
[----:B------:R-:W-:Y:S01]  /*28130*/  IMAD.X R215, R215, 0x1, R0, P4 ;  /* 0x00000001d7d77824 */ /* 0x000fe200020e0600 */
[----:B------:R1:W-:Y:S01]  /*28140*/  STL [R1+0x7dc], R213 ;  /* 0x0007dcd501007387 */ /* 0x0003e20000100800 */
[----:B------:R-:W-:-:S03]  /*28150*/  IMAD.MOV.U32 R8, RZ, RZ, R11 ;  /* 0x000000ffff087224 */ /* 0x000fc600078e000b */
[----:B------:R-:W-:Y:S04]  /*28160*/  STL [R1+0x7e8], R214 ;  /* 0x0007e8d601007387 */ /* 0x000fe80000100800 */
[----:B------:R4:W-:Y:S04]  /*28170*/  LDGSTS.E [R6+0x1c004], desc[UR60][R8.64], P1 ;  /* 0x1c00400008067fae */ /* 0x0009e8000892187c */
[----:B-1----:R-:W3:Y:S04]  /*28180*/  LDL.LU R213, [R1+0x7f4] ;  /* 0x0007f40001d57983 */ /* 0x002ee80000300800 */
[----:B------:R-:W-:Y:S04]  /*28190*/  STL [R1+0x7e4], R215 ;  /* 0x0007e4d701007387 */ /* 0x000fe80000100800 */
[----:B------:R-:W3:Y:S01]  /*281a0*/  LDL.LU R11, [R1+0x7fc] ;  /* 0x0007fc00010b7983 */ /* 0x000ee20000300800 */
[----:B----4-:R-:W-:-:S02]  /*281b0*/  IMAD.MOV.U32 R8, RZ, RZ, R214 ;  /* 0x000000ffff087224 */ /* 0x010fc400078e00d6 */
[----:B------:R-:W-:Y:S01]  /*281c0*/  IMAD.MOV.U32 R9, RZ, RZ, R215 ;  /* 0x000000ffff097224 */ /* 0x000fe200078e00d7 */
[----:B------:R-:W-:-:S04]  /*281d0*/  ISETP.GT.AND P1, PT, R5, 0x7b, PT ;  /* 0x0000007b0500780c */ /* 0x000fc80003f24270 */
[----:B------:R1:W-:Y:S02]  /*281e0*/  LDGSTS.E [R6+0x18008], desc[UR60][R8.64], P2 ;  /* 0x1800800008067fae */ /* 0x0003e4000912187c */
[----:B-1----:R-:W-:-:S04]  /*281f0*/  SEL R8, RZ, 0x4, !P1 ;  /* 0x00000004ff087807 */ /* 0x002fc80004800000 */
[----:B------:R-:W-:-:S04]  /*28200*/  SEL R8, R8, RZ, !P0 ;  /* 0x000000ff08087207 */ /* 0x000fc80004000000 */
[----:B------:R-:W-:Y:S02]  /*28210*/  ISETP.NE.U32.AND P1, PT, R8, RZ, PT ;  /* 0x000000ff0800720c */ /* 0x000fe40003f25070 */
[----:B--2---:R-:W-:-:S04]  /*28220*/  IADD3 R3, P3, R3, R2, RZ ;  /* 0x0000000203037210 */ /* 0x004fc80007f7e0ff */
[----:B------:R-:W-:Y:S01]  /*28230*/  IADD3.X R212, R212, R0, RZ, P3, !PT ;  /* 0x00000000d4d47210 */ /* 0x000fe20001ffe4ff */
[----:B------:R-:W-:Y:S01]  /*28240*/  STL [R1+0x7f0], R3 ;  /* 0x0007f00301007387 */ /* 0x000fe20000100800 */
[----:B------:R-:W-:-:S03]  /*28250*/  IMAD.MOV.U32 R8, RZ, RZ, R3 ;  /* 0x000000ffff087224 */ /* 0x000fc600078e0003 */
[----:B------:R1:W-:Y:S01]  /*28260*/  STL [R1+0x7ec], R212 ;  /* 0x0007ecd401007387 */ /* 0x0003e20000100800 */
[----:B------:R-:W-:Y:S01]  /*28270*/  IMAD.MOV.U32 R9, RZ, RZ, R212 ;  /* 0x000000ffff097224 */ /* 0x000fe200078e00d4 */
[----:B---3--:R-:W-:-:S04]  /*28280*/  IADD3 R7, P3, R7, R2, RZ ;  /* 0x0000000207077210 */ /* 0x008fc80007f7e0ff */
[----:B------:R2:W-:Y:S04]  /*28290*/  LDGSTS.E [R6+0x1c008], desc[UR60][R8.64], P2 ;  /* 0x1c00800008067fae */ /* 0x0005e8000912187c */
[----:B-1----:R-:W3:Y:S04]  /*282a0*/  LDL.LU R212, [R1+0x204] ;  /* 0x0002040001d47983 */ /* 0x002ee80000300800 */
[----:B------:R-:W4:Y:S01]  /*282b0*/  LDL.LU R3, [R1+0x208] ;  /* 0x0002080001037983 */ /* 0x000f220000300800 */
[----:B------:R-:W-:-:S05]  /*282c0*/  IADD3 R12, P2, R12, R2, RZ ;  /* 0x000000020c0c7210 */ /* 0x000fca0007f5e0ff */
[----:B------:R-:W-:Y:S01]  /*282d0*/  STL [R1+0x7f8], R12 ;  /* 0x0007f80c01007387 */ /* 0x000fe20000100800 */
[----:B--2---:R-:W-:Y:S01]  /*282e0*/  IMAD.MOV.U32 R8, RZ, RZ, R12 ;  /* 0x000000ffff087224 */ /* 0x004fe200078e000c */
[----:B------:R-:W-:-:S04]  /*282f0*/  IADD3.X R213, R213, R0, RZ, P2, !PT ;  /* 0x00000000d5d57210 */ /* 0x000fc800017fe4ff */
[----:B------:R-:W-:Y:S01]  /*28300*/  MOV R9, R213 ;  /* 0x000000d500097202 */ /* 0x000fe20000000f00 */
[----:B------:R1:W-:Y:S01]  /*28310*/  STL [R1+0x7f4], R213 ;  /* 0x0007f4d501007387 */ /* 0x0003e20000100800 */
[----:B------:R-:W-:-:S03]  /*28320*/  IMAD.X R11, R11, 0x1, R0, P3 ;  /* 0x000000010b0b7824 */ /* 0x000fc600018e0600 */
        /* <DEDUP_REMOVED lines=8> */
[----:B------:R-:W2:Y:S04]  /*283b0*/  LDL.LU R7, [R1+0x218] ;  /* 0x0002180001077983 */ /* 0x000ea80000300800 */
[----:B------:R1:W-:Y:S01]  /*283c0*/  LDGSTS.E [R6+0x1c00c], desc[UR60][R8.64], P1 ;  /* 0x1c00c00008067fae */ /* 0x0003e2000892187c */
[----:B------:R-:W-:-:S04]  /*283d0*/  ISETP.GT.AND P1, PT, R5, 0x1c, PT ;  /* 0x0000001c0500780c */ /* 0x000fc80003f24270 */
[----:B-1----:R-:W-:Y:S02]  /*283e0*/  SEL R6, RZ, 0x4, !P1 ;  /* 0x00000004ff067807 */ /* 0x002fe40004800000 */
[----:B----4-:R-:W-:-:S04]  /*283f0*/  IADD3 R3, P1, R3, R2, RZ ;  /* 0x0000000203037210 */ /* 0x010fc80007f3e0ff */
[----:B---3--:R-:W-:Y:S01]  /*28400*/  IADD3.X R212, R212, R0, RZ, P1, !PT ;  /* 0x00000000d4d47210 */ /* 0x008fe20000ffe4ff */
[----:B------:R-:W-:Y:S01]  /*28410*/  STL [R1+0x208], R3 ;  /* 0x0002080301007387 */ /* 0x000fe20000100800 */
[----:B------:R-:W-:-:S03]  /*28420*/  IMAD.MOV.U32 R8, RZ, RZ, R3 ;  /* 0x000000ffff087224 */ /* 0x000fc600078e0003 */
[----:B------:R1:W-:Y:S01]  /*28430*/  STL [R1+0x204], R212 ;  /* 0x000204d401007387 */ /* 0x0003e20000100800 */
[----:B------:R-:W-:-:S03]  /*28440*/  MOV R9, R212 ;  /* 0x000000d400097202 */ /* 0x000fc60000000f00 */
[----:B------:R-:W3:Y:S04]  /*28450*/  LDL.LU R215, [R1+0x21c] ;  /* 0x00021c0001d77983 */ /* 0x000ee80000300800 */
[----:B------:R-:W4:Y:S04]  /*28460*/  LDL.LU R214, [R1+0x220] ;  /* 0x0002200001d67983 */ /* 0x000f280000300800 */
        /* <DEDUP_REMOVED lines=24> */
[----:B--2---:R-:W-:Y:S01]  /*285f0*/  MOV R9, R11 ;  /* 0x0000000b00097202 */ /* 0x004fe20000000f00 */
[----:B------:R-:W-:-:S02]  /*28600*/  IMAD.MOV.U32 R8, RZ, RZ, R7 ;  /* 0x000000ffff087224 */ /* 0x000fc400078e0007 */
[----:B------:R-:W2:Y:S01]  /*28610*/  LDL.LU R11, [R1+0x234] ;  /* 0x00023400010b7983 */ /* 0x000ea20000300800 */
[----:B------:R-:W-:-:S03]  /*28620*/  ISETP.GT.AND P2, PT, R5, 0x1e, PT ;  /* 0x0000001e0500780c */ /* 0x000fc60003f44270 */
[----:B------:R-:W2:Y:S04]  /*28630*/  LDL.LU R7, [R1+0x238] ;  /* 0x0002380001077983 */ /* 0x000ea80000300800 */
[----:B------:R1:W-:Y:S02]  /*28640*/  LDGSTS.E [R6+0x4], desc[UR60][R8.64], P1 ;  /* 0x0000400008067fae */ /* 0x0003e4000892187c */
[----:B-1----:R-:W-:-:S04]  /*28650*/  SEL R8, RZ, 0x4, !P2 ;  /* 0x00000004ff087807 */ /* 0x002fc80005000000 */
[----:B------:R-:W-:Y:S02]  /*28660*/  SEL R8, R8, RZ, !P0 ;  /* 0x000000ff08087207 */ /* 0x000fe40004000000 */
[----:B----4-:R-:W-:Y:S02]  /*28670*/  IADD3 R214, P3, R214, R2, RZ ;  /* 0x00000002d6d67210 */ /* 0x010fe40007f7e0ff */
[----:B------:R-:W-:-:S03]  /*28680*/  ISETP.NE.U32.AND P2, PT, R8, RZ, PT ;  /* 0x000000ff0800720c */ /* 0x000fc60003f45070 */
[--C-:B---3--:R-:W-:Y:S01]  /*28690*/  IMAD.X R215, R215, 0x1, R0.reuse, P3 ;  /* 0x00000001d7d77824 */ /* 0x108fe200018e0600 */
        /* <DEDUP_REMOVED lines=33> */
[----:B------:R-:W-:-:S02]  /*288b0*/  ISETP.GT.AND P2, PT, R5, 0x3c, PT ;  /* 0x0000003c0500780c */ /* 0x000fc40003f44270 */
[----:B-1----:R-:W-:Y:S01]  /*288c0*/  MOV R9, R11 ;  /* 0x0000000b00097202 */ /* 0x002fe20000000f00 */
[----:B------:R-:W-:Y:S01]  /*288d0*/  IMAD.MOV.U32 R8, RZ, RZ, R7 ;  /* 0x000000ffff087224 */ /* 0x000fe200078e0007 */
[----:B--2---:R-:W2:Y:S04]  /*288e0*/  LDL.LU R11, [R1+0x414] ;  /* 0x00041400010b7983 */ /* 0x004ea80000300800 */
[----:B------:R-:W2:Y:S04]  /*288f0*/  LDL.LU R7, [R1+0x418] ;  /* 0x0004180001077983 */ /* 0x000ea80000300800 */
[----:B------:R1:W-:Y:S02]  /*28900*/  LDGSTS.E [R6+0xc], desc[UR60][R8.64], P1 ;  /* 0x0000c00008067fae */ /* 0x0003e4000892187c */
[----:B-1----:R-:W-:-:S02]  /*28910*/  SEL R8, RZ, 0x4, !P2 ;  /* 0x00000004ff087807 */ /* 0x002fc40005000000 */
[----:B----4-:R-:W-:Y:S02]  /*28920*/  IADD3 R214, P3, R214, R2, RZ ;  /* 0x00000002d6d67210 */ /* 0x010fe40007f7e0ff */
[----:B------:R-:W-:-:S03]  /*28930*/  SEL R8, R8, RZ, !P0 ;  /* 0x000000ff08087207 */ /* 0x000fc60004000000 */
[--C-:B------:R-:W-:Y:S01]  /*28940*/  IMAD.X R215, R215, 0x1, R0.reuse, P3 ;  /* 0x00000001d7d77824 */ /* 0x100fe200018e0600 */
[----:B------:R-:W-:Y:S01]  /*28950*/  ISETP.NE.U32.AND P2, PT, R8, RZ, PT ;  /* 0x000000ff0800720c */ /* 0x000fe20003f45070 */
[----:B------:R-:W-:Y:S01]  /*28960*/  STL [R1+0x240], R214 ;  /* 0x000240d601007387 */ /* 0x000fe20000100800 */
[----:B------:R-:W-:Y:S02]  /*28970*/  MOV R8, R214 ;  /* 0x000000d600087202 */ /* 0x000fe40000000f00 */
[----:B---3--:R-:W-:Y:S01]  /*28980*/  IADD3 R3, P4, R3, R2, RZ ;  /* 0x0000000203037210 */ /* 0x008fe20007f9e0ff */
[----:B------:R-:W-:Y:S01]  /*28990*/  IMAD.MOV.U32 R9, RZ, RZ, R215 ;  /* 0x000000ffff097224 */ /* 0x000fe200078e00d7 */
[----:B------:R1:W-:Y:S03]  /*289a0*/  STL [R1+0x23c], R215 ;  /* 0x00023cd701007387 */ /* 0x0003e60000100800 */
[----:B------:R-:W-:Y:S01]  /*289b0*/  IMAD.X R212, R212, 0x1, R0, P4 ;  /* 0x00000001d4d47824 */ /* 0x000fe200020e0600 */
[----:B------:R-:W-:Y:S04]  /*289c0*/  STL [R1+0x408], R3 ;  /* 0x0004080301007387 */ /* 0x000fe80000100800 */
[----:B------:R3:W-:Y:S04]  /*289d0*/  STL [R1+0x404], R212 ;  /* 0x000404d401007387 */ /* 0x0007e80000100800 */
[----:B------:R4:W-:Y:S04]  /*289e0*/  LDGSTS.E [R6+0x400c], desc[UR60][R8.64], P1 ;  /* 0x0400c00008067fae */ /* 0x0009e8000892187c */
[----:B-1----:R-:W2:Y:S04]  /*289f0*/  LDL.LU R215, [R1+0x41c] ;  /* 0x00041c0001d77983 */ /* 0x002ea80000300800 */
[----:B------:R-:W2:Y:S01]  /*28a00*/  LDL.LU R214, [R1+0x420] ;  /* 0x0004200001d67983 */ /* 0x000ea20000300800 */
[----:B----4-:R-:W-:Y:S01]  /*28a10*/  MOV R9, R212 ;  /* 0x000000d400097202 */ /* 0x010fe20000000f00 */
[----:B------:R-:W-:-:S02]  /*28a20*/  IMAD.MOV.U32 R8, RZ, RZ, R3 ;  /* 0x000000ffff087224 */ /* 0x000fc400078e0003 */
        /* <DEDUP_REMOVED lines=10> */
[----:B------:R-:W-:Y:S01]  /*28ad0*/  STL [R1+0x410], R12 ;  /* 0x0004100c01007387 */ /* 0x000fe20000100800 */
[----:B--2---:R-:W-:Y:S01]  /*28ae0*/  IADD3 R7, P4, R7, R2, RZ ;  /* 0x0000000207077210 */ /* 0x004fe20007f9e0ff */
[----:B------:R-:W-:Y:S02]  /*28af0*/  IMAD.MOV.U32 R9, RZ, RZ, R213 ;  /* 0x000000ffff097224 */ /* 0x000fe400078e00d5 */
[----:B------:R1:W-:Y:S02]  /*28b00*/  STL [R1+0x40c], R213 ;  /* 0x00040cd501007387 */ /* 0x0003e40000100800 */
[----:B------:R-:W-:Y:S02]  /*28b10*/  IMAD.X R11, R11, 0x1, R0, P4 ;  /* 0x000000010b0b7824 */ /* 0x000fe400020e0600 */
        /* <DEDUP_REMOVED lines=13> */
[----:B------:R-:W-:Y:S02]  /*28bf0*/  IADD3 R214, P3, R214, R2, RZ ;  /* 0x00000002d6d67210 */ /* 0x000fe40007f7e0ff */
[----:B------:R-:W-:-:S03]  /*28c00*/  ISETP.NE.U32.AND P2, PT, R8, RZ, PT ;  /* 0x000000ff0800720c */ /* 0x000fc60003f45070 */
[--C-:B------:R-:W-:Y:S01]  /*28c10*/  IMAD.X R215, R215, 0x1, R0.reuse, P3 ;  /* 0x00000001d7d77824 */ /* 0x100fe200018e0600 */
[----:B----4-:R-:W-:Y:S01]  /*28c20*/  IADD3 R3, P4, R3, R2, RZ ;  /* 0x0000000203037210 */ /* 0x010fe20007f9e0ff */
[----:B------:R-:W-:Y:S01]  /*28c30*/  STL [R1+0x420], R214 ;  /* 0x000420d601007387 */ /* 0x000fe20000100800 */
[----:B------:R-:W-:Y:S01]  /*28c40*/  MOV R8, R214 ;  /* 0x000000d600087202 */ /* 0x000fe20000000f00 */
[----:B------:R-:W-:Y:S02]  /*28c50*/  IMAD.MOV.U32 R9, RZ, RZ, R215 ;  /* 0x000000ffff097224 */ /* 0x000fe400078e00d7 */
[----:B---3--:R-:W-:Y:S01]  /*28c60*/  IMAD.X R212, R212, 0x1, R0, P4 ;  /* 0x00000001d4d47824 */ /* 0x008fe200020e0600 */
        /* <DEDUP_REMOVED lines=74> */
[----:B------:R-:W2:Y:S04]  /*29110*/  LDL.LU R11, [R1+0x634] ;  /* 0x00063400010b7983 */ /* 0x000ea80000300800 */
[----:B------:R-:W2:Y:S01]  /*29120*/  LDL.LU R7, [R1+0x638] ;  /* 0x0006380001077983 */ /* 0x000ea20000300800 */
[----:B------:R-:W-:-:S03]  /*29130*/  ISETP.GT.AND P2, PT, R5, 0x5e, PT ;  /* 0x0000005e0500780c */ /* 0x000fc60003f44270 */
[----:B------:R1:W-:Y:S02]  /*29140*/  LDGSTS.E [R6+0x10004], desc[UR60][R8.64], P1 ;  /* 0x1000400008067fae */ /* 0x0003e4000892187c */
[----:B-1----:R-:W-:Y:S02]  /*29150*/  SEL R8, RZ, 0x4, !P2 ;  /* 0x00000004ff087807 */ /* 0x002fe40005000000 */
[----:B------:R-:W-:Y:S02]  /*29160*/  IADD3 R214, P3, R214, R2, RZ ;  /* 0x00000002d6d67210 */ /* 0x000fe40007f7e0ff */
[----:B------:R-:W-:-:S03]  /*29170*/  SEL R8, R8, RZ, !P0 ;  /* 0x000000ff08087207 */ /* 0x000fc60004000000 */
[----:B------:R-:W-:Y:S01]  /*29180*/  IMAD.X R215, R215, 0x1, R0, P3 ;  /* 0x00000001d7d77824 */ /* 0x000fe200018e0600 */
[----:B----4-:R-:W-:Y:S01]  /*29190*/  IADD3 R3, P4, R3, R2, RZ ;  /* 0x0000000203037210 */ /* 0x010fe20007f9e0ff */
[----:B------:R-:W-:Y:S01]  /*291a0*/  STL [R1+0x620], R214 ;  /* 0x000620d601007387 */ /* 0x000fe20000100800 */
[----:B------:R-:W-:-:S03]  /*291b0*/  ISETP.NE.U32.AND P2, PT, R8, RZ, PT ;  /* 0x000000ff0800720c */ /* 0x000fc60003f45070 */
[----:B---3--:R-:W-:Y:S01]  /*291c0*/  IMAD.X R212, R212, 0x1, R0, P4 ;  /* 0x00000001d4d47824 */ /* 0x008fe200020e0600 */
[----:B------:R1:W-:Y:S01]  /*291d0*/  STL [R1+0x61c], R215 ;  /* 0x00061cd701007387 */ /* 0x0003e20000100800 */
[----:B------:R-:W-:Y:S01]  /*291e0*/  MOV R8, R214 ;  /* 0x000000d600087202 */ /* 0x000fe20000000f00 */
[----:B------:R-:W-:Y:S02]  /*291f0*/  IMAD.MOV.U32 R9, RZ, RZ, R215 ;  /* 0x000000ffff097224 */ /* 0x000fe400078e00d7 */
[----:B------:R-:W-:Y:S04]  /*29200*/  STL [R1+0x628], R3 ;  /* 0x0006280301007387 */ /* 0x000fe80000100800 */
[----:B------:R3:W-:Y:S04]  /*29210*/  STL [R1+0x624], R212 ;  /* 0x000624d401007387 */ /* 0x0007e80000100800 */
[----:B-1----:R-:W4:Y:S04]  /*29220*/  LDL.LU R215, [R1+0x63c] ;  /* 0x00063c0001d77983 */ /* 0x002f280000300800 */
[----:B------:R-:W4:Y:S04]  /*29230*/  LDL.LU R214, [R1+0x640] ;  /* 0x0006400001d67983 */ /* 0x000f280000300800 */
[----:B------:R1:W-:Y:S02]  /*29240*/  LDGSTS.E [R6+0x14004], desc[UR60][R8.64], P1 ;  /* 0x1400400008067fae */ /* 0x0003e4000892187c */
[----:B-1----:R-:W-:Y:S01]  /*29250*/  MOV R9, R212 ;  /* 0x000000d400097202 */ /* 0x002fe20000000f00 */
[----:B------:R-:W-:Y:S01]  /*29260*/  IMAD.MOV.U32 R8, RZ, RZ, R3 ;  /* 0x000000ffff087224 */ /* 0x000fe200078e0003 */
        /* <DEDUP_REMOVED lines=9> */
[----:B--2---:R-:W-:Y:S01]  /*29300*/  IADD3 R7, P4, R7, R2, RZ ;  /* 0x0000000207077210 */ /* 0x004fe20007f9e0ff */
[----:B------:R-:W-:Y:S01]  /*29310*/  STL [R1+0x630], R12 ;  /* 0x0006300c01007387 */ /* 0x000fe20000100800 */
[----:B------:R-:W-:-:S03]  /*29320*/  MOV R8, R12 ;  /* 0x0000000c00087202 */ /* 0x000fc60000000f00 */
[----:B------:R-:W-:Y:S01]  /*29330*/  IMAD.X R11, R11, 0x1, R0, P4 ;  /* 0x000000010b0b7824 */ /* 0x000fe200020e0600 */
[----:B------:R1:W-:Y:S01]  /*29340*/  STL [R1+0x62c], R213 ;  /* 0x00062cd501007387 */ /* 0x0003e20000100800 */
[----:B------:R-:W-:-:S03]  /*29350*/  IMAD.MOV.U32 R9, RZ, RZ, R213 ;  /* 0x000000ffff097224 */ /* 0x000fc600078e00d5 */
[----:B------:R-:W-:Y:S04]  /*29360*/  STL [R1+0x638], R7 ;  /* 0x0006380701007387 */ /* 0x000fe80000100800 */
[----:B------:R2:W-:Y:S04]  /*29370*/  STL [R1+0x634], R11 ;  /* 0x0006340b01007387 */ /* 0x0005e80000100800 */
[----:B-1----:R-:W3:Y:S04]  /*29380*/  LDL.LU R213, [R1+0x80c] ;  /* 0x00080c0001d57983 */ /* 0x002ee80000300800 */
[----:B------:R-:W3:Y:S04]  /*29390*/  LDL.LU R12, [R1+0x810] ;  /* 0x00081000010c7983 */ /* 0x000ee80000300800 */
[----:B------:R1:W-:Y:S01]  /*293a0*/  LDGSTS.E [R6+0x14008], desc[UR60][R8.64], P2 ;  /* 0x1400800008067fae */ /* 0x0003e2000912187c */
[----:B------:R-:W-:-:S02]  /*293b0*/  ISETP.GT.AND P2, PT, R5, 0x7c, PT ;  /* 0x0000007c0500780c */ /* 0x000fc40003f44270 */
[----:B-1----:R-:W-:Y:S01]  /*293c0*/  MOV R9, R11 ;  /* 0x0000000b00097202 */ /* 0x002fe20000000f00 */
[----:B------:R-:W-:Y:S01]  /*293d0*/  IMAD.MOV.U32 R8, RZ, RZ, R7 ;  /* 0x000000ffff087224 */ /* 0x000fe200078e0007 */
[----:B--2---:R-:W2:Y:S04]  /*293e0*/  LDL.LU R11, [R1+0x814] ;  /* 0x00081400010b7983 */ /* 0x004ea80000300800 */
[----:B------:R-:W2:Y:S04]  /*293f0*/  LDL.LU R7, [R1+0x818] ;  /* 0x0008180001077983 */ /* 0x000ea80000300800 */
[----:B------:R1:W-:Y:S01]  /*29400*/  LDGSTS.E [R6+0x1000c], desc[UR60][R8.64], P1 ;  /* 0x1000c00008067fae */ /* 0x0003e2000892187c */
[----:B----4-:R-:W-:-:S02]  /*29410*/  IADD3 R214, P3, R214, R2, RZ ;  /* 0x00000002d6d67210 */ /* 0x010fc40007f7e0ff */
[----:B-1----:R-:W-:-:S03]  /*29420*/  SEL R8, RZ, 0x4, !P2 ;  /* 0x00000004ff087807 */ /* 0x002fc60005000000 */
[----:B------:R-:W-:Y:S01]  /*29430*/  IMAD.X R215, R215, 0x1, R0, P3 ;  /* 0x00000001d7d77824 */ /* 0x000fe200018e0600 */
[----:B------:R-:W-:-:S03]  /*29440*/  SEL R8, R8, RZ, !P0 ;  /* 0x000000ff08087207 */ /* 0x000fc60004000000 */
[----:B------:R-:W-:Y:S01]  /*29450*/  IMAD.MOV.U32 R9, RZ, RZ, R215 ;  /* 0x000000ffff097224 */ /* 0x000fe200078e00d7 */
[----:B------:R-:W-:Y:S02]  /*29460*/  ISETP.NE.U32.AND P2, PT, R8, RZ, PT ;  /* 0x000000ff0800720c */ /* 0x000fe40003f45070 */
[----:B------:R-:W-:Y:S01]  /*29470*/  MOV R8, R214 ;  /* 0x000000d600087202 */ /* 0x000fe20000000f00 */
[----:B------:R1:W-:Y:S01]  /*29480*/  STL [R1+0x640], R214 ;  /* 0x000640d601007387 */ /* 0x0003e20000100800 */
[----:B---3--:R-:W-:-:S03]  /*29490*/  IADD3 R3, P4, R3, R2, RZ ;  /* 0x0000000203037210 */ /* 0x008fc60007f9e0ff */
[----:B------:R-:W-:Y:S02]  /*294a0*/  STL [R1+0x63c], R215 ;  /* 0x00063cd701007387 */ /* 0x000fe40000100800 */
[----:B------:R-:W-:Y:S02]  /*294b0*/  IMAD.X R212, R212, 0x1, R0, P4 ;  /* 0x00000001d4d47824 */ /* 0x000fe400020e0600 */
[----:B------:R-:W-:Y:S04]  /*294c0*/  STL [R1+0x808], R3 ;  /* 0x0008080301007387 */ /* 0x000fe80000100800 */
[----:B------:R3:W-:Y:S04]  /*294d0*/  LDGSTS.E [R6+0x1400c], desc[UR60][R8.64], P1 ;  /* 0x1400c00008067fae */ /* 0x0007e8000892187c */
[----:B------:R4:W-:Y:S04]  /*294e0*/  STL [R1+0x804], R212 ;  /* 0x000804d401007387 */ /* 0x0009e80000100800 */
[----:B-1----:R-:W2:Y:S01]  /*294f0*/  LDL.LU R214, [R1+0x81c] ;  /* 0x00081c0001d67983 */ /* 0x002ea20000300800 */
[----:B---3--:R-:W-:-:S03]  /*29500*/  MOV R9, R212 ;  /* 0x000000d400097202 */ /* 0x008fc60000000f00 */
[----:B----4-:R-:W3:Y:S01]  /*29510*/  LDL.LU R212, [R1+0x820] ;  /* 0x0008200001d47983 */ /* 0x010ee20000300800 */
[----:B------:R-:W-:-:S03]  /*29520*/  IMAD.MOV.U32 R8, RZ, RZ, R3 ;  /* 0x000000ffff087224 */ /* 0x000fc600078e0003 */
[----:B------:R-:W4:Y:S04]  /*29530*/  LDL.LU R3, [R1+0x824] ;  /* 0x0008240001037983 */ /* 0x000f280000300800 */
[----:B------:R-:W4:Y:S01]  /*29540*/  LDL.LU R215, [R1+0x828] ;  /* 0x0008280001d77983 */ /* 0x000f220000300800 */
[----:B------:R-:W-:-:S03]  /*29550*/  ISETP.GT.AND P1, PT, R5, 0x7d, PT ;  /* 0x0000007d0500780c */ /* 0x000fc60003f24270 */
[----:B------:R1:W-:Y:S02]  /*29560*/  LDGSTS.E [R6+0x18000], desc[UR60][R8.64], P2 ;  /* 0x1800000008067fae */ /* 0x0003e4000912187c */
[----:B-1----:R-:W-:-:S04]  /*29570*/  SEL R8, RZ, 0x4, !P1 ;  /* 0x00000004ff087807 */ /* 0x002fc80004800000 */
[----:B------:R-:W-:-:S04]  /*29580*/  SEL R8, R8, RZ, !P0 ;  /* 0x000000ff08087207 */ /* 0x000fc80004000000 */
[----:B------:R-:W-:Y:S02]  /*29590*/  ISETP.NE.U32.AND P1, PT, R8, RZ, PT ;  /* 0x000000ff0800720c */ /* 0x000fe40003f25070 */
[----:B------:R-:W-:-:S05]  /*295a0*/  IADD3 R12, P3, R12, R2, RZ ;  /* 0x000000020c0c7210 */ /* 0x000fca0007f7e0ff */
[----:B------:R-:W-:Y:S01]  /*295b0*/  IMAD.X R213, R213, 0x1, R0, P3 ;  /* 0x00000001d5d57824 */ /* 0x000fe200018e0600 */
[----:B------:R-:W-:Y:S01]  /*295c0*/  MOV R8, R12 ;  /* 0x0000000c00087202 */ /* 0x000fe20000000f00 */
[----:B------:R1:W-:Y:S02]  /*295d0*/  STL [R1+0x810], R12 ;  /* 0x0008100c01007387 */ /* 0x0003e40000100800 */
[----:B------:R-:W-:Y:S02]  /*295e0*/  IMAD.MOV.U32 R9, RZ, RZ, R213 ;  /* 0x000000ffff097224 */ /* 0x000fe400078e00d5 */
[----:B------:R-:W-:Y:S04]  /*295f0*/  STL [R1+0x80c], R213 ;  /* 0x00080cd501007387 */ /* 0x000fe80000100800 */
[----:B------:R1:W-:Y:S01]  /*29600*/  LDGSTS.E [R6+0x1c000], desc[UR60][R8.64], P2 ;  /* 0x1c00000008067fae */ /* 0x0003e2000912187c */
[----:B--2---:R-:W-:-:S05]  /*29610*/  IADD3 R7, P4, R7, R2, RZ ;  /* 0x0000000207077210 */ /* 0x004fca0007f9e0ff */
[----:B------:R-:W-:Y:S01]  /*29620*/  IMAD.X R11, R11, 0x1, R0, P4 ;  /* 0x000000010b0b7824 */ /* 0x000fe200020e0600 */
[----:B------:R-:W-:Y:S04]  /*29630*/  STL [R1+0x818], R7 ;  /* 0x0008180701007387 */ /* 0x000fe80000100800 */
[----:B------:R2:W-:Y:S01]  /*29640*/  STL [R1+0x814], R11 ;  /* 0x0008140b01007387 */ /* 0x0005e20000100800 */
[----:B-1----:R-:W-:-:S03]  /*29650*/  MOV R9, R11 ;  /* 0x0000000b00097202 */ /* 0x002fc60000000f00 */
[----:B------:R-:W4:Y:S04]  /*29660*/  LDL.LU R12, [R1+0x82c] ;  /* 0x00082c00010c7983 */ /* 0x000f280000300800 */
[----:B--2---:R-:W2:Y:S01]  /*29670*/  LDL.LU R11, [R1+0x830] ;  /* 0x00083000010b7983 */ /* 0x004ea20000300800 */
[----:B------:R-:W-:-:S03]  /*29680*/  IMAD.MOV.U32 R8, RZ, RZ, R7 ;  /* 0x000000ffff087224 */ /* 0x000fc600078e0007 */
[----:B------:R-:W2:Y:S04]  /*29690*/  LDL.LU R213, [R1+0x838] ;  /* 0x0008380001d57983 */ /* 0x000ea80000300800 */
[----:B------:R-:W2:Y:S04]  /*296a0*/  LDL.LU R7, [R1+0x840] ;  /* 0x0008400001077983 */ /* 0x000ea80000300800 */
[----:B------:R1:W-:Y:S01]  /*296b0*/  LDGSTS.E [R6+0x18004], desc[UR60][R8.64], P1 ;  /* 0x1800400008067fae */ /* 0x0003e2000892187c */
[----:B---3--:R-:W-:-:S05]  /*296c0*/  IADD3 R212, P3, R212, R2, RZ ;  /* 0x00000002d4d47210 */ /* 0x008fca0007f7e0ff */
[----:B------:R-:W-:Y:S01]  /*296d0*/  IMAD.X R214, R214, 0x1, R0, P3 ;  /* 0x00000001d6d67824 */ /* 0x000fe200018e0600 */
[----:B----4-:R-:W-:Y:S01]  /*296e0*/  IADD3 R215, P4, R215, R2, RZ ;  /* 0x00000002d7d77210 */ /* 0x010fe20007f9e0ff */
[----:B------:R-:W-:Y:S02]  /*296f0*/  STL [R1+0x820], R212 ;  /* 0x000820d401007387 */ /* 0x000fe40000100800 */
[----:B-1----:R-:W-:Y:S02]  /*29700*/  IMAD.MOV.U32 R9, RZ, RZ, R214 ;  /* 0x000000ffff097224 */ /* 0x002fe400078e00d6 */
[----:B------:R1:W-:Y:S04]  /*29710*/  STL [R1+0x81c], R214 ;  /* 0x00081cd601007387 */ /* 0x0003e80000100800 */
[----:B------:R-:W-:Y:S04]  /*29720*/  STL [R1+0x828], R215 ;  /* 0x000828d701007387 */ /* 0x000fe80000100800 */
[----:B-1----:R-:W3:Y:S01]  /*29730*/  LDL.LU R214, [R1+0x834] ;  /* 0x0008340001d67983 */ /* 0x002ee20000300800 */
[----:B------:R-:W-:-:S04]  /*29740*/  ISETP.GT.AND P2, PT, R5, 0x7e, PT ;  /* 0x0000007e0500780c */ /* 0x000fc80003f44270 */
[----:B------:R-:W-:Y:S01]  /*29750*/  SEL R8, RZ, 0x4, !P2 ;  /* 0x00000004ff087807 */ /* 0x000fe20005000000 */
[----:B------:R-:W-:-:S03]  /*29760*/  IMAD.X R3, R3, 0x1, R0, P4 ;  /* 0x0000000103037824 */ /* 0x000fc600020e0600 */
[----:B------:R-:W-:Y:S02]  /*29770*/  SEL R8, R8, RZ, !P0 ;  /* 0x000000ff08087207 */ /* 0x000fe40004000000 */
[----:B------:R1:W-:Y:S02]  /*29780*/  STL [R1+0x824], R3 ;  /* 0x0008240301007387 */ /* 0x0003e40000100800 */
[----:B------:R-:W-:Y:S02]  /*29790*/  ISETP.NE.U32.AND P2, PT, R8, RZ, PT ;  /* 0x000000ff0800720c */ /* 0x000fe40003f45070 */
[----:B------:R-:W-:Y:S02]  /*297a0*/  MOV R8, R212 ;  /* 0x000000d400087202 */ /* 0x000fe40000000f00 */
[----:B------:R-:W4:Y:S04]  /*297b0*/  LDL.LU R212, [R1+0x83c] ;  /* 0x00083c0001d47983 */ /* 0x000f280000300800 */
[----:B------:R1:W-:Y:S01]  /*297c0*/  LDGSTS.E [R6+0x1c004], desc[UR60][R8.64], P1 ;  /* 0x1c00400008067fae */ /* 0x0003e2000892187c */
[----:B------:R-:W-:Y:S01]  /*297d0*/  ISETP.GT.AND P1, PT, R5, 0x7f, PT ;  /* 0x0000007f0500780c */ /* 0x000fe20003f24270 */
[----:B-1----:R-:W-:Y:S01]  /*297e0*/  IMAD.MOV.U32 R8, RZ, RZ, R215 ;  /* 0x000000ffff087224 */ /* 0x002fe200078e00d7 */
[----:B------:R-:W-:-:S02]  /*297f0*/  MOV R9, R3 ;  /* 0x0000000300097202 */ /* 0x000fc40000000f00 */
[----:B------:R-:W4:Y:S04]  /*29800*/  LDL.LU R3, [R1+0xff0] ;  /* 0x000ff00001037983 */ /* 0x000f280000300800 */
[----:B------:R1:W-:Y:S02]  /*29810*/  LDGSTS.E [R6+0x18008], desc[UR60][R8.64], P2 ;  /* 0x1800800008067fae */ /* 0x0003e4000912187c */
[----:B-1----:R-:W-:-:S04]  /*29820*/  SEL R8, RZ, 0x4, !P1 ;  /* 0x00000004ff087807 */ /* 0x002fc80004800000 */
[----:B------:R-:W-:-:S04]  /*29830*/  SEL R8, R8, RZ, !P0 ;  /* 0x000000ff08087207 */ /* 0x000fc80004000000 */
[----:B------:R-:W-:Y:S02]  /*29840*/  ISETP.NE.U32.AND P1, PT, R8, RZ, PT ;  /* 0x000000ff0800720c */ /* 0x000fe40003f25070 */
[----:B--2---:R-:W-:-:S05]  /*29850*/  IADD3 R11, P3, R11, R2, RZ ;  /* 0x000000020b0b7210 */ /* 0x004fca0007f7e0ff */
[----:B------:R-:W-:Y:S02]  /*29860*/  IMAD.X R12, R12, 0x1, R0, P3 ;  /* 0x000000010c0c7824 */ /* 0x000fe400018e0600 */
[----:B------:R-:W-:-:S03]  /*29870*/  IMAD.MOV.U32 R8, RZ, RZ, R11 ;  /* 0x000000ffff087224 */ /* 0x000fc600078e000b */
[----:B------:R-:W-:-:S05]  /*29880*/  MOV R9, R12 ;  /* 0x0000000c00097202 */ /* 0x000fca0000000f00 */
[----:B------:R1:W-:Y:S01]  /*29890*/  LDGSTS.E [R6+0x1c008], desc[UR60][R8.64], P2 ;  /* 0x1c00800008067fae */ /* 0x0003e2000912187c */
[-C--:B------:R-:W-:Y:S02]  /*298a0*/  IADD3 R213, P2, R213, R2.reuse, RZ ;  /* 0x00000002d5d57210 */ /* 0x080fe40007f5e0ff */
[----:B------:R-:W-:Y:S01]  /*298b0*/  IADD3 R7, P3, R7, R2, RZ ;  /* 0x0000000207077210 */ /* 0x000fe20007f7e0ff */
[----:B------:R2:W-:Y:S04]  /*298c0*/  STL [R1+0x830], R11 ;  /* 0x0008300b01007387 */ /* 0x0005e80000100800 */
[----:B------:R2:W-:Y:S01]  /*298d0*/  STL [R1+0x82c], R12 ;  /* 0x00082c0c01007387 */ /* 0x0005e20000100800 */
[----:B-1----:R-:W-:-:S03]  /*298e0*/  MOV R8, R213 ;  /* 0x000000d500087202 */ /* 0x002fc60000000f00 */
[----:B--2---:R-:W2:Y:S04]  /*298f0*/  LDL.LU R11, [R1+0x848] ;  /* 0x00084800010b7983 */ /* 0x004ea80000300800 */
[----:B------:R-:W2:Y:S04]  /*29900*/  LDL.LU R12, [R1+0x888] ;  /* 0x00088800010c7983 */ /* 0x000ea80000300800 */
[----:B------:R1:W-:Y:S01]  /*29910*/  STL [R1+0x838], R213 ;  /* 0x000838d501007387 */ /* 0x0003e20000100800 */
[----:B---3--:R-:W-:-:S04]  /*29920*/  IMAD.X R214, R214, 0x1, R0, P2 ;  /* 0x00000001d6d67824 */ /* 0x008fc800010e0600 */
[----:B------:R-:W-:Y:S01]  /*29930*/  IMAD.MOV.U32 R9, RZ, RZ, R214 ;  /* 0x000000ffff097224 */ /* 0x000fe200078e00d6 */
[----:B------:R-:W-:Y:S04]  /*29940*/  STL [R1+0x834], R214 ;  /* 0x000834d601007387 */ /* 0x000fe80000100800 */
[----:B------:R3:W-:Y:S04]  /*29950*/  LDGSTS.E [R6+0x1800c], desc[UR60][R8.64], P1 ;  /* 0x1800c00008067fae */ /* 0x0007e8000892187c */
[----:B------:R3:W-:Y:S01]  /*29960*/  STL [R1+0x840], R7 ;  /* 0x0008400701007387 */ /* 0x0007e20000100800 */
[----:B----4-:R-:W-:-:S03]  /*29970*/  IMAD.X R212, R212, 0x1, R0, P3 ;  /* 0x00000001d4d47824 */ /* 0x010fc600018e0600 */
[----:B-1----:R-:W4:Y:S01]  /*29980*/  LDL.LU R213, [R1+0x884] ;  /* 0x0008840001d57983 */ /* 0x002f220000300800 */
[----:B---3--:R-:W-:Y:S02]  /*29990*/  IMAD.MOV.U32 R8, RZ, RZ, R7 ;  /* 0x000000ffff087224 */ /* 0x008fe400078e0007 */
[----:B------:R-:W1:Y:S01]  /*299a0*/  S2R R7, SR_TID.X ;  /* 0x0000000000077919 */ /* 0x000e620000002100 */
[----:B------:R-:W-:Y:S01]  /*299b0*/  MOV R9, R212 ;  /* 0x000000d400097202 */ /* 0x000fe20000000f00 */
[----:B------:R3:W-:Y:S04]  /*299c0*/  STL [R1+0x83c], R212 ;  /* 0x00083cd401007387 */ /* 0x0007e80000100800 */
[----:B------:R4:W-:Y:S01]  /*299d0*/  LDGSTS.E [R6+0x1c00c], desc[UR60][R8.64], P1 ;  /* 0x1c00c00008067fae */ /* 0x0009e2000892187c */
[----:B------:R-:W-:-:S03]  /*299e0*/  ULEA UR5, UR4, UR59, 0x10 ;  /* 0x0000003b04057291 */ /* 0x000fc6000f8e803f */
[----:B------:R-:W0:Y:S04]  /*299f0*/  LDGDEPBAR ;  /* 0x00000000000079af */ /* 0x000e280000000000 */
[----:B------:R-:W4:Y:S04]  /*29a00*/  LDL R8, [R1+0xc44] ;  /* 0x000c440001087983 */ /* 0x000f280000100800 */
[----:B------:R-:W4:Y:S04]  /*29a10*/  LDL.LU R9, [R1+0x844] ;  /* 0x0008440001097983 */ /* 0x000f280000300800 */
[----:B------:R-:W4:Y:S01]  /*29a20*/  LDL.LU R214, [R1+0x8c4] ;  /* 0x0008c40001d67983 */ /* 0x000f220000300800 */
[----:B-1----:R-:W-:-:S04]  /*29a30*/  LOP3.LUT R7, R7, 0x7f, RZ, 0xc0, !PT ;  /* 0x0000007f07077812 */ /* 0x002fc800078ec0ff */
[----:B------:R-:W-:Y:S02]  /*29a40*/  ISETP.GE.AND P1, PT, R7, R5, PT ;  /* 0x000000050700720c */ /* 0x000fe40003f26270 */
[----:B------:R-:W4:Y:S04]  /*29a50*/  LDL.LU R7, [R1+0x8c8] ;  /* 0x0008c80001077983 */ /* 0x000f280000300800 */
[----:B------:R-:W4:Y:S04]  /*29a60*/  LDL.LU R215, [R1+0x904] ;  /* 0x0009040001d77983 */ /* 0x000f280000300800 */
[----:B---3--:R-:W3:Y:S01]  /*29a70*/  LDL.LU R212, [R1+0x908] ;  /* 0x0009080001d47983 */ /* 0x008ee20000300800 */
[----:B------:R-:W-:-:S04]  /*29a80*/  SEL R5, RZ, 0x4, P1 ;  /* 0x00000004ff057807 */ /* 0x000fc80000800000 */
[----:B------:R-:W-:-:S04]  /*29a90*/  SEL R5, R5, RZ, !P0 ;  /* 0x000000ff05057207 */ /* 0x000fc80004000000 */
[----:B------:R-:W-:Y:S02]  /*29aa0*/  ISETP.NE.U32.AND P0, PT, R5, RZ, PT ;  /* 0x000000ff0500720c */ /* 0x000fe40003f05070 */
[-C--:B--2---:R-:W-:Y:S02]  /*29ab0*/  IADD3 R11, P1, R11, R4.reuse, RZ ;  /* 0x000000040b0b7210 */ /* 0x084fe40007f3e0ff */
[----:B------:R-:W-:-:S03]  /*29ac0*/  IADD3 R12, P2, R12, R4, RZ ;  /* 0x000000040c0c7210 */ /* 0x000fc60007f5e0ff */
[----:B------:R1:W-:Y:S02]  /*29ad0*/  STL [R1+0x848], R11 ;  /* 0x0008480b01007387 */ /* 0x0003e40000100800 */
[--C-:B----4-:R-:W-:Y:S02]  /*29ae0*/  IMAD.X R213, R213, 0x1, R3.reuse, P2 ;  /* 0x00000001d5d57824 */ /* 0x110fe400010e0603 */
[----:B------:R-:W-:Y:S01]  /*29af0*/  IMAD.X R9, R9, 0x1, R3, P1 ;  /* 0x0000000109097824 */ /* 0x000fe200008e0603 */
[----:B------:R-:W-:Y:S01]  /*29b00*/  IADD3 R5, R8, UR5, RZ ;  /* 0x0000000508057c10 */ /* 0x000fe2000fffe0ff */
[----:B------:R-:W-:-:S03]  /*29b10*/  IMAD.MOV.U32 R8, RZ, RZ, R11 ;  /* 0x000000ffff087224 */ /* 0x000fc600078e000b */
[----:B------:R2:W-:Y:S04]  /*29b20*/  STL [R1+0x844], R9 ;  /* 0x0008440901007387 */ /* 0x0005e80000100800 */
[----:B------:R4:W-:Y:S04]  /*29b30*/  STL [R1+0x888], R12 ;  /* 0x0008880c01007387 */ /* 0x0009e80000100800 */
[----:B------:R4:W-:Y:S01]  /*29b40*/  STL [R1+0x884], R213 ;  /* 0x000884d501007387 */ /* 0x0009e20000100800 */
[----:B------:R-:W-:-:S03]  /*29b50*/  IADD3 R7, P1, R7, R4, RZ ;  /* 0x0000000407077210 */ /* 0x000fc60007f3e0ff */
[----:B------:R-:W4:Y:S02]  /*29b60*/  LDL.LU R6, [R1+0x948] ;  /* 0x0009480001067983 */ /* 0x000f240000300800 */
[----:B------:R-:W-:Y:S02]  /*29b70*/  IMAD.X R214, R214, 0x1, R3, P1 ;  /* 0x00000001d6d67824 */ /* 0x000fe400008e0603 */
[----:B------:R2:W-:Y:S01]  /*29b80*/  LDGSTS.E [R5+0x60000], desc[UR60][R8.64], P0 ;  /* 0x6000000008057fae */ /* 0x0005e2000812187c */
[----:B---3--:R-:W-:-:S03]  /*29b90*/  IADD3 R212, P2, R212, R4, RZ ;  /* 0x00000004d4d47210 */ /* 0x008fc60007f5e0ff */
[----:B-1----:R-:W3:Y:S02]  /*29ba0*/  LDL.LU R11, [R1+0x988] ;  /* 0x00098800010b7983 */ /* 0x002ee40000300800 */
[----:B------:R-:W-:Y:S02]  /*29bb0*/  IMAD.X R215, R215, 0x1, R3, P2 ;  /* 0x00000001d7d77824 */ /* 0x000fe400010e0603 */
[----:B--2---:R-:W-:Y:S01]  /*29bc0*/  IMAD.MOV.U32 R8, RZ, RZ, R12 ;  /* 0x000000ffff087224 */ /* 0x004fe200078e000c */
[----:B------:R-:W-:Y:S01]  /*29bd0*/  MOV R9, R213 ;  /* 0x000000d500097202 */ /* 0x000fe20000000f00 */
[----:B----4-:R-:W2:Y:S04]  /*29be0*/  LDL.LU R12, [R1+0x944] ;  /* 0x00094400010c7983 */ /* 0x010ea80000300800 */
[----:B------:R-:W4:Y:S04]  /*29bf0*/  LDL.LU R213, [R1+0x984] ;  /* 0x0009840001d57983 */ /* 0x000f280000300800 */
[----:B------:R1:W-:Y:S04]  /*29c00*/  LDGSTS.E [R5+0x60400], desc[UR60][R8.64], P0 ;  /* 0x6040000008057fae */ /* 0x0003e8000812187c */
[----:B------:R1:W-:Y:S04]  /*29c10*/  STL [R1+0x8c8], R7 ;  /* 0x0008c80701007387 */ /* 0x0003e80000100800 */
[----:B------:R1:W-:Y:S02]  /*29c20*/  STL [R1+0x8c4], R214 ;  /* 0x0008c4d601007387 */ /* 0x0003e40000100800 */
[----:B-1----:R-:W-:Y:S01]  /*29c30*/  MOV R8, R7 ;  /* 0x0000000700087202 */ /* 0x002fe20000000f00 */
[----:B------:R-:W-:Y:S01]  /*29c40*/  IMAD.MOV.U32 R9, RZ, RZ, R214 ;  /* 0x000000ffff097224 */ /* 0x000fe200078e00d6 */
[----:B------:R1:W-:Y:S04]  /*29c50*/  STL [R1+0x908], R212 ;  /* 0x000908d401007387 */ /* 0x0003e80000100800 */
[----:B------:R-:W4:Y:S04]  /*29c60*/  LDL.LU R7, [R1+0x9c8] ;  /* 0x0009c80001077983 */ /* 0x000f280000300800 */
[----:B------:R1:W-:Y:S04]  /*29c70*/  STL [R1+0x904], R215 ;  /* 0x000904d701007387 */ /* 0x0003e80000100800 */
[----:B------:R1:W-:Y:S04]  /*29c80*/  LDGSTS.E [R5+0x60800], desc[UR60][R8.64], P0 ;  /* 0x6080000008057fae */ /* 0x0003e8000812187c */
[----:B------:R-:W4:Y:S01]  /*29c90*/  LDL.LU R214, [R1+0xa08] ;  /* 0x000a080001d67983 */ /* 0x000f220000300800 */
[----:B-1----:R-:W-:-:S03]  /*29ca0*/  IMAD.MOV.U32 R8, RZ, RZ, R212 ;  /* 0x000000ffff087224 */ /* 0x002fc600078e00d4 */
[----:B------:R-:W4:Y:S01]  /*29cb0*/  LDL.LU R212, [R1+0x9c4] ;  /* 0x0009c40001d47983 */ /* 0x000f220000300800 */
[----:B------:R-:W-:-:S03]  /*29cc0*/  MOV R9, R215 ;  /* 0x000000d700097202 */ /* 0x000fc60000000f00 */
[----:B------:R-:W4:Y:S04]  /*29cd0*/  LDL.LU R215, [R1+0xa04] ;  /* 0x000a040001d77983 */ /* 0x000f280000300800 */
[----:B------:R1:W-:Y:S01]  /*29ce0*/  LDGSTS.E [R5+0x60c00], desc[UR60][R8.64], P0 ;  /* 0x60c0000008057fae */ /* 0x0003e2000812187c */
[-C--:B------:R-:W-:Y:S02]  /*29cf0*/  IADD3 R6, P1, R6, R4.reuse, RZ ;  /* 0x0000000406067210 */ /* 0x080fe40007f3e0ff */
[----:B---3--:R-:W-:-:S03]  /*29d00*/  IADD3 R11, P2, R11, R4, RZ ;  /* 0x000000040b0b7210 */ /* 0x008fc60007f5e0ff */
[----:B------:R3:W-:Y:S01]  /*29d10*/  STL [R1+0x948], R6 ;  /* 0x0009480601007387 */ /* 0x0007e20000100800 */
[----:B-1----:R-:W-:Y:S01]  /*29d20*/  MOV R8, R6 ;  /* 0x0000000600087202 */ /* 0x002fe20000000f00 */
[--C-:B--2---:R-:W-:Y:S02]  /*29d30*/  IMAD.X R12, R12, 0x1, R3.reuse, P1 ;  /* 0x000000010c0c7824 */ /* 0x104fe400008e0603 */
[----:B----4-:R-:W-:-:S03]  /*29d40*/  IMAD.X R213, R213, 0x1, R3, P2 ;  /* 0x00000001d5d57824 */ /* 0x010fc600010e0603 */
[----:B------:R1:W-:Y:S01]  /*29d50*/  STL [R1+0x944], R12 ;  /* 0x0009440c01007387 */ /* 0x0003e20000100800 */
[----:B------:R-:W-:-:S03]  /*29d60*/  IMAD.MOV.U32 R9, RZ, RZ, R12 ;  /* 0x000000ffff097224 */ /* 0x000fc600078e000c */
[----:B------:R2:W-:Y:S04]  /*29d70*/  STL [R1+0x988], R11 ;  /* 0x0009880b01007387 */ /* 0x0005e80000100800 */
[----:B---3--:R-:W3:Y:S04]  /*29d80*/  LDL.LU R6, [R1+0xa48] ;  /* 0x000a480001067983 */ /* 0x008ee80000300800 */
[----:B------:R4:W-:Y:S04]  /*29d90*/  STL [R1+0x984], R213 ;  /* 0x000984d501007387 */ /* 0x0009e80000100800 */
[----:B------:R2:W-:Y:S04]  /*29da0*/  LDGSTS.E [R5+0x61000], desc[UR60][R8.64], P0 ;  /* 0x6100000008057fae */ /* 0x0005e8000812187c */
[----:B-1----:R-:W3:Y:S01]  /*29db0*/  LDL.LU R12, [R1+0xa88] ;  /* 0x000a8800010c7983 */ /* 0x002ee20000300800 */
[-C--:B------:R-:W-:Y:S01]  /*29dc0*/  IADD3 R7, P1, R7, R4.reuse, RZ ;  /* 0x0000000407077210 */ /* 0x080fe20007f3e0ff */
[----:B--2---:R-:W-:Y:S01]  /*29dd0*/  IMAD.MOV.U32 R8, RZ, RZ, R11 ;  /* 0x000000ffff087224 */ /* 0x004fe200078e000b */
[----:B------:R-:W-:Y:S01]  /*29de0*/  MOV R9, R213 ;  /* 0x000000d500097202 */ /* 0x000fe20000000f00 */
[----:B------:R-:W2:Y:S01]  /*29df0*/  LDL.LU R11, [R1+0xa44] ;  /* 0x000a4400010b7983 */ /* 0x000ea20000300800 */
[----:B------:R-:W-:-:S03]  /*29e00*/  IADD3 R214, P2, R214, R4, RZ ;  /* 0x00000004d6d67210 */ /* 0x000fc60007f5e0ff */
[----:B----4-:R-:W4:Y:S04]  /*29e10*/  LDL.LU R213, [R1+0xa84] ;  /* 0x000a840001d57983 */ /* 0x010f280000300800 */
[----:B------:R1:W-:Y:S01]  /*29e20*/  LDGSTS.E [R5+0x61400], desc[UR60][R8.64], P0 ;  /* 0x6140000008057fae */ /* 0x0003e2000812187c */
[----:B------:R-:W-:-:S03]  /*29e30*/  IMAD.X R212, R212, 0x1, R3, P1 ;  /* 0x00000001d4d47824 */ /* 0x000fc600008e0603 */
[----:B------:R1:W-:Y:S01]  /*29e40*/  STL [R1+0x9c8], R7 ;  /* 0x0009c80701007387 */ /* 0x0003e20000100800 */
[----:B------:R-:W-:-:S03]  /*29e50*/  IMAD.X R215, R215, 0x1, R3, P2 ;  /* 0x00000001d7d77824 */ /* 0x000fc600010e0603 */
        /* <DEDUP_REMOVED lines=13> */
[----:B---3--:R-:W-:-:S04]  /*29f30*/  IADD3 R6, P1, R6, R4, RZ ;  /* 0x0000000406067210 */ /* 0x008fc80007f3e0ff */
[----:B-1----:R-:W-:Y:S01]  /*29f40*/  MOV R8, R6 ;  /* 0x0000000600087202 */ /* 0x002fe20000000f00 */
[----:B------:R1:W-:Y:S01]  /*29f50*/  STL [R1+0xa48], R6 ;  /* 0x000a480601007387 */ /* 0x0003e20000100800 */
[----:B------:R-:W-:Y:S01]  /*29f60*/  IADD3 R12, P2, R12, R4, RZ ;  /* 0x000000040c0c7210 */ /* 0x000fe20007f5e0ff */
[----:B--2---:R-:W-:-:S04]  /*29f70*/  IMAD.X R11, R11, 0x1, R3, P1 ;  /* 0x000000010b0b7824 */ /* 0x004fc800008e0603 */
[----:B----4-:R-:W-:Y:S01]  /*29f80*/  IMAD.X R213, R213, 0x1, R3, P2 ;  /* 0x00000001d5d57824 */ /* 0x010fe200010e0603 */
[----:B------:R2:W-:Y:S01]  /*29f90*/  STL [R1+0xa44], R11 ;  /* 0x000a440b01007387 */ /* 0x0005e20000100800 */
[----:B------:R-:W-:-:S03]  /*29fa0*/  IMAD.MOV.U32 R9, RZ, RZ, R11 ;  /* 0x000000ffff097224 */ /* 0x000fc600078e000b */
[----:B------:R3:W-:Y:S04]  /*29fb0*/  STL [R1+0xa88], R12 ;  /* 0x000a880c01007387 */ /* 0x0007e80000100800 */
[----:B-1----:R-:W4:Y:S04]  /*29fc0*/  LDL.LU R6, [R1+0xb48] ;  /* 0x000b480001067983 */ /* 0x002f280000300800 */
[----:B------:R1:W-:Y:S04]  /*29fd0*/  STL [R1+0xa84], R213 ;  /* 0x000a84d501007387 */ /* 0x0003e80000100800 */
[----:B------:R3:W-:Y:S04]  /*29fe0*/  LDGSTS.E [R5+0x62000], desc[UR60][R8.64], P0 ;  /* 0x6200000008057fae */ /* 0x0007e8000812187c */
[----:B--2---:R-:W2:Y:S01]  /*29ff0*/  LDL.LU R11, [R1+0xb88] ;  /* 0x000b8800010b7983 */ /* 0x004ea20000300800 */
[-C--:B------:R-:W-:Y:S01]  /*2a000*/  IADD3 R7, P1, R7, R4.reuse, RZ ;  /* 0x0000000407077210 */ /* 0x080fe20007f3e0ff */
[----:B---3--:R-:W-:Y:S01]  /*2a010*/  IMAD.MOV.U32 R8, RZ, RZ, R12 ;  /* 0x000000ffff087224 */ /* 0x008fe200078e000c */
[----:B------:R-:W-:Y:S01]  /*2a020*/  MOV R9, R213 ;  /* 0x000000d500097202 */ /* 0x000fe20000000f00 */
[----:B------:R-:W3:Y:S01]  /*2a030*/  LDL.LU R12, [R1+0xb44] ;  /* 0x000b4400010c7983 */ /* 0x000ee20000300800 */
[----:B------:R-:W-:-:S03]  /*2a040*/  IADD3 R212, P2, R212, R4, RZ ;  /* 0x00000004d4d47210 */ /* 0x000fc60007f5e0ff */
[----:B-1----:R-:W3:Y:S04]  /*2a050*/  LDL.LU R213, [R1+0xb84] ;  /* 0x000b840001d57983 */ /* 0x002ee80000300800 */
[----:B------:R1:W-:Y:S01]  /*2a060*/  LDGSTS.E [R5+0x62400], desc[UR60][R8.64], P0 ;  /* 0x6240000008057fae */ /* 0x0003e2000812187c */
[----:B------:R-:W-:-:S03]  /*2a070*/  IMAD.X R214, R214, 0x1, R3, P1 ;  /* 0x00000001d6d67824 */ /* 0x000fc600008e0603 */
[----:B------:R-:W-:Y:S01]  /*2a080*/  STL [R1+0xac8], R7 ;  /* 0x000ac80701007387 */ /* 0x000fe20000100800 */
[----:B------:R-:W-:-:S03]  /*2a090*/  IMAD.X R215, R215, 0x1, R3, P2 ;  /* 0x00000001d7d77824 */ /* 0x000fc600010e0603 */
[----:B------:R1:W-:Y:S02]  /*2a0a0*/  STL [R1+0xac4], R214 ;  /* 0x000ac4d601007387 */ /* 0x0003e40000100800 */
[----:B-1----:R-:W-:Y:S01]  /*2a0b0*/  MOV R8, R7 ;  /* 0x0000000700087202 */ /* 0x002fe20000000f00 */
[----:B------:R-:W-:Y:S01]  /*2a0c0*/  IMAD.MOV.U32 R9, RZ, RZ, R214 ;  /* 0x000000ffff097224 */ /* 0x000fe200078e00d6 */
[----:B------:R-:W-:Y:S04]  /*2a0d0*/  STL [R1+0xb08], R212 ;  /* 0x000b08d401007387 */ /* 0x000fe80000100800 */
[----:B------:R1:W-:Y:S04]  /*2a0e0*/  LDGSTS.E [R5+0x62800], desc[UR60][R8.64], P0 ;  /* 0x6280000008057fae */ /* 0x0003e8000812187c */
[----:B------:R-:W3:Y:S04]  /*2a0f0*/  LDL.LU R214, [R1+0xbc8] ;  /* 0x000bc80001d67983 */ /* 0x000ee80000300800 */
[----:B------:R1:W-:Y:S04]  /*2a100*/  STL [R1+0xb04], R215 ;  /* 0x000b04d701007387 */ /* 0x0003e80000100800 */
[----:B------:R-:W3:Y:S01]  /*2a110*/  LDL.LU R7, [R1+0xc08] ;  /* 0x000c080001077983 */ /* 0x000ee20000300800 */
[----:B-1----:R-:W-:Y:S01]  /*2a120*/  MOV R9, R215 ;  /* 0x000000d700097202 */ /* 0x002fe20000000f00 */
[----:B------:R-:W-:-:S02]  /*2a130*/  IMAD.MOV.U32 R8, RZ, RZ, R212 ;  /* 0x000000ffff087224 */ /* 0x000fc400078e00d4 */
[----:B------:R-:W3:Y:S04]  /*2a140*/  LDL.LU R215, [R1+0xbc4] ;  /* 0x000bc40001d77983 */ /* 0x000ee80000300800 */
[----:B------:R-:W3:Y:S04]  /*2a150*/  LDL.LU R212, [R1+0xc04] ;  /* 0x000c040001d47983 */ /* 0x000ee80000300800 */
[----:B------:R1:W-:Y:S01]  /*2a160*/  LDGSTS.E [R5+0x62c00], desc[UR60][R8.64], P0 ;  /* 0x62c0000008057fae */ /* 0x0003e2000812187c */
[----:B----4-:R-:W-:-:S04]  /*2a170*/  IADD3 R6, P1, R6, R4, RZ ;  /* 0x0000000406067210 */ /* 0x010fc80007f3e0ff */
[----:B-1----:R-:W-:Y:S02]  /*2a180*/  MOV R8, R6 ;  /* 0x0000000600087202 */ /* 0x002fe40000000f00 */
[----:B--2---:R-:W-:Y:S01]  /*2a190*/  IADD3 R11, P2, R11, R4, RZ ;  /* 0x000000040b0b7210 */ /* 0x004fe20007f5e0ff */
[----:B---3--:R-:W-:-:S04]  /*2a1a0*/  IMAD.X R12, R12, 0x1, R3, P1 ;  /* 0x000000010c0c7824 */ /* 0x008fc800008e0603 */
[----:B------:R-:W-:Y:S02]  /*2a1b0*/  IMAD.MOV.U32 R9, RZ, RZ, R12 ;  /* 0x000000ffff097224 */ /* 0x000fe400078e000c */
[----:B------:R-:W-:-:S03]  /*2a1c0*/  IMAD.X R213, R213, 0x1, R3, P2 ;  /* 0x00000001d5d57824 */ /* 0x000fc600010e0603 */
[----:B------:R1:W-:Y:S04]  /*2a1d0*/  LDGSTS.E [R5+0x63000], desc[UR60][R8.64], P0 ;  /* 0x6300000008057fae */ /* 0x0003e8000812187c */
[----:B------:R2:W-:Y:S04]  /*2a1e0*/  STL [R1+0xb48], R6 ;  /* 0x000b480601007387 */ /* 0x0005e80000100800 */
[----:B------:R3:W-:Y:S01]  /*2a1f0*/  STL [R1+0xb44], R12 ;  /* 0x000b440c01007387 */ /* 0x0007e20000100800 */
[----:B-1----:R-:W-:Y:S01]  /*2a200*/  IMAD.MOV.U32 R8, RZ, RZ, R11 ;  /* 0x000000ffff087224 */ /* 0x002fe200078e000b */
[----:B------:R-:W-:-:S02]  /*2a210*/  MOV R9, R213 ;  /* 0x000000d500097202 */ /* 0x000fc40000000f00 */
[----:B------:R1:W-:Y:S04]  /*2a220*/  STL [R1+0xb88], R11 ;  /* 0x000b880b01007387 */ /* 0x0003e80000100800 */
[----:B--2---:R-:W2:Y:S01]  /*2a230*/  LDL.LU R6, [R1+0x850] ;  /* 0x0008500001067983 */ /* 0x004ea20000300800 */
[----:B------:R-:W-:-:S03]  /*2a240*/  IADD3 R214, P1, R214, R4, RZ ;  /* 0x00000004d6d67210 */ /* 0x000fc60007f3e0ff */
[----:B------:R4:W-:Y:S01]  /*2a250*/  LDGSTS.E [R5+0x63400], desc[UR60][R8.64], P0 ;  /* 0x6340000008057fae */ /* 0x0009e2000812187c */
[----:B------:R-:W-:-:S03]  /*2a260*/  IADD3 R7, P2, R7, R4, RZ ;  /* 0x0000000407077210 */ /* 0x000fc60007f5e0ff */
[----:B------:R1:W-:Y:S01]  /*2a270*/  STL [R1+0xb84], R213 ;  /* 0x000b84d501007387 */ /* 0x0003e20000100800 */
[----:B------:R-:W-:Y:S01]  /*2a280*/  IMAD.X R215, R215, 0x1, R3, P1 ;  /* 0x00000001d7d77824 */ /* 0x000fe200008e0603 */
[----:B----4-:R-:W-:Y:S02]  /*2a290*/  MOV R8, R214 ;  /* 0x000000d600087202 */ /* 0x010fe40000000f00 */
[----:B---3--:R-:W3:Y:S01]  /*2a2a0*/  LDL.LU R12, [R1+0x890] ;  /* 0x00089000010c7983 */ /* 0x008ee20000300800 */
[----:B------:R-:W-:Y:S02]  /*2a2b0*/  IMAD.MOV.U32 R9, RZ, RZ, R215 ;  /* 0x000000ffff097224 */ /* 0x000fe400078e00d7 */
[----:B------:R-:W-:Y:S01]  /*2a2c0*/  IMAD.X R212, R212, 0x1, R3, P2 ;  /* 0x00000001d4d47824 */ /* 0x000fe200010e0603 */
[----:B-1----:R-:W4:Y:S04]  /*2a2d0*/  LDL.LU R11, [R1+0x84c] ;  /* 0x00084c00010b7983 */ /* 0x002f280000300800 */
[----:B------:R-:W4:Y:S04]  /*2a2e0*/  LDL.LU R213, [R1+0x88c] ;  /* 0x00088c0001d57983 */ /* 0x000f280000300800 */
[----:B------:R1:W-:Y:S04]  /*2a2f0*/  STL [R1+0xbc8], R214 ;  /* 0x000bc8d601007387 */ /* 0x0003e80000100800 */
[----:B------:R-:W-:Y:S04]  /*2a300*/  STL [R1+0xbc4], R215 ;  /* 0x000bc4d701007387 */ /* 0x000fe80000100800 */
[----:B------:R1:W-:Y:S04]  /*2a310*/  LDGSTS.E [R5+0x63800], desc[UR60][R8.64], P0 ;  /* 0x6380000008057fae */ /* 0x0003e8000812187c */
[----:B------:R1:W-:Y:S04]  /*2a320*/  STL [R1+0xc08], R7 ;  /* 0x000c080701007387 */ /* 0x0003e80000100800 */
[----:B------:R1:W-:Y:S02]  /*2a330*/  STL [R1+0xc04], R212 ;  /* 0x000c04d401007387 */ /* 0x0003e40000100800 */
[----:B-1----:R-:W-:Y:S01]  /*2a340*/  IMAD.MOV.U32 R8, RZ, RZ, R7 ;  /* 0x000000ffff087224 */ /* 0x002fe200078e0007 */
[----:B------:R-:W-:Y:S01]  /*2a350*/  MOV R9, R212 ;  /* 0x000000d400097202 */ /* 0x000fe20000000f00 */
[----:B------:R-:W4:Y:S04]  /*2a360*/  LDL.LU R214, [R1+0x8cc] ;  /* 0x0008cc0001d67983 */ /* 0x000f280000300800 */
[----:B------:R-:W4:Y:S04]  /*2a370*/  LDL.LU R7, [R1+0x8d0] ;  /* 0x0008d00001077983 */ /* 0x000f280000300800 */
[----:B------:R-:W4:Y:S04]  /*2a380*/  LDL.LU R215, [R1+0x90c] ;  /* 0x00090c0001d77983 */ /* 0x000f280000300800 */
[----:B------:R-:W4:Y:S04]  /*2a390*/  LDL.LU R212, [R1+0x910] ;  /* 0x0009100001d47983 */ /* 0x000f280000300800 */
[----:B------:R1:W-:Y:S04]  /*2a3a0*/  LDGSTS.E [R5+0x63c00], desc[UR60][R8.64], P0 ;  /* 0x63c0000008057fae */ /* 0x0003e8000812187c */
[----:B------:R-:W4:Y:S01]  /*2a3b0*/  LDL R9, [R1+0xfd0] ;  /* 0x000fd00001097983 */ /* 0x000f220000100800 */
[----:B--2---:R-:W-:-:S05]  /*2a3c0*/  IADD3 R6, P1, R6, R4, RZ ;  /* 0x0000000406067210 */ /* 0x004fca0007f3e0ff */
[----:B------:R2:W-:Y:S01]  /*2a3d0*/  STL [R1+0x850], R6 ;  /* 0x0008500601007387 */ /* 0x0005e20000100800 */
[----:B-1----:R-:W-:Y:S01]  /*2a3e0*/  IMAD.MOV.U32 R8, RZ, RZ, R6 ;  /* 0x000000ffff087224 */ /* 0x002fe200078e0006 */
[----:B---3--:R-:W-:Y:S01]  /*2a3f0*/  IADD3 R12, P2, R12, R4, RZ ;  /* 0x000000040c0c7210 */ /* 0x008fe20007f5e0ff */
[----:B----4-:R-:W-:-:S04]  /*2a400*/  IMAD.X R11, R11, 0x1, R3, P1 ;  /* 0x000000010b0b7824 */ /* 0x010fc800008e0603 */
[----:B------:R-:W-:Y:S01]  /*2a410*/  IMAD.X R213, R213, 0x1, R3, P2 ;  /* 0x00000001d5d57824 */ /* 0x000fe200010e0603 */
[----:B------:R1:W-:Y:S04]  /*2a420*/  STL [R1+0x84c], R11 ;  /* 0x00084c0b01007387 */ /* 0x0003e80000100800 */
[----:B------:R3:W-:Y:S04]  /*2a430*/  STL [R1+0x890], R12 ;  /* 0x0008900c01007387 */ /* 0x0007e80000100800 */
[----:B------:R4:W-:Y:S04]  /*2a440*/  STL [R1+0x88c], R213 ;  /* 0x00088cd501007387 */ /* 0x0009e80000100800 */
[----:B--2---:R-:W2:Y:S01]  /*2a450*/  LDL.LU R6, [R1+0x950] ;  /* 0x0009500001067983 */ /* 0x004ea20000300800 */
[----:B------:R-:W-:-:S05]  /*2a460*/  IADD3 R7, P1, R7, R4, RZ ;  /* 0x0000000407077210 */ /* 0x000fca0007f3e0ff */
[----:B------:R-:W-:Y:S01]  /*2a470*/  IMAD.X R214, R214, 0x1, R3, P1 ;  /* 0x00000001d6d67824 */ /* 0x000fe200008e0603 */
[----:B------:R-:W-:Y:S02]  /*2a480*/  IADD3 R212, P2, R212, R4, RZ ;  /* 0x00000004d4d47210 */ /* 0x000fe40007f5e0ff */
[----:B------:R-:W-:Y:S01]  /*2a490*/  IADD3 R5, R9, UR5, RZ ;  /* 0x0000000509057c10 */ /* 0x000fe2000fffe0ff */
[----:B------:R-:W-:Y:S02]  /*2a4a0*/  IMAD.MOV.U32 R9, RZ, RZ, R11 ;  /* 0x000000ffff097224 */ /* 0x000fe400078e000b */
[----:B-1----:R-:W2:Y:S04]  /*2a4b0*/  LDL.LU R11, [R1+0x990] ;  /* 0x00099000010b7983 */ /* 0x002ea80000300800 */
[----:B------:R1:W-:Y:S01]  /*2a4c0*/  LDGSTS.E [R5+0x60080], desc[UR60][R8.64], P0 ;  /* 0x6008000008057fae */ /* 0x0003e2000812187c */
[----:B------:R-:W-:-:S02]  /*2a4d0*/  IADD3.X R215, R215, R3, RZ, P2, !PT ;  /* 0x00000003d7d77210 */ /* 0x000fc400017fe4ff */
[----:B-1----:R-:W-:Y:S01]  /*2a4e0*/  MOV R8, R12 ;  /* 0x0000000c00087202 */ /* 0x002fe20000000f00 */
[----:B------:R-:W-:Y:S01]  /*2a4f0*/  IMAD.MOV.U32 R9, RZ, RZ, R213 ;  /* 0x000000ffff097224 */ /* 0x000fe200078e00d5 */
[----:B---3--:R-:W3:Y:S04]  /*2a500*/  LDL.LU R12, [R1+0x94c] ;  /* 0x00094c00010c7983 */ /* 0x008ee80000300800 */
[----:B----4-:R-:W4:Y:S04]  /*2a510*/  LDL.LU R213, [R1+0x98c] ;  /* 0x00098c0001d57983 */ /* 0x010f280000300800 */
[----:B------:R1:W-:Y:S04]  /*2a520*/  LDGSTS.E [R5+0x60480], desc[UR60][R8.64], P0 ;  /* 0x6048000008057fae */ /* 0x0003e8000812187c */
[----:B------:R1:W-:Y:S04]  /*2a530*/  STL [R1+0x8d0], R7 ;  /* 0x0008d00701007387 */ /* 0x0003e80000100800 */
[----:B------:R1:W-:Y:S02]  /*2a540*/  STL [R1+0x8cc], R214 ;  /* 0x0008ccd601007387 */ /* 0x0003e40000100800 */
[----:B-1----:R-:W-:-:S02]  /*2a550*/  IMAD.MOV.U32 R8, RZ, RZ, R7 ;  /* 0x000000ffff087224 */ /* 0x002fc400078e0007 */
[----:B------:R1:W-:Y:S01]  /*2a560*/  STL [R1+0x910], R212 ;  /* 0x000910d401007387 */ /* 0x0003e20000100800 */
[----:B------:R-:W-:-:S03]  /*2a570*/  IMAD.MOV.U32 R9, RZ, RZ, R214 ;  /* 0x000000ffff097224 */ /* 0x000fc600078e00d6 */
[----:B------:R-:W4:Y:S04]  /*2a580*/  LDL.LU R7, [R1+0x9d0] ;  /* 0x0009d00001077983 */ /* 0x000f280000300800 */
[----:B------:R1:W-:Y:S04]  /*2a590*/  STL [R1+0x90c], R215 ;  /* 0x00090cd701007387 */ /* 0x0003e80000100800 */
[----:B------:R1:W-:Y:S04]  /*2a5a0*/  LDGSTS.E [R5+0x60880], desc[UR60][R8.64], P0 ;  /* 0x6088000008057fae */ /* 0x0003e8000812187c */
[----:B------:R-:W4:Y:S01]  /*2a5b0*/  LDL.LU R214, [R1+0xa10] ;  /* 0x000a100001d67983 */ /* 0x000f220000300800 */
[----:B-1----:R-:W-:-:S03]  /*2a5c0*/  MOV R8, R212 ;  /* 0x000000d400087202 */ /* 0x002fc60000000f00 */
[----:B------:R-:W4:Y:S01]  /*2a5d0*/  LDL.LU R212, [R1+0x9cc] ;  /* 0x0009cc0001d47983 */ /* 0x000f220000300800 */
[----:B------:R-:W-:-:S03]  /*2a5e0*/  IMAD.MOV.U32 R9, RZ, RZ, R215 ;  /* 0x000000ffff097224 */ /* 0x000fc600078e00d7 */
[----:B------:R-:W4:Y:S04]  /*2a5f0*/  LDL.LU R215, [R1+0xa0c] ;  /* 0x000a0c0001d77983 */ /* 0x000f280000300800 */
[----:B------:R1:W-:Y:S01]  /*2a600*/  LDGSTS.E [R5+0x60c80], desc[UR60][R8.64], P0 ;  /* 0x60c8000008057fae */ /* 0x0003e2000812187c */
[----:B--2---:R-:W-:-:S05]  /*2a610*/  IADD3 R6, P1, R6, R4, RZ ;  /* 0x0000000406067210 */ /* 0x004fca0007f3e0ff */
[----:B------:R2:W-:Y:S01]  /*2a620*/  STL [R1+0x950], R6 ;  /* 0x0009500601007387 */ /* 0x0005e20000100800 */
[----:B-1----:R-:W-:Y:S01]  /*2a630*/  IMAD.MOV.U32 R8, RZ, RZ, R6 ;  /* 0x000000ffff087224 */ /* 0x002fe200078e0006 */
[----:B------:R-:W-:Y:S01]  /*2a640*/  IADD3 R11, P2, R11, R4, RZ ;  /* 0x000000040b0b7210 */ /* 0x000fe20007f5e0ff */
[----:B---3--:R-:W-:-:S03]  /*2a650*/  IMAD.X R12, R12, 0x1, R3, P1 ;  /* 0x000000010c0c7824 */ /* 0x008fc600008e0603 */
[----:B----4-:R-:W-:Y:S02]  /*2a660*/  IADD3.X R213, R213, R3, RZ, P2, !PT ;  /* 0x00000003d5d57210 */ /* 0x010fe400017fe4ff */
[----:B------:R1:W-:Y:S01]  /*2a670*/  STL [R1+0x94c], R12 ;  /* 0x00094c0c01007387 */ /* 0x0003e20000100800 */
[----:B------:R-:W-:-:S03]  /*2a680*/  IMAD.MOV.U32 R9, RZ, RZ, R12 ;  /* 0x000000ffff097224 */ /* 0x000fc600078e000c */
[----:B------:R3:W-:Y:S04]  /*2a690*/  STL [R1+0x990], R11 ;  /* 0x0009900b01007387 */ /* 0x0007e80000100800 */
[----:B--2---:R-:W2:Y:S04]  /*2a6a0*/  LDL.LU R6, [R1+0xa50] ;  /* 0x000a500001067983 */ /* 0x004ea80000300800 */
[----:B------:R4:W-:Y:S04]  /*2a6b0*/  STL [R1+0x98c], R213 ;  /* 0x00098cd501007387 */ /* 0x0009e80000100800 */
[----:B------:R3:W-:Y:S01]  /*2a6c0*/  LDGSTS.E [R5+0x61080], desc[UR60][R8.64], P0 ;  /* 0x6108000008057fae */ /* 0x0007e2000812187c */
[----:B------:R-:W-:-:S03]  /*2a6d0*/  IADD3 R7, P1, R7, R4, RZ ;  /* 0x0000000407077210 */ /* 0x000fc60007f3e0ff */
[----:B-1----:R-:W2:Y:S01]  /*2a6e0*/  LDL.LU R12, [R1+0xa90] ;  /* 0x000a9000010c7983 */ /* 0x002ea20000300800 */
[----:B---3--:R-:W-:Y:S01]  /*2a6f0*/  MOV R8, R11 ;  /* 0x0000000b00087202 */ /* 0x008fe20000000f00 */
[----:B------:R-:W-:Y:S02]  /*2a700*/  IMAD.MOV.U32 R9, RZ, RZ, R213 ;  /* 0x000000ffff097224 */ /* 0x000fe400078e00d5 */
[----:B------:R-:W3:Y:S01]  /*2a710*/  LDL.LU R11, [R1+0xa4c] ;  /* 0x000a4c00010b7983 */ /* 0x000ee20000300800 */
[----:B------:R-:W-:-:S03]  /*2a720*/  IADD3 R214, P2, R214, R4, RZ ;  /* 0x00000004d6d67210 */ /* 0x000fc60007f5e0ff */
[----:B----4-:R-:W4:Y:S04]  /*2a730*/  LDL.LU R213, [R1+0xa8c] ;  /* 0x000a8c0001d57983 */ /* 0x010f280000300800 */
[----:B------:R1:W-:Y:S01]  /*2a740*/  LDGSTS.E [R5+0x61480], desc[UR60][R8.64], P0 ;  /* 0x6148000008057fae */ /* 0x0003e2000812187c */
[----:B------:R-:W-:-:S03]  /*2a750*/  IMAD.X R212, R212, 0x1, R3, P1 ;  /* 0x00000001d4d47824 */ /* 0x000fc600008e0603 */
[----:B------:R1:W-:Y:S01]  /*2a760*/  STL [R1+0x9d0], R7 ;  /* 0x0009d00701007387 */ /* 0x0003e20000100800 */
[----:B------:R-:W-:-:S03]  /*2a770*/  IADD3.X R215, R215, R3, RZ, P2, !PT ;  /* 0x00000003d7d77210 */ /* 0x000fc600017fe4ff */
[----:B------:R1:W-:Y:S02]  /*2a780*/  STL [R1+0x9cc], R212 ;  /* 0x0009ccd401007387 */ /* 0x0003e40000100800 */
[----:B-1----:R-:W-:Y:S02]  /*2a790*/  IMAD.MOV.U32 R8, RZ, RZ, R7 ;  /* 0x000000ffff087224 */ /* 0x002fe400078e0007 */
        /* <DEDUP_REMOVED lines=32> */
[----:B------:R-:W-:Y:S01]  /*2a9a0*/  STL [R1+0xad0], R7 ;  /* 0x000ad00701007387 */ /* 0x000fe20000100800 */
[----:B------:R-:W-:-:S03]  /*2a9b0*/  IADD3.X R215, R215, R3, RZ, P2, !PT ;  /* 0x00000003d7d77210 */ /* 0x000fc600017fe4ff */
[----:B------:R1:W-:Y:S02]  /*2a9c0*/  STL [R1+0xacc], R214 ;  /* 0x000accd601007387 */ /* 0x0003e40000100800 */
[----:B-1----:R-:W-:Y:S02]  /*2a9d0*/  IMAD.MOV.U32 R8, RZ, RZ, R7 ;  /* 0x000000ffff087224 */ /* 0x002fe400078e0007 */
[----:B------:R-:W-:Y:S01]  /*2a9e0*/  STL [R1+0xb10], R212 ;  /* 0x000b10d401007387 */ /* 0x000fe20000100800 */
[----:B------:R-:W-:-:S03]  /*2a9f0*/  IMAD.MOV.U32 R9, RZ, RZ, R214 ;  /* 0x000000ffff097224 */ /* 0x000fc600078e00d6 */
        /* <DEDUP_REMOVED lines=9> */
[----:B--2---:R-:W-:-:S05]  /*2aa90*/  IADD3 R6, P1, R6, R4, RZ ;  /* 0x0000000406067210 */ /* 0x004fca0007f3e0ff */
[----:B-1----:R-:W-:Y:S01]  /*2aaa0*/  IMAD.MOV.U32 R8, RZ, RZ, R6 ;  /* 0x000000ffff087224 */ /* 0x002fe200078e0006 */
[----:B------:R-:W-:Y:S01]  /*2aab0*/  IADD3 R11, P2, R11, R4, RZ ;  /* 0x000000040b0b7210 */ /* 0x000fe20007f5e0ff */
[----:B---3--:R-:W-:-:S04]  /*2aac0*/  IMAD.X R12, R12, 0x1, R3, P1 ;  /* 0x000000010c0c7824 */ /* 0x008fc800008e0603 */
[----:B------:R-:W-:Y:S01]  /*2aad0*/  IMAD.MOV.U32 R9, RZ, RZ, R12 ;  /* 0x000000ffff097224 */ /* 0x000fe200078e000c */
[----:B----4-:R-:W-:Y:S01]  /*2aae0*/  IADD3.X R213, R213, R3, RZ, P2, !PT ;  /* 0x00000003d5d57210 */ /* 0x010fe200017fe4ff */
[----:B------:R1:W-:Y:S04]  /*2aaf0*/  STL [R1+0xb50], R6 ;  /* 0x000b500601007387 */ /* 0x0003e80000100800 */
[----:B------:R2:W-:Y:S04]  /*2ab00*/  LDGSTS.E [R5+0x63080], desc[UR60][R8.64], P0 ;  /* 0x6308000008057fae */ /* 0x0005e8000812187c */
[----:B------:R3:W-:Y:S04]  /*2ab10*/  STL [R1+0xb4c], R12 ;  /* 0x000b4c0c01007387 */ /* 0x0007e80000100800 */
[----:B------:R4:W-:Y:S01]  /*2ab20*/  STL [R1+0xb90], R11 ;  /* 0x000b900b01007387 */ /* 0x0009e20000100800 */
[----:B--2---:R-:W-:Y:S01]  /*2ab30*/  MOV R8, R11 ;  /* 0x0000000b00087202 */ /* 0x004fe20000000f00 */
[----:B------:R-:W-:-:S02]  /*2ab40*/  IMAD.MOV.U32 R9, RZ, RZ, R213 ;  /* 0x000000ffff097224 */ /* 0x000fc400078e00d5 */
[----:B-1----:R-:W2:Y:S01]  /*2ab50*/  LDL.LU R6, [R1+0x858] ;  /* 0x0008580001067983 */ /* 0x002ea20000300800 */
[----:B------:R-:W-:-:S03]  /*2ab60*/  IADD3 R214, P1, R214, R4, RZ ;  /* 0x00000004d6d67210 */ /* 0x000fc60007f3e0ff */
[----:B------:R1:W-:Y:S04]  /*2ab70*/  LDGSTS.E [R5+0x63480], desc[UR60][R8.64], P0 ;  /* 0x6348000008057fae */ /* 0x0003e8000812187c */
[----:B------:R4:W-:Y:S04]  /*2ab80*/  STL [R1+0xb8c], R213 ;  /* 0x000b8cd501007387 */ /* 0x0009e80000100800 */
[----:B---3--:R-:W3:Y:S01]  /*2ab90*/  LDL.LU R12, [R1+0x898] ;  /* 0x00089800010c7983 */ /* 0x008ee20000300800 */
[----:B------:R-:W-:Y:S01]  /*2aba0*/  IADD3 R7, P2, R7, R4, RZ ;  /* 0x0000000407077210 */ /* 0x000fe20007f5e0ff */
[----:B-1----:R-:W-:-:S02]  /*2abb0*/  IMAD.MOV.U32 R8, RZ, RZ, R214 ;  /* 0x000000ffff087224 */ /* 0x002fc400078e00d6 */
[----:B----4-:R-:W4:Y:S04]  /*2abc0*/  LDL.LU R11, [R1+0x854] ;  /* 0x00085400010b7983 */ /* 0x010f280000300800 */
[----:B------:R-:W4:Y:S01]  /*2abd0*/  LDL.LU R213, [R1+0x894] ;  /* 0x0008940001d57983 */ /* 0x000f220000300800 */
[----:B------:R-:W-:-:S04]  /*2abe0*/  IMAD.X R215, R215, 0x1, R3, P1 ;  /* 0x00000001d7d77824 */ /* 0x000fc800008e0603 */
[----:B------:R-:W-:Y:S01]  /*2abf0*/  IMAD.MOV.U32 R9, RZ, RZ, R215 ;  /* 0x000000ffff097224 */ /* 0x000fe200078e00d7 */
[----:B------:R-:W-:Y:S01]  /*2ac00*/  IADD3.X R212, R212, R3, RZ, P2, !PT ;  /* 0x00000003d4d47210 */ /* 0x000fe200017fe4ff */
[----:B------:R1:W-:Y:S04]  /*2ac10*/  STL [R1+0xbd0], R214 ;  /* 0x000bd0d601007387 */ /* 0x0003e80000100800 */
[----:B------:R-:W-:Y:S04]  /*2ac20*/  STL [R1+0xbcc], R215 ;  /* 0x000bccd701007387 */ /* 0x000fe80000100800 */
[----:B------:R1:W-:Y:S04]  /*2ac30*/  LDGSTS.E [R5+0x63880], desc[UR60][R8.64], P0 ;  /* 0x6388000008057fae */ /* 0x0003e8000812187c */
[----:B------:R1:W-:Y:S04]  /*2ac40*/  STL [R1+0xc10], R7 ;  /* 0x000c100701007387 */ /* 0x0003e80000100800 */
[----:B------:R1:W-:Y:S02]  /*2ac50*/  STL [R1+0xc0c], R212 ;  /* 0x000c0cd401007387 */ /* 0x0003e40000100800 */
[----:B-1----:R-:W-:Y:S01]  /*2ac60*/  MOV R8, R7 ;  /* 0x0000000700087202 */ /* 0x002fe20000000f00 */
[----:B------:R-:W-:Y:S01]  /*2ac70*/  IMAD.MOV.U32 R9, RZ, RZ, R212 ;  /* 0x000000ffff097224 */ /* 0x000fe200078e00d4 */
        /* <DEDUP_REMOVED lines=8> */
[----:B---3--:R-:W-:Y:S01]  /*2ad00*/  IADD3 R12, P2, R12, R4, RZ ;  /* 0x000000040c0c7210 */ /* 0x008fe20007f5e0ff */
[----:B----4-:R-:W-:-:S03]  /*2ad10*/  IMAD.X R11, R11, 0x1, R3, P1 ;  /* 0x000000010b0b7824 */ /* 0x010fc600008e0603 */
[----:B------:R-:W-:Y:S02]  /*2ad20*/  IADD3.X R213, R213, R3, RZ, P2, !PT ;  /* 0x00000003d5d57210 */ /* 0x000fe400017fe4ff */
[----:B------:R3:W-:Y:S01]  /*2ad30*/  STL [R1+0x854], R11 ;  /* 0x0008540b01007387 */ /* 0x0007e20000100800 */
[----:B-1----:R-:W-:-:S03]  /*2ad40*/  IMAD.MOV.U32 R8, RZ, RZ, R6 ;  /* 0x000000ffff087224 */ /* 0x002fc600078e0006 */
[----:B------:R1:W-:Y:S04]  /*2ad50*/  STL [R1+0x898], R12 ;  /* 0x0008980c01007387 */ /* 0x0003e80000100800 */
[----:B------:R4:W-:Y:S04]  /*2ad60*/  STL [R1+0x894], R213 ;  /* 0x000894d501007387 */ /* 0x0009e80000100800 */
[----:B--2---:R-:W2:Y:S01]  /*2ad70*/  LDL.LU R6, [R1+0x958] ;  /* 0x0009580001067983 */ /* 0x004ea20000300800 */
[----:B------:R-:W-:-:S04]  /*2ad80*/  IADD3 R7, P1, R7, R4, RZ ;  /* 0x0000000407077210 */ /* 0x000fc80007f3e0ff */
[----:B------:R-:W-:Y:S02]  /*2ad90*/  IADD3.X R214, R214, R3, RZ, P1, !PT ;  /* 0x00000003d6d67210 */ /* 0x000fe40000ffe4ff */
[----:B------:R-:W-:Y:S01]  /*2ada0*/  IADD3 R212, P2, R212, R4, RZ ;  /* 0x00000004d4d47210 */ /* 0x000fe20007f5e0ff */
[----:B------:R-:W-:Y:S01]  /*2adb0*/  VIADD R5, R9, UR5 ;  /* 0x0000000509057c36 */ /* 0x000fe20008000000 */
[----:B------:R-:W-:Y:S02]  /*2adc0*/  MOV R9, R11 ;  /* 0x0000000b00097202 */ /* 0x000fe40000000f00 */
[----:B---3--:R-:W3:Y:S04]  /*2add0*/  LDL.LU R11, [R1+0x998] ;  /* 0x00099800010b7983 */ /* 0x008ee80000300800 */
[----:B------:R1:W-:Y:S01]  /*2ade0*/  LDGSTS.E [R5+0x60100], desc[UR60][R8.64], P0 ;  /* 0x6010000008057fae */ /* 0x0003e2000812187c */
[----:B------:R-:W-:-:S02]  /*2adf0*/  IMAD.X R215, R215, 0x1, R3, P2 ;  /* 0x00000001d7d77824 */ /* 0x000fc400010e0603 */
[----:B-1----:R-:W-:Y:S02]  /*2ae00*/  IMAD.MOV.U32 R8, RZ, RZ, R12 ;  /* 0x000000ffff087224 */ /* 0x002fe400078e000c */
[----:B------:R-:W-:Y:S01]  /*2ae10*/  IMAD.MOV.U32 R9, RZ, RZ, R213 ;  /* 0x000000ffff097224 */ /* 0x000fe200078e00d5 */
[----:B------:R-:W3:Y:S04]  /*2ae20*/  LDL.LU R12, [R1+0x954] ;  /* 0x00095400010c7983 */ /* 0x000ee80000300800 */
[----:B----4-:R-:W4:Y:S04]  /*2ae30*/  LDL.LU R213, [R1+0x994] ;  /* 0x0009940001d57983 */ /* 0x010f280000300800 */
[----:B------:R1:W-:Y:S04]  /*2ae40*/  LDGSTS.E [R5+0x60500], desc[UR60][R8.64], P0 ;  /* 0x6050000008057fae */ /* 0x0003e8000812187c */
[----:B------:R1:W-:Y:S04]  /*2ae50*/  STL [R1+0x8d8], R7 ;  /* 0x0008d80701007387 */ /* 0x0003e80000100800 */
[----:B------:R1:W-:Y:S02]  /*2ae60*/  STL [R1+0x8d4], R214 ;  /* 0x0008d4d601007387 */ /* 0x0003e40000100800 */
[----:B-1----:R-:W-:Y:S01]  /*2ae70*/  IMAD.MOV.U32 R8, RZ, RZ, R7 ;  /* 0x000000ffff087224 */ /* 0x002fe200078e0007 */
[----:B------:R-:W-:Y:S01]  /*2ae80*/  MOV R9, R214 ;  /* 0x000000d600097202 */ /* 0x000fe20000000f00 */
[----:B------:R1:W-:Y:S04]  /*2ae90*/  STL [R1+0x918], R212 ;  /* 0x000918d401007387 */ /* 0x0003e80000100800 */
[----:B------:R-:W4:Y:S04]  /*2aea0*/  LDL.LU R7, [R1+0x9d8] ;  /* 0x0009d80001077983 */ /* 0x000f280000300800 */
[----:B------:R1:W-:Y:S04]  /*2aeb0*/  STL [R1+0x914], R215 ;  /* 0x000914d701007387 */ /* 0x0003e80000100800 */
[----:B------:R1:W-:Y:S04]  /*2aec0*/  LDGSTS.E [R5+0x60900], desc[UR60][R8.64], P0 ;  /* 0x6090000008057fae */ /* 0x0003e8000812187c */
[----:B------:R-:W4:Y:S01]  /*2aed0*/  LDL.LU R214, [R1+0xa18] ;  /* 0x000a180001d67983 */ /* 0x000f220000300800 */
[----:B-1----:R-:W-:-:S03]  /*2aee0*/  IMAD.MOV.U32 R8, RZ, RZ, R212 ;  /* 0x000000ffff087224 */ /* 0x002fc600078e00d4 */
[----:B------:R-:W4:Y:S01]  /*2aef0*/  LDL.LU R212, [R1+0x9d4] ;  /* 0x0009d40001d47983 */ /* 0x000f220000300800 */
[----:B------:R-:W-:-:S03]  /*2af00*/  IMAD.MOV.U32 R9, RZ, RZ, R215 ;  /* 0x000000ffff097224 */ /* 0x000fc600078e00d7 */
[----:B------:R-:W4:Y:S04]  /*2af10*/  LDL.LU R215, [R1+0xa14] ;  /* 0x000a140001d77983 */ /* 0x000f280000300800 */
[----:B------:R1:W-:Y:S01]  /*2af20*/  LDGSTS.E [R5+0x60d00], desc[UR60][R8.64], P0 ;  /* 0x60d0000008057fae */ /* 0x0003e2000812187c */
[----:B--2---:R-:W-:-:S05]  /*2af30*/  IADD3 R6, P1, R6, R4, RZ ;  /* 0x0000000406067210 */ /* 0x004fca0007f3e0ff */
[----:B------:R2:W-:Y:S01]  /*2af40*/  STL [R1+0x958], R6 ;  /* 0x0009580601007387 */ /* 0x0005e20000100800 */
[----:B-1----:R-:W-:Y:S01]  /*2af50*/  IMAD.MOV.U32 R8, RZ, RZ, R6 ;  /* 0x000000ffff087224 */ /* 0x002fe200078e0006 */
[----:B---3--:R-:W-:Y:S02]  /*2af60*/  IADD3 R11, P2, R11, R4, RZ ;  /* 0x000000040b0b7210 */ /* 0x008fe40007f5e0ff */
[----:B------:R-:W-:-:S03]  /*2af70*/  IADD3.X R12, R12, R3, RZ, P1, !PT ;  /* 0x000000030c0c7210 */ /* 0x000fc60000ffe4ff */
[----:B----4-:R-:W-:Y:S01]  /*2af80*/  IMAD.X R213, R213, 0x1, R3, P2 ;  /* 0x00000001d5d57824 */ /* 0x010fe200010e0603 */
[----:B------:R-:W-:Y:S01]  /*2af90*/  MOV R9, R12 ;  /* 0x0000000c00097202 */ /* 0x000fe20000000f00 */
[----:B------:R1:W-:Y:S04]  /*2afa0*/  STL [R1+0x954], R12 ;  /* 0x0009540c01007387 */ /* 0x0003e80000100800 */
[----:B------:R3:W-:Y:S04]  /*2afb0*/  STL [R1+0x998], R11 ;  /* 0x0009980b01007387 */ /* 0x0007e80000100800 */
[----:B--2---:R-:W2:Y:S04]  /*2afc0*/  LDL.LU R6, [R1+0xa58] ;  /* 0x000a580001067983 */ /* 0x004ea80000300800 */
[----:B------:R4:W-:Y:S04]  /*2afd0*/  STL [R1+0x994], R213 ;  /* 0x000994d501007387 */ /* 0x0009e80000100800 */
[----:B------:R3:W-:Y:S01]  /*2afe0*/  LDGSTS.E [R5+0x61100], desc[UR60][R8.64], P0 ;  /* 0x6110000008057fae */ /* 0x0007e2000812187c */
[----:B------:R-:W-:-:S03]  /*2aff0*/  IADD3 R7, P1, R7, R4, RZ ;  /* 0x0000000407077210 */ /* 0x000fc60007f3e0ff */
[----:B-1----:R-:W2:Y:S01]  /*2b000*/  LDL.LU R12, [R1+0xa98] ;  /* 0x000a9800010c7983 */ /* 0x002ea20000300800 */
[----:B---3--:R-:W-:Y:S02]  /*2b010*/  IMAD.MOV.U32 R8, RZ, RZ, R11 ;  /* 0x000000ffff087224 */ /* 0x008fe400078e000b */
[----:B------:R-:W-:Y:S01]  /*2b020*/  IMAD.MOV.U32 R9, RZ, RZ, R213 ;  /* 0x000000ffff097224 */ /* 0x000fe200078e00d5 */
[----:B------:R-:W3:Y:S01]  /*2b030*/  LDL.LU R11, [R1+0xa54] ;  /* 0x000a5400010b7983 */ /* 0x000ee20000300800 */
[----:B------:R-:W-:-:S03]  /*2b040*/  IADD3 R214, P2, R214, R4, RZ ;  /* 0x00000004d6d67210 */ /* 0x000fc60007f5e0ff */
[----:B----4-:R-:W4:Y:S04]  /*2b050*/  LDL.LU R213, [R1+0xa94] ;  /* 0x000a940001d57983 */ /* 0x010f280000300800 */
[----:B------:R1:W-:Y:S01]  /*2b060*/  LDGSTS.E [R5+0x61500], desc[UR60][R8.64], P0 ;  /* 0x6150000008057fae */ /* 0x0003e2000812187c */
[----:B------:R-:W-:-:S03]  /*2b070*/  IADD3.X R212, R212, R3, RZ, P1, !PT ;  /* 0x00000003d4d47210 */ /* 0x000fc60000ffe4ff */
[----:B------:R1:W-:Y:S01]  /*2b080*/  STL [R1+0x9d8], R7 ;  /* 0x0009d80701007387 */ /* 0x0003e20000100800 */
[----:B------:R-:W-:-:S03]  /*2b090*/  IMAD.X R215, R215, 0x1, R3, P2 ;  /* 0x00000001d7d77824 */ /* 0x000fc600010e0603 */
        /* <DEDUP_REMOVED lines=16> */
[----:B------:R-:W-:Y:S02]  /*2b1a0*/  IADD3 R12, P2, R12, R4, RZ ;  /* 0x000000040c0c7210 */ /* 0x000fe40007f5e0ff */
[----:B---3--:R-:W-:-:S03]  /*2b1b0*/  IADD3.X R11, R11, R3, RZ, P1, !PT ;  /* 0x000000030b0b7210 */ /* 0x008fc60000ffe4ff */
        /* <DEDUP_REMOVED lines=16> */
[----:B------:R-:W-:Y:S01]  /*2b2c0*/  STL [R1+0xad8], R7 ;  /* 0x000ad80701007387 */ /* 0x000fe20000100800 */
[----:B------:R-:W-:-:S03]  /*2b2d0*/  IMAD.X R215, R215, 0x1, R3, P2 ;  /* 0x00000001d7d77824 */ /* 0x000fc600010e0603 */
[----:B------:R1:W-:Y:S02]  /*2b2e0*/  STL [R1+0xad4], R214 ;  /* 0x000ad4d601007387 */ /* 0x0003e40000100800 */
[----:B-1----:R-:W-:Y:S01]  /*2b2f0*/  IMAD.MOV.U32 R8, RZ, RZ, R7 ;  /* 0x000000ffff087224 */ /* 0x002fe200078e0007 */
[----:B------:R-:W-:Y:S01]  /*2b300*/  MOV R9, R214 ;  /* 0x000000d600097202 */ /* 0x000fe20000000f00 */
[----:B------:R-:W-:Y:S04]  /*2b310*/  STL [R1+0xb18], R212 ;  /* 0x000b18d401007387 */ /* 0x000fe80000100800 */
        /* <DEDUP_REMOVED lines=10> */
[----:B-1----:R-:W-:Y:S01]  /*2b3c0*/  IMAD.MOV.U32 R8, RZ, RZ, R6 ;  /* 0x000000ffff087224 */ /* 0x002fe200078e0006 */
[----:B------:R-:W-:Y:S02]  /*2b3d0*/  IADD3 R11, P2, R11, R4, RZ ;  /* 0x000000040b0b7210 */ /* 0x000fe40007f5e0ff */
[----:B---3--:R-:W-:-:S04]  /*2b3e0*/  IADD3.X R12, R12, R3, RZ, P1, !PT ;  /* 0x000000030c0c7210 */ /* 0x008fc80000ffe4ff */
[----:B------:R-:W-:Y:S01]  /*2b3f0*/  MOV R9, R12 ;  /* 0x0000000c00097202 */ /* 0x000fe20000000f00 */
[----:B----4-:R-:W-:Y:S01]  /*2b400*/  IMAD.X R213, R213, 0x1, R3, P2 ;  /* 0x00000001d5d57824 */ /* 0x010fe200010e0603 */
[----:B------:R1:W-:Y:S04]  /*2b410*/  STL [R1+0xb58], R6 ;  /* 0x000b580601007387 */ /* 0x0003e80000100800 */
[----:B------:R2:W-:Y:S04]  /*2b420*/  LDGSTS.E [R5+0x63100], desc[UR60][R8.64], P0 ;  /* 0x6310000008057fae */ /* 0x0005e8000812187c */
[----:B------:R3:W-:Y:S04]  /*2b430*/  STL [R1+0xb54], R12 ;  /* 0x000b540c01007387 */ /* 0x0007e80000100800 */
[----:B------:R4:W-:Y:S01]  /*2b440*/  STL [R1+0xb98], R11 ;  /* 0x000b980b01007387 */ /* 0x0009e20000100800 */
[----:B--2---:R-:W-:-:S03]  /*2b450*/  IMAD.MOV.U32 R8, RZ, RZ, R11 ;  /* 0x000000ffff087224 */ /* 0x004fc600078e000b */
[----:B-1----:R-:W2:Y:S01]  /*2b460*/  LDL.LU R6, [R1+0x860] ;  /* 0x0008600001067983 */ /* 0x002ea20000300800 */
[----:B------:R-:W-:Y:S01]  /*2b470*/  IMAD.MOV.U32 R9, RZ, RZ, R213 ;  /* 0x000000ffff097224 */ /* 0x000fe200078e00d5 */
[-C--:B------:R-:W-:Y:S02]  /*2b480*/  IADD3 R214, P1, R214, R4.reuse, RZ ;  /* 0x00000004d6d67210 */ /* 0x080fe40007f3e0ff */
[----:B------:R1:W-:Y:S04]  /*2b490*/  STL [R1+0xb94], R213 ;  /* 0x000b94d501007387 */ /* 0x0003e80000100800 */
[----:B------:R1:W-:Y:S04]  /*2b4a0*/  LDGSTS.E [R5+0x63500], desc[UR60][R8.64], P0 ;  /* 0x6350000008057fae */ /* 0x0003e8000812187c */
[----:B---3--:R-:W3:Y:S01]  /*2b4b0*/  LDL.LU R12, [R1+0x8a0] ;  /* 0x0008a000010c7983 */ /* 0x008ee20000300800 */
[----:B------:R-:W-:-:S03]  /*2b4c0*/  IADD3 R7, P2, R7, R4, RZ ;  /* 0x0000000407077210 */ /* 0x000fc60007f5e0ff */
[----:B----4-:R-:W4:Y:S01]  /*2b4d0*/  LDL.LU R11, [R1+0x85c] ;  /* 0x00085c00010b7983 */ /* 0x010f220000300800 */
[----:B-1----:R-:W-:-:S03]  /*2b4e0*/  IMAD.MOV.U32 R8, RZ, RZ, R214 ;  /* 0x000000ffff087224 */ /* 0x002fc600078e00d6 */
[----:B------:R-:W4:Y:S01]  /*2b4f0*/  LDL.LU R213, [R1+0x89c] ;  /* 0x00089c0001d57983 */ /* 0x000f220000300800 */
[----:B------:R-:W-:-:S04]  /*2b500*/  IADD3.X R215, R215, R3, RZ, P1, !PT ;  /* 0x00000003d7d77210 */ /* 0x000fc80000ffe4ff */
[----:B------:R-:W-:Y:S01]  /*2b510*/  MOV R9, R215 ;  /* 0x000000d700097202 */ /* 0x000fe20000000f00 */
[----:B------:R-:W-:Y:S01]  /*2b520*/  IMAD.X R212, R212, 0x1, R3, P2 ;  /* 0x00000001d4d47824 */ /* 0x000fe200010e0603 */
[----:B------:R1:W-:Y:S04]  /*2b530*/  STL [R1+0xbd8], R214 ;  /* 0x000bd8d601007387 */ /* 0x0003e80000100800 */
[----:B------:R-:W-:Y:S04]  /*2b540*/  STL [R1+0xbd4], R215 ;  /* 0x000bd4d701007387 */ /* 0x000fe80000100800 */
[----:B------:R1:W-:Y:S04]  /*2b550*/  LDGSTS.E [R5+0x63900], desc[UR60][R8.64], P0 ;  /* 0x6390000008057fae */ /* 0x0003e8000812187c */
[----:B------:R1:W-:Y:S04]  /*2b560*/  STL [R1+0xc18], R7 ;  /* 0x000c180701007387 */ /* 0x0003e80000100800 */
[----:B------:R1:W-:Y:S02]  /*2b570*/  STL [R1+0xc14], R212 ;  /* 0x000c14d401007387 */ /* 0x0003e40000100800 */
[----:B-1----:R-:W-:-:S02]  /*2b580*/  IMAD.MOV.U32 R8, RZ, RZ, R7 ;  /* 0x000000ffff087224 */ /* 0x002fc400078e0007 */
[----:B------:R-:W4:Y:S01]  /*2b590*/  LDL.LU R214, [R1+0x8dc] ;  /* 0x0008dc0001d67983 */ /* 0x000f220000300800 */
[----:B------:R-:W-:-:S03]  /*2b5a0*/  IMAD.MOV.U32 R9, RZ, RZ, R212 ;  /* 0x000000ffff097224 */ /* 0x000fc600078e00d4 */
[----:B------:R-:W4:Y:S04]  /*2b5b0*/  LDL.LU R7, [R1+0x8e0] ;  /* 0x0008e00001077983 */ /* 0x000f280000300800 */
[----:B------:R-:W4:Y:S04]  /*2b5c0*/  LDL.LU R215, [R1+0x91c] ;  /* 0x00091c0001d77983 */ /* 0x000f280000300800 */
[----:B------:R-:W4:Y:S04]  /*2b5d0*/  LDL.LU R212, [R1+0x920] ;  /* 0x0009200001d47983 */ /* 0x000f280000300800 */
[----:B------:R1:W-:Y:S04]  /*2b5e0*/  LDGSTS.E [R5+0x63d00], desc[UR60][R8.64], P0 ;  /* 0x63d0000008057fae */ /* 0x0003e8000812187c */
[----:B------:R-:W4:Y:S01]  /*2b5f0*/  LDL R9, [R1+0xfc8] ;  /* 0x000fc80001097983 */ /* 0x000f220000100800 */
[----:B--2---:R-:W-:-:S05]  /*2b600*/  IADD3 R6, P1, R6, R4, RZ ;  /* 0x0000000406067210 */ /* 0x004fca0007f3e0ff */
[----:B------:R2:W-:Y:S01]  /*2b610*/  STL [R1+0x860], R6 ;  /* 0x0008600601007387 */ /* 0x0005e20000100800 */
[----:B---3--:R-:W-:Y:S02]  /*2b620*/  IADD3 R12, P2, R12, R4, RZ ;  /* 0x000000040c0c7210 */ /* 0x008fe40007f5e0ff */
[----:B----4-:R-:W-:-:S03]  /*2b630*/  IADD3.X R11, R11, R3, RZ, P1, !PT ;  /* 0x000000030b0b7210 */ /* 0x010fc60000ffe4ff */
[----:B------:R-:W-:Y:S02]  /*2b640*/  IMAD.X R213, R213, 0x1, R3, P2 ;  /* 0x00000001d5d57824 */ /* 0x000fe400010e0603 */
[----:B------:R3:W-:Y:S01]  /*2b650*/  STL [R1+0x85c], R11 ;  /* 0x00085c0b01007387 */ /* 0x0007e20000100800 */
[----:B-1----:R-:W-:-:S03]  /*2b660*/  MOV R8, R6 ;  /* 0x0000000600087202 */ /* 0x002fc60000000f00 */
[----:B------:R1:W-:Y:S04]  /*2b670*/  STL [R1+0x8a0], R12 ;  /* 0x0008a00c01007387 */ /* 0x0003e80000100800 */
[----:B------:R4:W-:Y:S04]  /*2b680*/  STL [R1+0x89c], R213 ;  /* 0x00089cd501007387 */ /* 0x0009e80000100800 */
[----:B--2---:R-:W2:Y:S01]  /*2b690*/  LDL.LU R6, [R1+0x960] ;  /* 0x0009600001067983 */ /* 0x004ea20000300800 */
[----:B------:R-:W-:-:S05]  /*2b6a0*/  IADD3 R7, P1, R7, R4, RZ ;  /* 0x0000000407077210 */ /* 0x000fca0007f3e0ff */
[----:B------:R-:W-:Y:S01]  /*2b6b0*/  IMAD.X R214, R214, 0x1, R3, P1 ;  /* 0x00000001d6d67824 */ /* 0x000fe200008e0603 */
[----:B------:R-:W-:Y:S01]  /*2b6c0*/  IADD3 R212, P2, R212, R4, RZ ;  /* 0x00000004d4d47210 */ /* 0x000fe20007f5e0ff */
[----:B------:R-:W-:Y:S02]  /*2b6d0*/  VIADD R5, R9, UR5 ;  /* 0x0000000509057c36 */ /* 0x000fe40008000000 */
[----:B------:R-:W-:Y:S02]  /*2b6e0*/  IMAD.MOV.U32 R9, RZ, RZ, R11 ;  /* 0x000000ffff097224 */ /* 0x000fe400078e000b */
[----:B---3--:R-:W3:Y:S04]  /*2b6f0*/  LDL.LU R11, [R1+0x9a0] ;  /* 0x0009a000010b7983 */ /* 0x008ee80000300800 */
[----:B------:R1:W-:Y:S01]  /*2b700*/  LDGSTS.E [R5+0x60180], desc[UR60][R8.64], P0 ;  /* 0x6018000008057fae */ /* 0x0003e2000812187c */
[----:B------:R-:W-:-:S02]  /*2b710*/  IMAD.X R215, R215, 0x1, R3, P2 ;  /* 0x00000001d7d77824 */ /* 0x000fc400010e0603 */
[----:B-1----:R-:W-:Y:S01]  /*2b720*/  IMAD.MOV.U32 R8, RZ, RZ, R12 ;  /* 0x000000ffff087224 */ /* 0x002fe200078e000c */
[----:B------:R-:W-:Y:S01]  /*2b730*/  MOV R9, R213 ;  /* 0x000000d500097202 */ /* 0x000fe20000000f00 */
[----:B------:R-:W3:Y:S04]  /*2b740*/  LDL.LU R12, [R1+0x95c] ;  /* 0x00095c00010c7983 */ /* 0x000ee80000300800 */
[----:B----4-:R-:W4:Y:S04]  /*2b750*/  LDL.LU R213, [R1+0x99c] ;  /* 0x00099c0001d57983 */ /* 0x010f280000300800 */
        /* <DEDUP_REMOVED lines=15> */
[----:B--2---:R-:W-:-:S04]  /*2b850*/  IADD3 R6, P1, R6, R4, RZ ;  /* 0x0000000406067210 */ /* 0x004fc80007f3e0ff */
[----:B-1----:R-:W-:Y:S01]  /*2b860*/  MOV R8, R6 ;  /* 0x0000000600087202 */ /* 0x002fe20000000f00 */
[----:B------:R1:W-:Y:S01]  /*2b870*/  STL [R1+0x960], R6 ;  /* 0x0009600601007387 */ /* 0x0003e20000100800 */
[----:B---3--:R-:W-:Y:S01]  /*2b880*/  IADD3 R11, P2, R11, R4, RZ ;  /* 0x000000040b0b7210 */ /* 0x008fe20007f5e0ff */
[----:B------:R-:W-:-:S04]  /*2b890*/  IMAD.X R12, R12, 0x1, R3, P1 ;  /* 0x000000010c0c7824 */ /* 0x000fc800008e0603 */
        /* <DEDUP_REMOVED lines=22> */
[----:B------:R-:W3:Y:S04]  /*2ba00*/  LDL.LU R7, [R1+0xae0] ;  /* 0x000ae00001077983 */ /* 0x000ee80000300800 */
[----:B------:R1:W-:Y:S04]  /*2ba10*/  STL [R1+0xa1c], R215 ;  /* 0x000a1cd701007387 */ /* 0x0003e80000100800 */
[----:B------:R1:W-:Y:S04]  /*2ba20*/  LDGSTS.E [R5+0x61980], desc[UR60][R8.64], P0 ;  /* 0x6198000008057fae */ /* 0x0003e8000812187c */
[----:B------:R-:W3:Y:S01]  /*2ba30*/  LDL.LU R212, [R1+0xb20] ;  /* 0x000b200001d47983 */ /* 0x000ee20000300800 */
[----:B-1----:R-:W-:-:S03]  /*2ba40*/  IMAD.MOV.U32 R8, RZ, RZ, R214 ;  /* 0x000000ffff087224 */ /* 0x002fc600078e00d6 */
[----:B------:R-:W3:Y:S01]  /*2ba50*/  LDL.LU R214, [R1+0xadc] ;  /* 0x000adc0001d67983 */ /* 0x000ee20000300800 */
[----:B------:R-:W-:-:S03]  /*2ba60*/  MOV R9, R215 ;  /* 0x000000d700097202 */ /* 0x000fc60000000f00 */
[----:B------:R-:W3:Y:S04]  /*2ba70*/  LDL.LU R215, [R1+0xb1c] ;  /* 0x000b1c0001d77983 */ /* 0x000ee80000300800 */
[----:B------:R1:W-:Y:S01]  /*2ba80*/  LDGSTS.E [R5+0x61d80], desc[UR60][R8.64], P0 ;  /* 0x61d8000008057fae */ /* 0x0003e2000812187c */
[----:B----4-:R-:W-:-:S04]  /*2ba90*/  IADD3 R6, P1, R6, R4, RZ ;  /* 0x0000000406067210 */ /* 0x010fc80007f3e0ff */
[----:B-1----:R-:W-:Y:S01]  /*2baa0*/  MOV R8, R6 ;  /* 0x0000000600087202 */ /* 0x002fe20000000f00 */
[----:B------:R1:W-:Y:S01]  /*2bab0*/  STL [R1+0xa60], R6 ;  /* 0x000a600601007387 */ /* 0x0003e20000100800 */
[----:B--2---:R-:W-:Y:S01]  /*2bac0*/  IADD3 R12, P2, R12, R4, RZ ;  /* 0x000000040c0c7210 */ /* 0x004fe20007f5e0ff */
[----:B---3--:R-:W-:-:S04]  /*2bad0*/  IMAD.X R11, R11, 0x1, R3, P1 ;  /* 0x000000010b0b7824 */ /* 0x008fc800008e0603 */
[----:B------:R-:W-:Y:S01]  /*2bae0*/  IMAD.X R213, R213, 0x1, R3, P2 ;  /* 0x00000001d5d57824 */ /* 0x000fe200010e0603 */
        /* <DEDUP_REMOVED lines=8> */
[----:B-1----:R-:W-:Y:S01]  /*2bb70*/  IMAD.MOV.U32 R8, RZ, RZ, R12 ;  /* 0x000000ffff087224 */ /* 0x002fe200078e000c */
[----:B------:R-:W-:Y:S01]  /*2bb80*/  MOV R9, R213 ;  /* 0x000000d500097202 */ /* 0x000fe20000000f00 */
[----:B---3--:R-:W3:Y:S01]  /*2bb90*/  LDL.LU R12, [R1+0xb5c] ;  /* 0x000b5c00010c7983 */ /* 0x008ee20000300800 */
[----:B------:R-:W-:-:S03]  /*2bba0*/  IADD3 R212, P2, R212, R4, RZ ;  /* 0x00000004d4d47210 */ /* 0x000fc60007f5e0ff */
[----:B------:R-:W3:Y:S04]  /*2bbb0*/  LDL.LU R213, [R1+0xb9c] ;  /* 0x000b9c0001d57983 */ /* 0x000ee80000300800 */
        /* <DEDUP_REMOVED lines=479> */
[----:B------:R-:W-:Y:S04]  /*2d9b0*/  STL [R1+0xbf8], R214 ;  /* 0x000bf8d601007387 */ /* 0x000fe80000100800 */
[----:B------:R1:W-:Y:S04]  /*2d9c0*/  STL [R1+0xbf4], R215 ;  /* 0x000bf4d701007387 */ /* 0x0003e80000100800 */
        /* <DEDUP_REMOVED lines=21> */
[----:B------:R-:W-:Y:S01]  /*2db20*/  IADD3 R5, R9, UR5, RZ ;  /* 0x0000000509057c10 */ /* 0x000fe2000fffe0ff */
[----:B------:R-:W-:-:S02]  /*2db30*/  IMAD.MOV.U32 R9, RZ, RZ, R11 ;  /* 0x000000ffff097224 */ /* 0x000fc400078e000b */
[----:B-1----:R-:W2:Y:S04]  /*2db40*/  LDL.LU R11, [R1+0x9c0] ;  /* 0x0009c000010b7983 */ /* 0x002ea80000300800 */
[----:B------:R1:W-:Y:S02]  /*2db50*/  LDGSTS.E [R5+0x60380], desc[UR60][R8.64], P0 ;  /* 0x6038000008057fae */ /* 0x0003e4000812187c */
[----:B-1----:R-:W-:Y:S02]  /*2db60*/  MOV R8, R12 ;  /* 0x0000000c00087202 */ /* 0x002fe40000000f00 */
[----:B---3--:R-:W3:Y:S01]  /*2db70*/  LDL.LU R12, [R1+0x97c] ;  /* 0x00097c00010c7983 */ /* 0x008ee20000300800 */
[----:B------:R-:W-:-:S03]  /*2db80*/  IMAD.MOV.U32 R9, RZ, RZ, R213 ;  /* 0x000000ffff097224 */ /* 0x000fc600078e00d5 */
[----:B----4-:R-:W4:Y:S01]  /*2db90*/  LDL.LU R213, [R1+0x9bc] ;  /* 0x0009bc0001d57983 */ /* 0x010f220000300800 */
[-C--:B------:R-:W-:Y:S02]  /*2dba0*/  IADD3 R7, P1, R7, R4.reuse, RZ ;  /* 0x0000000407077210 */ /* 0x080fe40007f3e0ff */
[----:B------:R-:W-:Y:S01]  /*2dbb0*/  IADD3 R214, P2, R214, R4, RZ ;  /* 0x00000004d6d67210 */ /* 0x000fe20007f5e0ff */
[----:B------:R1:W-:Y:S02]  /*2dbc0*/  LDGSTS.E [R5+0x60780], desc[UR60][R8.64], P0 ;  /* 0x6078000008057fae */ /* 0x0003e4000812187c */
[----:B------:R-:W-:Y:S01]  /*2dbd0*/  IMAD.X R215, R215, 0x1, R3, P1 ;  /* 0x00000001d7d77824 */ /* 0x000fe200008e0603 */
[----:B------:R-:W-:Y:S01]  /*2dbe0*/  IADD3.X R212, R212, R3, RZ, P2, !PT ;  /* 0x00000003d4d47210 */ /* 0x000fe200017fe4ff */
[----:B------:R-:W-:Y:S01]  /*2dbf0*/  STL [R1+0x900], R7 ;  /* 0x0009000701007387 */ /* 0x000fe20000100800 */
[----:B-1----:R-:W-:Y:S02]  /*2dc00*/  IMAD.MOV.U32 R8, RZ, RZ, R7 ;  /* 0x000000ffff087224 */ /* 0x002fe400078e0007 */
[----:B------:R-:W-:Y:S01]  /*2dc10*/  IMAD.MOV.U32 R9, RZ, RZ, R215 ;  /* 0x000000ffff097224 */ /* 0x000fe200078e00d7 */
[----:B------:R1:W-:Y:S04]  /*2dc20*/  STL [R1+0x8fc], R215 ;  /* 0x0008fcd701007387 */ /* 0x0003e80000100800 */
[----:B------:R1:W-:Y:S04]  /*2dc30*/  LDGSTS.E [R5+0x60b80], desc[UR60][R8.64], P0 ;  /* 0x60b8000008057fae */ /* 0x0003e8000812187c */
[----:B------:R-:W-:Y:S04]  /*2dc40*/  STL [R1+0x940], R214 ;  /* 0x000940d601007387 */ /* 0x000fe80000100800 */
[----:B-1----:R-:W4:Y:S01]  /*2dc50*/  LDL.LU R215, [R1+0xa00] ;  /* 0x000a000001d77983 */ /* 0x002f220000300800 */
[----:B------:R-:W-:Y:S01]  /*2dc60*/  MOV R8, R214 ;  /* 0x000000d600087202 */ /* 0x000fe20000000f00 */
[----:B------:R-:W-:-:S02]  /*2dc70*/  IMAD.MOV.U32 R9, RZ, RZ, R212 ;  /* 0x000000ffff097224 */ /* 0x000fc400078e00d4 */
[----:B------:R1:W-:Y:S04]  /*2dc80*/  STL [R1+0x93c], R212 ;  /* 0x00093cd401007387 */ /* 0x0003e80000100800 */
[----:B------:R2:W-:Y:S04]  /*2dc90*/  LDGSTS.E [R5+0x60f80], desc[UR60][R8.64], P0 ;  /* 0x60f8000008057fae */ /* 0x0005e8000812187c */
[----:B------:R-:W4:Y:S04]  /*2dca0*/  LDL.LU R7, [R1+0xa40] ;  /* 0x000a400001077983 */ /* 0x000f280000300800 */
[----:B-1----:R-:W5:Y:S04]  /*2dcb0*/  LDL.LU R212, [R1+0xfec] ;  /* 0x000fec0001d47983 */ /* 0x002f680000300800 */
[----:B------:R-:W4:Y:S01]  /*2dcc0*/  LDL.LU R214, [R1+0xa3c] ;  /* 0x000a3c0001d67983 */ /* 0x000f220000300800 */
[----:B--2---:R-:W-:-:S05]  /*2dcd0*/  IADD3 R6, P1, R6, R4, RZ ;  /* 0x0000000406067210 */ /* 0x004fca0007f3e0ff */
[----:B------:R-:W-:Y:S01]  /*2dce0*/  IMAD.MOV.U32 R8, RZ, RZ, R6 ;  /* 0x000000ffff087224 */ /* 0x000fe200078e0006 */
[----:B------:R-:W-:Y:S01]  /*2dcf0*/  STL [R1+0x980], R6 ;  /* 0x0009800601007387 */ /* 0x000fe20000100800 */
[----:B------:R-:W-:Y:S01]  /*2dd00*/  IADD3 R11, P2, R11, R4, RZ ;  /* 0x000000040b0b7210 */ /* 0x000fe20007f5e0ff */
[----:B---3--:R-:W-:-:S04]  /*2dd10*/  IMAD.X R12, R12, 0x1, R3, P1 ;  /* 0x000000010c0c7824 */ /* 0x008fc800008e0603 */
[----:B------:R-:W-:Y:S01]  /*2dd20*/  IMAD.MOV.U32 R9, RZ, RZ, R12 ;  /* 0x000000ffff097224 */ /* 0x000fe200078e000c */
[----:B----4-:R-:W-:Y:S01]  /*2dd30*/  IADD3.X R213, R213, R3, RZ, P2, !PT ;  /* 0x00000003d5d57210 */ /* 0x010fe200017fe4ff */
[----:B------:R1:W-:Y:S04]  /*2dd40*/  STL [R1+0x97c], R12 ;  /* 0x00097c0c01007387 */ /* 0x0003e80000100800 */
[----:B------:R2:W-:Y:S04]  /*2dd50*/  LDGSTS.E [R5+0x61380], desc[UR60][R8.64], P0 ;  /* 0x6138000008057fae */ /* 0x0005e8000812187c */
[----:B------:R-:W-:Y:S04]  /*2dd60*/  STL [R1+0x9c0], R11 ;  /* 0x0009c00b01007387 */ /* 0x000fe80000100800 */
[----:B-1----:R-:W3:Y:S01]  /*2dd70*/  LDL.LU R12, [R1+0xa80] ;  /* 0x000a8000010c7983 */ /* 0x002ee20000300800 */
[----:B--2---:R-:W-:Y:S01]  /*2dd80*/  MOV R8, R11 ;  /* 0x0000000b00087202 */ /* 0x004fe20000000f00 */
[----:B------:R-:W-:-:S02]  /*2dd90*/  IMAD.MOV.U32 R9, RZ, RZ, R213 ;  /* 0x000000ffff097224 */ /* 0x000fc400078e00d5 */
[----:B------:R1:W-:Y:S04]  /*2dda0*/  STL [R1+0x9bc], R213 ;  /* 0x0009bcd501007387 */ /* 0x0003e80000100800 */
[----:B------:R-:W2:Y:S04]  /*2ddb0*/  LDL.LU R6, [R1+0xac0] ;  /* 0x000ac00001067983 */ /* 0x000ea80000300800 */
[----:B------:R4:W-:Y:S04]  /*2ddc0*/  LDGSTS.E [R5+0x61780], desc[UR60][R8.64], P0 ;  /* 0x6178000008057fae */ /* 0x0009e8000812187c */
[----:B-1----:R-:W5:Y:S04]  /*2ddd0*/  LDL.LU R213, [R1+0xfe8] ;  /* 0x000fe80001d57983 */ /* 0x002f680000300800 */
[----:B------:R-:W2:Y:S04]  /*2dde0*/  LDL.LU R11, [R1+0xabc] ;  /* 0x000abc00010b7983 */ /* 0x000ea80000300800 */
[----:B------:R-:W3:Y:S01]  /*2ddf0*/  LDL.LU R9, [R1+0x9fc] ;  /* 0x0009fc0001097983 */ /* 0x000ee20000300800 */
[----:B------:R-:W-:-:S02]  /*2de00*/  IADD3 R215, P1, R215, R4, RZ ;  /* 0x00000004d7d77210 */ /* 0x000fc40007f3e0ff */
[----:B------:R-:W-:-:S03]  /*2de10*/  IADD3 R7, P2, R7, R4, RZ ;  /* 0x0000000407077210 */ /* 0x000fc60007f5e0ff */
[----:B----4-:R-:W-:Y:S01]  /*2de20*/  IMAD.MOV.U32 R8, RZ, RZ, R215 ;  /* 0x000000ffff087224 */ /* 0x010fe200078e00d7 */
[----:B------:R1:W-:Y:S01]  /*2de30*/  STL [R1+0xa00], R215 ;  /* 0x000a00d701007387 */ /* 0x0003e20000100800 */
[----:B------:R-:W-:Y:S01]  /*2de40*/  IADD3.X R214, R214, R3, RZ, P2, !PT ;  /* 0x00000003d6d67210 */ /* 0x000fe200017fe4ff */
[----:B---3--:R-:W-:-:S05]  /*2de50*/  IMAD.X R9, R9, 0x1, R3, P1 ;  /* 0x0000000109097824 */ /* 0x008fca00008e0603 */
[----:B------:R3:W-:Y:S04]  /*2de60*/  STL [R1+0x9fc], R9 ;  /* 0x0009fc0901007387 */ /* 0x0007e80000100800 */
[----:B------:R4:W-:Y:S04]  /*2de70*/  LDGSTS.E [R5+0x61b80], desc[UR60][R8.64], P0 ;  /* 0x61b8000008057fae */ /* 0x0009e8000812187c */
[----:B------:R-:W-:Y:S04]  /*2de80*/  STL [R1+0xa40], R7 ;  /* 0x000a400701007387 */ /* 0x000fe80000100800 */
[----:B-1----:R-:W2:Y:S01]  /*2de90*/  LDL.LU R215, [R1+0xb40] ;  /* 0x000b400001d77983 */ /* 0x002ea20000300800 */
[----:B----4-:R-:W-:Y:S01]  /*2dea0*/  IMAD.MOV.U32 R8, RZ, RZ, R7 ;  /* 0x000000ffff087224 */ /* 0x010fe200078e0007 */
[----:B---3--:R-:W-:-:S02]  /*2deb0*/  MOV R9, R214 ;  /* 0x000000d600097202 */ /* 0x008fc40000000f00 */
[----:B------:R1:W-:Y:S04]  /*2dec0*/  STL [R1+0xa3c], R214 ;  /* 0x000a3cd601007387 */ /* 0x0003e80000100800 */
[----:B------:R3:W-:Y:S04]  /*2ded0*/  LDGSTS.E [R5+0x61f80], desc[UR60][R8.64], P0 ;  /* 0x61f8000008057fae */ /* 0x0007e8000812187c */
[----:B-1----:R-:W4:Y:S04]  /*2dee0*/  LDL.LU R214, [R1+0xb3c] ;  /* 0x000b3c0001d67983 */ /* 0x002f280000300800 */
[----:B------:R-:W4:Y:S04]  /*2def0*/  LDL.LU R7, [R1+0xbc0] ;  /* 0x000bc00001077983 */ /* 0x000f280000300800 */
[----:B------:R-:W4:Y:S01]  /*2df00*/  LDL.LU R9, [R1+0xa7c] ;  /* 0x000a7c0001097983 */ /* 0x000f220000300800 */
[----:B------:R-:W-:-:S02]  /*2df10*/  IADD3 R12, P1, R12, R4, RZ ;  /* 0x000000040c0c7210 */ /* 0x000fc40007f3e0ff */
[----:B--2---:R-:W-:Y:S02]  /*2df20*/  IADD3 R6, P2, R6, R4, RZ ;  /* 0x0000000406067210 */ /* 0x004fe40007f5e0ff */
[----:B---3--:R-:W-:Y:S01]  /*2df30*/  MOV R8, R12 ;  /* 0x0000000c00087202 */ /* 0x008fe20000000f00 */
[----:B------:R1:W-:Y:S02]  /*2df40*/  STL [R1+0xa80], R12 ;  /* 0x000a800c01007387 */ /* 0x0003e40000100800 */
[--C-:B------:R-:W-:Y:S02]  /*2df50*/  IMAD.X R11, R11, 0x1, R3.reuse, P2 ;  /* 0x000000010b0b7824 */ /* 0x100fe400010e0603 */
[----:B----4-:R-:W-:-:S05]  /*2df60*/  IMAD.X R9, R9, 0x1, R3, P1 ;  /* 0x0000000109097824 */ /* 0x010fca00008e0603 */
[----:B------:R2:W-:Y:S04]  /*2df70*/  STL [R1+0xa7c], R9 ;  /* 0x000a7c0901007387 */ /* 0x0005e80000100800 */
[----:B------:R3:W-:Y:S04]  /*2df80*/  LDGSTS.E [R5+0x62380], desc[UR60][R8.64], P0 ;  /* 0x6238000008057fae */ /* 0x0007e8000812187c */
[----:B------:R-:W-:Y:S04]  /*2df90*/  STL [R1+0xac0], R6 ;  /* 0x000ac00601007387 */ /* 0x000fe80000100800 */
[----:B-1----:R-:W4:Y:S01]  /*2dfa0*/  LDL.LU R12, [R1+0xbbc] ;  /* 0x000bbc00010c7983 */ /* 0x002f220000300800 */
[----:B---3--:R-:W-:-:S02]  /*2dfb0*/  IMAD.MOV.U32 R8, RZ, RZ, R6 ;  /* 0x000000ffff087224 */ /* 0x008fc400078e0006 */
[----:B--2---:R-:W-:Y:S01]  /*2dfc0*/  IMAD.MOV.U32 R9, RZ, RZ, R11 ;  /* 0x000000ffff097224 */ /* 0x004fe200078e000b */
[----:B------:R1:W-:Y:S04]  /*2dfd0*/  STL [R1+0xabc], R11 ;  /* 0x000abc0b01007387 */ /* 0x0003e80000100800 */
[----:B------:R2:W-:Y:S04]  /*2dfe0*/  LDGSTS.E [R5+0x62780], desc[UR60][R8.64], P0 ;  /* 0x6278000008057fae */ /* 0x0005e8000812187c */
[----:B-1----:R-:W3:Y:S04]  /*2dff0*/  LDL.LU R11, [R1+0xc3c] ;  /* 0x000c3c00010b7983 */ /* 0x002ee80000300800 */
[----:B------:R-:W3:Y:S04]  /*2e000*/  LDL.LU R6, [R1+0xc40] ;  /* 0x000c400001067983 */ /* 0x000ee80000300800 */
[----:B------:R-:W4:Y:S04]  /*2e010*/  LDL.LU R8, [R1+0xafc] ;  /* 0x000afc0001087983 */ /* 0x000f280000300800 */
[----:B------:R-:W2:Y:S01]  /*2e020*/  LDL.LU R9, [R1+0xb00] ;  /* 0x000b000001097983 */ /* 0x000ea20000300800 */
[----:B------:R-:W-:-:S05]  /*2e030*/  IADD3 R215, P2, R215, R4, RZ ;  /* 0x00000004d7d77210 */ /* 0x000fca0007f5e0ff */
[----:B------:R-:W-:Y:S01]  /*2e040*/  IMAD.X R214, R214, 0x1, R3, P2 ;  /* 0x00000001d6d67824 */ /* 0x000fe200010e0603 */
[----:B--2---:R-:W-:-:S04]  /*2e050*/  IADD3 R9, P1, R9, R4, RZ ;  /* 0x0000000409097210 */ /* 0x004fc80007f3e0ff */
[----:B----4-:R-:W-:Y:S01]  /*2e060*/  IADD3.X R8, R8, R3, RZ, P1, !PT ;  /* 0x0000000308087210 */ /* 0x010fe20000ffe4ff */
[----:B------:R1:W-:Y:S04]  /*2e070*/  STL [R1+0xb00], R9 ;  /* 0x000b000901007387 */ /* 0x0003e80000100800 */
[----:B------:R2:W-:Y:S01]  /*2e080*/  STL [R1+0xafc], R8 ;  /* 0x000afc0801007387 */ /* 0x0005e20000100800 */
[----:B-1----:R-:W-:-:S04]  /*2e090*/  LOP3.LUT R9, R9, R8, RZ, 0x3c, !PT ;  /* 0x0000000809097212 */ /* 0x002fc800078e3cff */
[----:B--2---:R-:W-:-:S04]  /*2e0a0*/  LOP3.LUT R8, R9, R8, RZ, 0x3c, !PT ;  /* 0x0000000809087212 */ /* 0x004fc800078e3cff */
[----:B------:R-:W-:Y:S01]  /*2e0b0*/  LOP3.LUT R9, R9, R8, RZ, 0x3c, !PT ;  /* 0x0000000809097212 */ /* 0x000fe200078e3cff */
[----:B------:R-:W-:Y:S04]  /*2e0c0*/  STL [R1+0xb40], R215 ;  /* 0x000b40d701007387 */ /* 0x000fe80000100800 */
[----:B------:R1:W-:Y:S04]  /*2e0d0*/  LDGSTS.E [R5+0x62b80], desc[UR60][R8.64], P0 ;  /* 0x62b8000008057fae */ /* 0x0003e8000812187c */
[----:B------:R2:W-:Y:S01]  /*2e0e0*/  STL [R1+0xb3c], R214 ;  /* 0x000b3cd601007387 */ /* 0x0005e20000100800 */
[----:B-1----:R-:W-:Y:S01]  /*2e0f0*/  IMAD.MOV.U32 R8, RZ, RZ, R215 ;  /* 0x000000ffff087224 */ /* 0x002fe200078e00d7 */
[----:B------:R-:W-:-:S02]  /*2e100*/  MOV R9, R214 ;  /* 0x000000d600097202 */ /* 0x000fc40000000f00 */
[----:B--2---:R-:W5:Y:S04]  /*2e110*/  LDL.LU R214, [R1+0xfe4] ;  /* 0x000fe40001d67983 */ /* 0x004f680000300800 */
[----:B------:R-:W5:Y:S04]  /*2e120*/  LDL.LU R215, [R1+0xfe0] ;  /* 0x000fe00001d77983 */ /* 0x000f680000300800 */
[----:B------:R1:W-:Y:S04]  /*2e130*/  LDGSTS.E [R5+0x62f80], desc[UR60][R8.64], P0 ;  /* 0x62f8000008057fae */ /* 0x0003e8000812187c */
[----:B------:R-:W2:Y:S04]  /*2e140*/  LDL.LU R8, [R1+0xb7c] ;  /* 0x000b7c0001087983 */ /* 0x000ea80000300800 */
[----:B------:R-:W1:Y:S01]  /*2e150*/  LDL.LU R9, [R1+0xb80] ;  /* 0x000b800001097983 */ /* 0x000e620000300800 */
[----:B------:R-:W-:-:S05]  /*2e160*/  IADD3 R7, P2, R7, R4, RZ ;  /* 0x0000000407077210 */ /* 0x000fca0007f5e0ff */
[----:B------:R-:W-:Y:S01]  /*2e170*/  IMAD.X R12, R12, 0x1, R3, P2 ;  /* 0x000000010c0c7824 */ /* 0x000fe200010e0603 */
[----:B-1----:R-:W-:-:S05]  /*2e180*/  IADD3 R9, P1, R9, R4, RZ ;  /* 0x0000000409097210 */ /* 0x002fca0007f3e0ff */
[----:B--2---:R-:W-:Y:S01]  /*2e190*/  IMAD.X R8, R8, 0x1, R3, P1 ;  /* 0x0000000108087824 */ /* 0x004fe200008e0603 */
[----:B------:R1:W-:Y:S04]  /*2e1a0*/  STL [R1+0xb80], R9 ;  /* 0x000b800901007387 */ /* 0x0003e80000100800 */
[----:B------:R2:W-:Y:S01]  /*2e1b0*/  STL [R1+0xb7c], R8 ;  /* 0x000b7c0801007387 */ /* 0x0005e20000100800 */
[----:B-1----:R-:W-:-:S04]  /*2e1c0*/  LOP3.LUT R9, R9, R8, RZ, 0x3c, !PT ;  /* 0x0000000809097212 */ /* 0x002fc800078e3cff */
[----:B--2---:R-:W-:-:S04]  /*2e1d0*/  LOP3.LUT R8, R9, R8, RZ, 0x3c, !PT ;  /* 0x0000000809087212 */ /* 0x004fc800078e3cff */
[----:B------:R-:W-:Y:S01]  /*2e1e0*/  LOP3.LUT R9, R9, R8, RZ, 0x3c, !PT ;  /* 0x0000000809097212 */ /* 0x000fe200078e3cff */
[----:B------:R1:W-:Y:S04]  /*2e1f0*/  STL [R1+0xbc0], R7 ;  /* 0x000bc00701007387 */ /* 0x0003e80000100800 */
[----:B------:R2:W-:Y:S04]  /*2e200*/  LDGSTS.E [R5+0x63380], desc[UR60][R8.64], P0 ;  /* 0x6338000008057fae */ /* 0x0005e8000812187c */
[----:B------:R4:W-:Y:S01]  /*2e210*/  STL [R1+0xbbc], R12 ;  /* 0x000bbc0c01007387 */ /* 0x0009e20000100800 */
[----:B--2---:R-:W-:Y:S01]  /*2e220*/  MOV R8, R7 ;  /* 0x0000000700087202 */ /* 0x004fe20000000f00 */
[----:B------:R-:W-:Y:S01]  /*2e230*/  IMAD.MOV.U32 R9, RZ, RZ, R12 ;  /* 0x000000ffff097224 */ /* 0x000fe200078e000c */
[----:B-1----:R-:W1:Y:S01]  /*2e240*/  LDC R7, c[0x0][0x230] ;  /* 0x00008c00ff077b82 */ /* 0x002e620000000800 */
[----:B----4-:R-:W5:Y:S04]  /*2e250*/  LDL.LU R12, [R1+0xfdc] ;  /* 0x000fdc00010c7983 */ /* 0x010f680000300800 */
[----:B------:R2:W-:Y:S04]  /*2e260*/  LDGSTS.E [R5+0x63780], desc[UR60][R8.64], P0 ;  /* 0x6378000008057fae */ /* 0x0005e8000812187c */
[----:B------:R-:W4:Y:S04]  /*2e270*/  LDL.LU R8, [R1+0xbfc] ;  /* 0x000bfc0001087983 */ /* 0x000f280000300800 */
[----:B------:R-:W2:Y:S01]  /*2e280*/  LDL.LU R9, [R1+0xc00] ;  /* 0x000c000001097983 */ /* 0x000ea20000300800 */
[----:B---3--:R-:W-:Y:S01]  /*2e290*/  IADD3 R6, P2, R6, R4, RZ ;  /* 0x0000000406067210 */ /* 0x008fe20007f5e0ff */
[----:B-1----:R-:W-:-:S03]  /*2e2a0*/  VIADD R7, R7, 0x7f ;  /* 0x0000007f07077836 */ /* 0x002fc60000000000 */
[----:B------:R-:W-:Y:S02]  /*2e2b0*/  IADD3.X R11, R11, R3, RZ, P2, !PT ;  /* 0x000000030b0b7210 */ /* 0x000fe400017fe4ff */
[----:B--2---:R-:W-:-:S05]  /*2e2c0*/  IADD3 R9, P1, R9, R4, RZ ;  /* 0x0000000409097210 */ /* 0x004fca0007f3e0ff */
[----:B----4-:R-:W-:Y:S01]  /*2e2d0*/  IMAD.X R8, R8, 0x1, R3, P1 ;  /* 0x0000000108087824 */ /* 0x010fe200008e0603 */
        /* <DEDUP_REMOVED lines=8> */
[----:B--2---:R-:W-:Y:S01]  /*2e360*/  IMAD.MOV.U32 R8, RZ, RZ, R6 ;  /* 0x000000ffff087224 */ /* 0x004fe200078e0006 */
[----:B-1----:R-:W-:-:S02]  /*2e370*/  SHF.R.S32.HI R6, RZ, 0x1f, R7 ;  /* 0x0000001fff067819 */ /* 0x002fc40000011407 */
[----:B------:R-:W-:Y:S02]  /*2e380*/  MOV R9, R11 ;  /* 0x0000000b00097202 */ /* 0x000fe40000000f00 */
[----:B---3--:R-:W5:Y:S01]  /*2e390*/  LDL.LU R11, [R1+0xfd8] ;  /* 0x000fd800010b7983 */ /* 0x008f620000300800 */
[----:B------:R-:W-:-:S03]  /*2e3a0*/  LEA.HI R6, R6, R7, RZ, 0x7 ;  /* 0x0000000706067211 */ /* 0x000fc600078f38ff */
[----:B------:R-:W5:Y:S01]  /*2e3b0*/  LDL.LU R7, [R1+0xfd4] ;  /* 0x000fd40001077983 */ /* 0x000f620000300800 */
[----:B------:R-:W-:Y:S01]  /*2e3c0*/  VIADD R13, R13, 0x1 ;  /* 0x000000010d0d7836 */ /* 0x000fe20000000000 */
[----:B------:R-:W-:Y:S02]  /*2e3d0*/  SHF.R.S32.HI R6, RZ, 0x7, R6 ;  /* 0x00000007ff067819 */ /* 0x000fe40000011406 */
[----:B------:R1:W-:Y:S02]  /*2e3e0*/  LDGSTS.E [R5+0x63f80], desc[UR60][R8.64], P0 ;  /* 0x63f8000008057fae */ /* 0x0003e4000812187c */
[----:B------:R-:W-:Y:S02]  /*2e3f0*/  ISETP.NE.U32.AND P0, PT, R13, R6, PT ;  /* 0x000000060d00720c */ /* 0x000fe40003f05070 */
[----:B------:R-:W0:Y:S01]  /*2e400*/  LDGDEPBAR ;  /* 0x00000000000079af */ /* 0x000e220000000000 */
[----:B-1----:R-:W-:-:S10]  /*2e410*/  IMAD.U32 R5, RZ, RZ, UR4 ;  /* 0x00000004ff057e24 */ /* 0x002fd4000f8e00ff */
[----:B------:R-:W-:Y:S05]  /*2e420*/  @P0 BRA `(.L_x_1) ;  /* 0xfffffee800f00947 */ /* 0x000fea000383ffff */
.L_x_0:
[----:B------:R-:W2:Y:S01]  /*2e430*/  LDL.LU R9, [R1+0xc58] ;  /* 0x000c580001097983 */ /* 0x000ea20000300800 */
[----:B------:R-:W-:-:S04]  /*2e440*/  DEPBAR.LE SB0, 0x0 ;  /* 0x000080000000791a */ /* 0x000fc80000000000 */
[----:B------:R-:W3:Y:S01]  /*2e450*/  LDL R8, [R1+0xc54] ;  /* 0x000c540001087983 */ /* 0x000ee20000100800 */
[----:B------:R-:W1:Y:S01]  /*2e460*/  S2R R5, SR_TID.X ;  /* 0x0000000000057919 */ /* 0x000e620000002100 */
[C---:B-----5:R-:W-:Y:S01]  /*2e470*/  IADD3 R0, R7.reuse, 0x1, RZ ;  /* 0x0000000107007810 */ /* 0x060fe20007ffe0ff */
[----:B------:R-:W-:Y:S02]  /*2e480*/  IMAD.MOV.U32 R18, RZ, RZ, R152 ;  /* 0x000000ffff127224 */ /* 0x000fe400078e0098 */
[----:B------:R-:W-:Y:S01]  /*2e490*/  IMAD.MOV.U32 R19, RZ, RZ, R154 ;  /* 0x000000ffff137224 */ /* 0x000fe200078e009a */
[----:B------:R-:W4:Y:S01]  /*2e4a0*/  LDL.LU R6, [R1+0xc50] ;  /* 0x000c500001067983 */ /* 0x000f220000300800 */
[----:B------:R-:W-:Y:S01]  /*2e4b0*/  IADD3 R2, R7, 0x2, RZ ;  /* 0x0000000207027810 */ /* 0x000fe20007ffe0ff */
[----:B------:R-:W-:Y:S01]  /*2e4c0*/  IMAD.MOV.U32 R21, RZ, RZ, R90 ;  /* 0x000000ffff157224 */ /* 0x000fe200078e005a */
[----:B------:R-:W-:Y:S01]  /*2e4d0*/  MOV R20, R88 ;  /* 0x0000005800147202 */ /* 0x000fe20000000f00 */
[----:B------:R-:W4:Y:S01]  /*2e4e0*/  LDL.LU R16, [R1] ;  /* 0x0000000001107983 */ /* 0x000f220000300800 */
[----:B------:R-:W-:Y:S01]  /*2e4f0*/  IMAD.MOV.U32 R22, RZ, RZ, R24 ;  /* 0x000000ffff167224 */ /* 0x000fe200078e0018 */
[----:B------:R-:W-:Y:S01]  /*2e500*/  MOV R23, R26 ;  /* 0x0000001a00177202 */ /* 0x000fe20000000f00 */
[----:B------:R-:W-:Y:S01]  /*2e510*/  IMAD.MOV.U32 R219, RZ, RZ, R195 ;  /* 0x000000ffffdb7224 */ /* 0x000fe200078e00c3 */
[----:B------:R-:W4:Y:S01]  /*2e520*/  LDL.LU R17, [R1+0x8] ;  /* 0x0000080001117983 */ /* 0x000f220000300800 */
[----:B------:R-:W-:Y:S01]  /*2e530*/  MOV R218, R193 ;  /* 0x000000c100da7202 */ /* 0x000fe20000000f00 */
[----:B------:R-:W-:Y:S01]  /*2e540*/  IMAD.MOV.U32 R223, RZ, RZ, R199 ;  /* 0x000000ffffdf7224 */ /* 0x000fe200078e00c7 */
        /* <DEDUP_REMOVED lines=9> */
[----:B------:R-:W-:-:S02]  /*2e5e0*/  IMAD.MOV.U32 R246, RZ, RZ, R81 ;  /* 0x000000fffff67224 */ /* 0x000fc400078e0051 */
[----:B------:R-:W-:Y:S01]  /*2e5f0*/  IMAD.MOV.U32 R247, RZ, RZ, R83 ;  /* 0x000000fffff77224 */ /* 0x000fe200078e0053 */
[----:B------:R-:W-:Y:S01]  /*2e600*/  MOV R238, R212 ;  /* 0x000000d400ee7202 */ /* 0x000fe20000000f00 */
[----:B------:R-:W-:Y:S01]  /*2e610*/  IMAD.MOV.U32 R239, RZ, RZ, R214 ;  /* 0x000000ffffef7224 */ /* 0x000fe200078e00d6 */
[----:B------:R-:W-:Y:S01]  /*2e620*/  ULDC.64 UR28, c[0x0][0x228] ;  /* 0x00008a00001c7ab9 */ /* 0x000fe20000000a00 */
[----:B------:R-:W-:Y:S01]  /*2e630*/  ULDC UR24, c[0x0][0x248] ;  /* 0x0000920000187ab9 */ /* 0x000fe20000000800 */
[C---:B-1----:R-:W-:Y:S01]  /*2e640*/  IMAD.SHL.U32 R4, R5.reuse, 0x10, RZ ;  /* 0x0000001005047824 */ /* 0x042fe200078e00ff */
[----:B------:R-:W-:Y:S01]  /*2e650*/  ULDC.64 UR22, c[0x0][0x228] ;  /* 0x00008a0000167ab9 */ /* 0x000fe20000000a00 */
[C---:B------:R-:W-:Y:S01]  /*2e660*/  IMAD.SHL.U32 R3, R5.reuse, 0x40, RZ ;  /* 0x0000004005037824 */ /* 0x040fe200078e00ff */
[----:B------:R-:W-:Y:S01]  /*2e670*/  LOP3.LUT R5, R5, 0x60, RZ, 0xc0, !PT ;  /* 0x0000006005057812 */ /* 0x000fe200078ec0ff */
[----:B------:R-:W-:Y:S01]  /*2e680*/  ULDC.64 UR20, c[0x0][0x228] ;  /* 0x00008a0000147ab9 */ /* 0x000fe20000000a00 */
[----:B------:R-:W-:Y:S01]  /*2e690*/  LOP3.LUT R4, R4, 0xf0, RZ, 0xc0, !PT ;  /* 0x000000f004047812 */ /* 0x000fe200078ec0ff */
[----:B------:R-:W-:Y:S01]  /*2e6a0*/  ULDC.64 UR18, c[0x0][0x228] ;  /* 0x00008a0000127ab9 */ /* 0x000fe20000000a00 */
[----:B------:R-:W-:Y:S01]  /*2e6b0*/  LOP3.LUT R3, R3, 0x400, RZ, 0xc0, !PT ;  /* 0x0000040003037812 */ /* 0x000fe200078ec0ff */
[----:B------:R-:W-:Y:S01]  /*2e6c0*/  ULDC.64 UR16, c[0x0][0x228] ;  /* 0x00008a0000107ab9 */ /* 0x000fe20000000a00 */
[----:B------:R-:W-:Y:S01]  /*2e6d0*/  ULDC.64 UR14, c[0x0][0x228] ;  /* 0x00008a00000e7ab9 */ /* 0x000fe20000000a00 */
[----:B------:R-:W-:Y:S01]  /*2e6e0*/  ULDC.64 UR12, c[0x0][0x228] ;  /* 0x00008a00000c7ab9 */ /* 0x000fe20000000a00 */
[----:B------:R-:W-:Y:S01]  /*2e6f0*/  ULDC.64 UR10, c[0x0][0x228] ;  /* 0x00008a00000a7ab9 */ /* 0x000fe20000000a00 */
[----:B------:R-:W-:Y:S01]  /*2e700*/  ULDC.64 UR8, c[0x0][0x228] ;  /* 0x00008a0000087ab9 */ /* 0x000fe20000000a00 */
[----:B------:R-:W-:Y:S01]  /*2e710*/  ULDC.64 UR6, c[0x0][0x228] ;  /* 0x00008a0000067ab9 */ /* 0x000fe20000000a00 */
[----:B------:R-:W-:Y:S01]  /*2e720*/  ULDC.64 UR26, c[0x0][0x228] ;  /* 0x00008a00001a7ab9 */ /* 0x000fe20000000a00 */
[----:B------:R-:W-:Y:S01]  /*2e730*/  BAR.SYNC.DEFER_BLOCKING 0x0 ;  /* 0x0000000000007b1d */ /* 0x000fe20000010000 */
[----:B--2---:R-:W-:-:S02]  /*2e740*/  R2UR UR4, R9 ;  /* 0x00000000090472ca */ /* 0x004fc400000e0000 */
[-C--:B---3--:R-:W-:Y:S01]  /*2e750*/  ISETP.GE.AND P4, PT, R0, R8.reuse, PT ;  /* 0x000000080000720c */ /* 0x088fe20003f86270 */
[C---:B------:R-:W-:Y:S01]  /*2e760*/  VIADD R0, R7.reuse, 0x4 ;  /* 0x0000000407007836 */ /* 0x040fe20000000000 */
[----:B------:R-:W-:Y:S01]  /*2e770*/  ISETP.GE.AND P6, PT, R2, R8, PT ;  /* 0x000000080200720c */ /* 0x000fe20003fc6270 */
[----:B------:R-:W-:-:S03]  /*2e780*/  VIADD R2, R7, 0x3 ;  /* 0x0000000307027836 */ /* 0x000fc60000000000 */
[----:B------:R-:W-:-:S05]  /*2e790*/  ISETP.GE.AND P1, PT, R0, R8, PT ;  /* 0x000000080000720c */ /* 0x000fca0003f26270 */
[----:B------:R-:W-:Y:S02]  /*2e7a0*/  IADD3 R3, R3, UR4, R4 ;  /* 0x0000000403037c10 */ /* 0x000fe4000fffe004 */
[----:B----4-:R-:W-:Y:S02]  /*2e7b0*/  ISETP.GE.AND P3, PT, R11, R6, PT ;  /* 0x000000060b00720c */ /* 0x010fe40003f66270 */
[----:B------:R-:W-:Y:S02]  /*2e7c0*/  LEA R0, R5, R3, 0x3 ;  /* 0x0000000305007211 */ /* 0x000fe400078e18ff */
[----:B------:R-:W-:-:S03]  /*2e7d0*/  ISETP.GE.AND P2, PT, R2, R8, PT ;  /* 0x000000080200720c */ /* 0x000fc60003f46270 */
[----:B------:R1:W-:Y:S04]  /*2e7e0*/  STSM.16.M88.4 [R0], R16 ;  /* 0x0000001000007844 */ /* 0x0003e80000000200 */
[----:B-1----:R-:W2:Y:S04]  /*2e7f0*/  LDL.LU R16, [R1+0x4] ;  /* 0x0000040001107983 */ /* 0x002ea80000300800 */
[----:B------:R-:W2:Y:S01]  /*2e800*/  LDL.LU R17, [R1+0xc] ;  /* 0x00000c0001117983 */ /* 0x000ea20000300800 */
[----:B------:R-:W1:Y:S01]  /*2e810*/  S2R R6, SR_TID.X ;  /* 0x0000000000067919 */ /* 0x000e620000002100 */
[----:B------:R-:W-:-:S02]  /*2e820*/  IMAD.MOV.U32 R18, RZ, RZ, R153 ;  /* 0x000000ffff127224 */ /* 0x000fc400078e0099 */
[----:B------:R-:W-:Y:S01]  /*2e830*/  IMAD.MOV.U32 R19, RZ, RZ, R155 ;  /* 0x000000ffff137224 */ /* 0x000fe200078e009b */
[----:B------:R-:W-:Y:S01]  /*2e840*/  BAR.SYNC.DEFER_BLOCKING 0x0 ;  /* 0x0000000000007b1d */ /* 0x000fe20000010000 */
[----:B-1----:R-:W-:-:S04]  /*2e850*/  LOP3.LUT R6, R6, 0x7f, RZ, 0xc0, !PT ;  /* 0x0000007f06067812 */ /* 0x002fc800078ec0ff */
[----:B------:R-:W-:Y:S01]  /*2e860*/  LEA R2, R6, UR4, 0x4 ;  /* 0x0000000406027c11 */ /* 0x000fe2000f8e20ff */
[----:B------:R-:W-:Y:S02]  /*2e870*/  ULDC.64 UR4, c[0x0][0x220] ;  /* 0x0000880000047ab9 */ /* 0x000fe40000000a00 */
[----:B------:R-:W1:Y:S02]  /*2e880*/  LDC R6, c[0x0][0x244] ;  /* 0x00009100ff067b82 */ /* 0x000e640000000800 */
[----:B------:R-:W3:Y:S06]  /*2e890*/  LDS.128 R152, [R2] ;  /* 0x0000000002987984 */ /* 0x000eec0000000c00 */
[----:B------:R-:W-:Y:S06]  /*2e8a0*/  BAR.SYNC.DEFER_BLOCKING 0x0 ;  /* 0x0000000000007b1d */ /* 0x000fec0000010000 */
[----:B------:R-:W-:Y:S02]  /*2e8b0*/  STSM.16.M88.4 [R0], R20 ;  /* 0x0000001400007844 */ /* 0x000fe40000000200 */
[----:B------:R-:W-:Y:S06]  /*2e8c0*/  BAR.SYNC.DEFER_BLOCKING 0x0 ;  /* 0x0000000000007b1d */ /* 0x000fec0000010000 */
[----:B------:R-:W4:Y:S02]  /*2e8d0*/  LDS.128 R20, [R2] ;  /* 0x0000000002147984 */ /* 0x000f240000000c00 */
[----:B------:R-:W-:Y:S06]  /*2e8e0*/  BAR.SYNC.DEFER_BLOCKING 0x0 ;  /* 0x0000000000007b1d */ /* 0x000fec0000010000 */
[----:B---3--:R-:W-:Y:S04]  /*2e8f0*/  STL.64 [R1+0x140], R152 ;  /* 0x0001409801007387 */ /* 0x008fe80000100a00 */
[----:B------:R-:W-:Y:S04]  /*2e900*/  STL.64 [R1+0x148], R154 ;  /* 0x0001489a01007387 */ /* 0x000fe80000100a00 */
[----:B----4-:R-:W-:Y:S04]  /*2e910*/  STL.64 [R1+0x130], R20 ;  /* 0x0001301401007387 */ /* 0x010fe80000100a00 */
[----:B------:R-:W-:Y:S04]  /*2e920*/  STL.64 [R1+0x138], R22 ;  /* 0x0001381601007387 */ /* 0x000fe80000100a00 */
[----:B--2---:R2:W-:Y:S04]  /*2e930*/  STSM.16.M88.4 [R0], R16 ;  /* 0x0000001000007844 */ /* 0x0045e80000000200 */
[----:B--2---:R-:W2:Y:S04]  /*2e940*/  LDL.LU R16, [R1+0x10] ;  /* 0x0000100001107983 */ /* 0x004ea80000300800 */
[----:B------:R-:W2:Y:S01]  /*2e950*/  LDL.LU R17, [R1+0x18] ;  /* 0x0000180001117983 */ /* 0x000ea20000300800 */
[----:B------:R-:W-:Y:S01]  /*2e960*/  IMAD.MOV.U32 R22, RZ, RZ, R25 ;  /* 0x000000ffff167224 */ /* 0x000fe200078e0019 */
[----:B------:R-:W-:Y:S01]  /*2e970*/  MOV R23, R27 ;  /* 0x0000001b00177202 */ /* 0x000fe20000000f00 */
[----:B------:R-:W-:Y:S01]  /*2e980*/  BAR.SYNC.DEFER_BLOCKING 0x0 ;  /* 0x0000000000007b1d */ /* 0x000fe20000010000 */
[----:B------:R-:W-:Y:S01]  /*2e990*/  MOV R20, R89 ;  /* 0x0000005900147202 */ /* 0x000fe20000000f00 */
[----:B------:R-:W-:-:S04]  /*2e9a0*/  IMAD.MOV.U32 R21, RZ, RZ, R91 ;  /* 0x000000ffff157224 */ /* 0x000fc800078e005b */
[----:B------:R-:W3:Y:S02]  /*2e9b0*/  LDS.128 R24, [R2] ;  /* 0x0000000002187984 */ /* 0x000ee40000000c00 */
[----:B------:R-:W-:Y:S06]  /*2e9c0*/  BAR.SYNC.DEFER_BLOCKING 0x0 ;  /* 0x0000000000007b1d */ /* 0x000fec0000010000 */
[----:B------:R-:W-:Y:S02]  /*2e9d0*/  STSM.16.M88.4 [R0], R20 ;  /* 0x0000001400007844 */ /* 0x000fe40000000200 */
[----:B------:R-:W-:Y:S06]  /*2e9e0*/  BAR.SYNC.DEFER_BLOCKING 0x0 ;  /* 0x0000000000007b1d */ /* 0x000fec0000010000 */
[----:B------:R-:W4:Y:S01]  /*2e9f0*/  LDS.128 R20, [R2] ;  /* 0x0000000002147984 */ /* 0x000f220000000c00 */
[----:B------:R-:W-:-:S02]  /*2ea00*/  IMAD.MOV.U32 R18, RZ, RZ, R156 ;  /* 0x000000ffff127224 */ /* 0x000fc400078e009c */
[----:B------:R-:W-:Y:S01]  /*2ea10*/  IMAD.MOV.U32 R19, RZ, RZ, R158 ;  /* 0x000000ffff137224 */ /* 0x000fe200078e009e */
[----:B------:R-:W-:Y:S06]  /*2ea20*/  BAR.SYNC.DEFER_BLOCKING 0x0 ;  /* 0x0000000000007b1d */ /* 0x000fec0000010000 */
[----:B---3--:R-:W-:Y:S04]  /*2ea30*/  STL.64 [R1+0x120], R24 ;  /* 0x0001201801007387 */ /* 0x008fe80000100a00 */
[----:B------:R-:W-:Y:S04]  /*2ea40*/  STL.64 [R1+0x128], R26 ;  /* 0x0001281a01007387 */ /* 0x000fe80000100a00 */
[----:B----4-:R-:W-:Y:S04]  /*2ea50*/  STL.64 [R1+0x110], R20 ;  /* 0x0001101401007387 */ /* 0x010fe80000100a00 */
[----:B------:R-:W-:Y:S04]  /*2ea60*/  STL.64 [R1+0x118], R22 ;  /* 0x0001181601007387 */ /* 0x000fe80000100a00 */
[----:B--2---:R2:W-:Y:S01]  /*2ea70*/  STSM.16.M88.4 [R0], R16 ;  /* 0x0000001000007844 */ /* 0x0045e20000000200 */
[----:B------:R-:W-:Y:S06]  /*2ea80*/  BAR.SYNC.DEFER_BLOCKING 0x0 ;  /* 0x0000000000007b1d */ /* 0x000fec0000010000 */
[----:B--2---:R-:W2:Y:S04]  /*2ea90*/  LDL.LU R16, [R1+0x14] ;  /* 0x0000140001107983 */ /* 0x004ea80000300800 */
[----:B------:R-:W2:Y:S04]  /*2eaa0*/  LDL.LU R17, [R1+0x1c] ;  /* 0x00001c0001117983 */ /* 0x000ea80000300800 */
[----:B------:R-:W3:Y:S01]  /*2eab0*/  LDS.128 R24, [R2] ;  /* 0x0000000002187984 */ /* 0x000ee20000000c00 */
[----:B------:R-:W-:Y:S01]  /*2eac0*/  MOV R20, R92 ;  /* 0x0000005c00147202 */ /* 0x000fe20000000f00 */
[----:B------:R-:W-:Y:S01]  /*2ead0*/  IMAD.MOV.U32 R21, RZ, RZ, R94 ;  /* 0x000000ffff157224 */ /* 0x000fe200078e005e */
[----:B------:R-:W-:Y:S01]  /*2eae0*/  MOV R23, R30 ;  /* 0x0000001e00177202 */ /* 0x000fe20000000f00 */
[----:B------:R-:W-:Y:S01]  /*2eaf0*/  IMAD.MOV.U32 R22, RZ, RZ, R28 ;  /* 0x000000ffff167224 */ /* 0x000fe200078e001c */
[----:B------:R-:W-:Y:S06]  /*2eb00*/  BAR.SYNC.DEFER_BLOCKING 0x0 ;  /* 0x0000000000007b1d */ /* 0x000fec0000010000 */
[----:B------:R-:W-:Y:S04]  /*2eb10*/  STSM.16.M88.4 [R0], R20 ;  /* 0x0000001400007844 */ /* 0x000fe80000000200 */
[----:B---3--:R-:W-:Y:S01]  /*2eb20*/  STL [R1+0x100], R24 ;  /* 0x0001001801007387 */ /* 0x008fe20000100800 */
[----:B------:R-:W-:-:S03]  /*2eb30*/  MOV R13, R25 ;  /* 0x00000019000d7202 */ /* 0x000fc60000000f00 */
[----:B------:R-:W-:Y:S01]  /*2eb40*/  STL.64 [R1+0x108], R26 ;  /* 0x0001081a01007387 */ /* 0x000fe20000100a00 */
[----:B------:R-:W-:Y:S06]  /*2eb50*/  BAR.SYNC.DEFER_BLOCKING 0x0 ;  /* 0x0000000000007b1d */ /* 0x000fec0000010000 */
[----:B------:R-:W3:Y:S01]  /*2eb60*/  LDS.128 R24, [R2] ;  /* 0x0000000002187984 */ /* 0x000ee20000000c00 */
[----:B------:R-:W-:-:S03]  /*2eb70*/  IMAD.MOV.U32 R18, RZ, RZ, R157 ;  /* 0x000000ffff127224 */ /* 0x000fc600078e009d */
[----:B------:R3:W-:Y:S01]  /*2eb80*/  STL [R1+0xfd8], R13 ;  /* 0x000fd80d01007387 */ /* 0x0007e20000100800 */
[----:B------:R-:W-:Y:S01]  /*2eb90*/  IMAD.MOV.U32 R19, RZ, RZ, R159 ;  /* 0x000000ffff137224 */ /* 0x000fe200078e009f */
[----:B------:R-:W-:Y:S01]  /*2eba0*/  BAR.SYNC.DEFER_BLOCKING 0x0 ;  /* 0x0000000000007b1d */ /* 0x000fe20000010000 */
[----:B---3--:R-:W-:Y:S02]  /*2ebb0*/  IMAD.MOV.U32 R13, RZ, RZ, R24 ;  /* 0x000000ffff0d7224 */ /* 0x008fe400078e0018 */
[----:B------:R-:W-:-:S03]  /*2ebc0*/  IMAD.MOV.U32 R252, RZ, RZ, R27 ;  /* 0x000000fffffc7224 */ /* 0x000fc600078e001b */
[----:B------:R-:W-:Y:S04]  /*2ebd0*/  STL [R1+0x14], R25 ;  /* 0x0000141901007387 */ /* 0x000fe80000100800 */
[----:B------:R-:W-:Y:S04]  /*2ebe0*/  STL [R1+0x18], R26 ;  /* 0x0000181a01007387 */ /* 0x000fe80000100800 */
[----:B------:R-:W-:Y:S04]  /*2ebf0*/  STL [R1+0xfdc], R13 ;  /* 0x000fdc0d01007387 */ /* 0x000fe80000100800 */
[----:B------:R-:W-:Y:S01]  /*2ec00*/  STL [R1+0xfd4], R252 ;  /* 0x000fd4fc01007387 */ /* 0x000fe20000100800 */
[----:B------:R-:W-:Y:S01]  /*2ec10*/  MOV R20, R93 ;  /* 0x0000005d00147202 */ /* 0x000fe20000000f00 */
[----:B------:R-:W-:Y:S01]  /*2ec20*/  IMAD.MOV.U32 R21, RZ, RZ, R95 ;  /* 0x000000ffff157224 */ /* 0x000fe200078e005f */
[----:B------:R-:W-:Y:S01]  /*2ec30*/  MOV R23, R31 ;  /* 0x0000001f00177202 */ /* 0x000fe20000000f00 */
[----:B------:R-:W-:Y:S01]  /*2ec40*/  IMAD.MOV.U32 R22, RZ, RZ, R29 ;  /* 0x000000ffff167224 */ /* 0x000fe200078e001d */
[----:B--2---:R2:W-:Y:S01]  /*2ec50*/  STSM.16.M88.4 [R0], R16 ;  /* 0x0000001000007844 */ /* 0x0045e20000000200 */
[----:B------:R-:W-:Y:S06]  /*2ec60*/  BAR.SYNC.DEFER_BLOCKING 0x0 ;  /* 0x0000000000007b1d */ /* 0x000fec0000010000 */
[----:B--2---:R-:W2:Y:S04]  /*2ec70*/  LDL.LU R16, [R1+0x20] ;  /* 0x0000200001107983 */ /* 0x004ea80000300800 */
[----:B------:R-:W2:Y:S04]  /*2ec80*/  LDL.LU R17, [R1+0x28] ;  /* 0x0000280001117983 */ /* 0x000ea80000300800 */
[----:B------:R-:W3:Y:S01]  /*2ec90*/  LDS.128 R24, [R2] ;  /* 0x0000000002187984 */ /* 0x000ee20000000c00 */
[----:B------:R-:W-:Y:S06]  /*2eca0*/  BAR.SYNC.DEFER_BLOCKING 0x0 ;  /* 0x0000000000007b1d */ /* 0x000fec0000010000 */
[----:B------:R4:W-:Y:S02]  /*2ecb0*/  STSM.16.M88.4 [R0], R20 ;  /* 0x0000001400007844 */ /* 0x0009e40000000200 */
[----:B------:R-:W-:Y:S01]  /*2ecc0*/  BAR.SYNC.DEFER_BLOCKING 0x0 ;  /* 0x0000000000007b1d */ /* 0x000fe20000010000 */
[----:B---3--:R-:W-:Y:S01]  /*2ecd0*/  IMAD.MOV.U32 R10, RZ, RZ, R27 ;  /* 0x000000ffff0a7224 */ /* 0x008fe200078e001b */
[----:B------:R-:W-:-:S04]  /*2ece0*/  MOV R252, R26 ;  /* 0x0000001a00fc7202 */ /* 0x000fc80000000f00 */
[----:B------:R-:W-:Y:S04]  /*2ecf0*/  STL.64 [R1], R24 ;  /* 0x0000001801007387 */ /* 0x000fe80000100a00 */
[----:B------:R-:W-:Y:S04]  /*2ed00*/  STL [R1+0xfe4], R10 ;  /* 0x000fe40a01007387 */ /* 0x000fe80000100800 */
[----:B------:R-:W-:Y:S04]  /*2ed10*/  STL [R1+0xfe0], R252 ;  /* 0x000fe0fc01007387 */ /* 0x000fe80000100800 */
[----:B----4-:R-:W3:Y:S04]  /*2ed20*/  LDL.LU R20, [R1+0x24] ;  /* 0x0000240001147983 */ /* 0x010ee80000300800 */
[----:B------:R-:W3:Y:S04]  /*2ed30*/  LDL.LU R21, [R1+0x2c] ;  /* 0x00002c0001157983 */ /* 0x000ee80000300800 */
[----:B------:R-:W4:Y:S01]  /*2ed40*/  LDS.128 R248, [R2] ;  /* 0x0000000002f87984 */ /* 0x000f220000000c00 */
[----:B------:R-:W-:-:S02]  /*2ed50*/  IMAD.MOV.U32 R18, RZ, RZ, R160 ;  /* 0x000000ffff127224 */ /* 0x000fc400078e00a0 */
[----:B------:R-:W-:Y:S01]  /*2ed60*/  IMAD.MOV.U32 R19, RZ, RZ, R162 ;  /* 0x000000ffff137224 */ /* 0x000fe200078e00a2 */
[----:B------:R-:W-:Y:S06]  /*2ed70*/  BAR.SYNC.DEFER_BLOCKING 0x0 ;  /* 0x0000000000007b1d */ /* 0x000fec0000010000 */
[----:B------:R-:W4:Y:S04]  /*2ed80*/  LDL.LU R28, [R1+0x30] ;  /* 0x00003000011c7983 */ /* 0x000f280000300800 */
[----:B------:R-:W4:Y:S01]  /*2ed90*/  LDL.LU R29, [R1+0x38] ;  /* 0x00003800011d7983 */ /* 0x000f220000300800 */
[----:B------:R-:W-:Y:S01]  /*2eda0*/  MOV R22, R161 ;  /* 0x000000a100167202 */ /* 0x000fe20000000f00 */
[----:B------:R-:W-:-:S02]  /*2edb0*/  IMAD.MOV.U32 R23, RZ, RZ, R163 ;  /* 0x000000ffff177224 */ /* 0x000fc400078e00a3 */
[----:B--2---:R2:W-:Y:S01]  /*2edc0*/  STSM.16.M88.4 [R0], R16 ;  /* 0x0000001000007844 */ /* 0x0045e20000000200 */
[----:B------:R-:W-:Y:S06]  /*2edd0*/  BAR.SYNC.DEFER_BLOCKING 0x0 ;  /* 0x0000000000007b1d */ /* 0x000fec0000010000 */
[----:B------:R-:W1:Y:S01]  /*2ede0*/  LDS.128 R240, [R2] ;  /* 0x0000000002f07984 */ /* 0x000e620000000c00 */
[----:B--2---:R-:W-:Y:S01]  /*2edf0*/  IMAD.MOV.U32 R16, RZ, RZ, R96 ;  /* 0x000000ffff107224 */ /* 0x004fe200078e0060 */
[----:B------:R-:W-:Y:S01]  /*2ee00*/  MOV R17, R98 ;  /* 0x0000006200117202 */ /* 0x000fe20000000f00 */
[----:B------:R-:W-:-:S02]  /*2ee10*/  IMAD.MOV.U32 R18, RZ, RZ, R32 ;  /* 0x000000ffff127224 */ /* 0x000fc400078e0020 */
[----:B------:R-:W-:Y:S01]  /*2ee20*/  IMAD.MOV.U32 R19, RZ, RZ, R34 ;  /* 0x000000ffff137224 */ /* 0x000fe200078e0022 */
[----:B------:R-:W-:Y:S06]  /*2ee30*/  BAR.SYNC.DEFER_BLOCKING 0x0 ;  /* 0x0000000000007b1d */ /* 0x000fec0000010000 */
[----:B------:R-:W2:Y:S04]  /*2ee40*/  LDL.LU R32, [R1+0x34] ;  /* 0x0000340001207983 */ /* 0x000ea80000300800 */
[----:B------:R-:W-:Y:S01]  /*2ee50*/  STSM.16.M88.4 [R0], R16 ;  /* 0x0000001000007844 */ /* 0x000fe20000000200 */
[----:B------:R-:W-:Y:S06]  /*2ee60*/  BAR.SYNC.DEFER_BLOCKING 0x0 ;  /* 0x0000000000007b1d */ /* 0x000fec0000010000 */
[----:B------:R-:W1:Y:S02]  /*2ee70*/  LDS.128 R16, [R2] ;  /* 0x0000000002107984 */ /* 0x000e640000000c00 */
[----:B------:R-:W-:Y:S06]  /*2ee80*/  BAR.SYNC.DEFER_BLOCKING 0x0 ;  /* 0x0000000000007b1d */ /* 0x000fec0000010000 */
[----:B---3--:R3:W-:Y:S02]  /*2ee90*/  STSM.16.M88.4 [R0], R20 ;  /* 0x0000001400007844 */ /* 0x0087e40000000200 */
[----:B------:R-:W-:Y:S01]  /*2eea0*/  BAR.SYNC.DEFER_BLOCKING 0x0 ;  /* 0x0000000000007b1d */ /* 0x000fe20000010000 */
[----:B---3--:R-:W-:-:S05]  /*2eeb0*/  IMAD.MOV.U32 R22, RZ, RZ, R33 ;  /* 0x000000ffff167224 */ /* 0x008fca00078e0021 */
[----:B------:R-:W2:Y:S04]  /*2eec0*/  LDL.LU R33, [R1+0x3c] ;  /* 0x00003c0001217983 */ /* 0x000ea80000300800 */
[----:B------:R-:W3:Y:S04]  /*2eed0*/  LDL.LU R92, [R1+0x40] ;  /* 0x00004000015c7983 */ /* 0x000ee80000300800 */
[----:B------:R-:W3:Y:S04]  /*2eee0*/  LDL.LU R93, [R1+0x48] ;  /* 0x00004800015d7983 */ /* 0x000ee80000300800 */
[----:B------:R-:W1:Y:S01]  /*2eef0*/  LDS.128 R24, [R2] ;  /* 0x0000000002187984 */ /* 0x000e620000000c00 */
[----:B------:R-:W-:Y:S01]  /*2ef00*/  IMAD.MOV.U32 R20, RZ, RZ, R97 ;  /* 0x000000ffff147224 */ /* 0x000fe200078e0061 */
[----:B------:R-:W-:Y:S01]  /*2ef10*/  MOV R21, R99 ;  /* 0x0000006300157202 */ /* 0x000fe20000000f00 */
[----:B------:R-:W-:Y:S01]  /*2ef20*/  IMAD.MOV.U32 R23, RZ, RZ, R35 ;  /* 0x000000ffff177224 */ /* 0x000fe200078e0023 */
[----:B------:R-:W-:Y:S01]  /*2ef30*/  BAR.SYNC.DEFER_BLOCKING 0x0 ;  /* 0x0000000000007b1d */ /* 0x000fe20000010000 */
[----:B------:R-:W-:Y:S01]  /*2ef40*/  MOV R30, R164 ;  /* 0x000000a4001e7202 */ /* 0x000fe20000000f00 */
[----:B------:R-:W-:-:S04]  /*2ef50*/  IMAD.MOV.U32 R31, RZ, RZ, R166 ;  /* 0x000000ffff1f7224 */ /* 0x000fc800078e00a6 */
[----:B------:R-:W3:Y:S04]  /*2ef60*/  LDL.LU R96, [R1+0x44] ;  /* 0x0000440001607983 */ /* 0x000ee80000300800 */
[----:B------:R-:W3:Y:S04]  /*2ef70*/  LDL.LU R97, [R1+0x4c] ;  /* 0x00004c0001617983 */ /* 0x000ee80000300800 */
[----:B------:R-:W-:Y:S01]  /*2ef80*/  STSM.16.M88.4 [R0], R20 ;  /* 0x0000001400007844 */ /* 0x000fe20000000200 */
[----:B------:R-:W-:Y:S06]  /*2ef90*/  BAR.SYNC.DEFER_BLOCKING 0x0 ;  /* 0x0000000000007b1d */ /* 0x000fec0000010000 */
[----:B------:R-:W1:Y:S02]  /*2efa0*/  LDS.128 R20, [R2] ;  /* 0x0000000002147984 */ /* 0x000e640000000c00 */
[----:B------:R-:W-:Y:S06]  /*2efb0*/  BAR.SYNC.DEFER_BLOCKING 0x0 ;  /* 0x0000000000007b1d */ /* 0x000fec0000010000 */
[----:B----4-:R4:W-:Y:S02]  /*2efc0*/  STSM.16.M88.4 [R0], R28 ;  /* 0x0000001c00007844 */ /* 0x0109e40000000200 */
[----:B------:R-:W-:Y:S06]  /*2efd0*/  BAR.SYNC.DEFER_BLOCKING 0x0 ;  /* 0x0000000000007b1d */ /* 0x000fec0000010000 */
[----:B------:R-:W1:Y:S01]  /*2efe0*/  LDS.128 R88, [R2] ;  /* 0x0000000002587984 */ /* 0x000e620000000c00 */
[----:B----4-:R-:W-:Y:S01]  /*2eff0*/  IMAD.MOV.U32 R28, RZ, RZ, R100 ;  /* 0x000000ffff1c7224 */ /* 0x010fe200078e0064 */
[----:B------:R-:W-:Y:S01]  /*2f000*/  MOV R29, R102 ;  /* 0x00000066001d7202 */ /* 0x000fe20000000f00 */
[----:B------:R-:W-:-:S02]  /*2f010*/  IMAD.MOV.U32 R30, RZ, RZ, R36 ;  /* 0x000000ffff1e7224 */ /* 0x000fc400078e0024 */
[----:B------:R-:W-:Y:S01]  /*2f020*/  IMAD.MOV.U32 R31, RZ, RZ, R38 ;  /* 0x000000ffff1f7224 */ /* 0x000fe200078e0026 */
[----:B------:R-:W-:Y:S06]  /*2f030*/  BAR.SYNC.DEFER_BLOCKING 0x0 ;  /* 0x0000000000007b1d */ /* 0x000fec0000010000 */
[----:B------:R-:W-:Y:S02]  /*2f040*/  STSM.16.M88.4 [R0], R28 ;  /* 0x0000001c00007844 */ /* 0x000fe40000000200 */
[----:B------:R-:W-:Y:S01]  /*2f050*/  BAR.SYNC.DEFER_BLOCKING 0x0 ;  /* 0x0000000000007b1d */ /* 0x000fe20000010000 */
[----:B------:R-:W-:Y:S01]  /*2f060*/  MOV R34, R165 ;  /* 0x000000a500227202 */ /* 0x000fe20000000f00 */
[----:B------:R-:W-:-:S04]  /*2f070*/  IMAD.MOV.U32 R35, RZ, RZ, R167 ;  /* 0x000000ffff237224 */ /* 0x000fc800078e00a7 */
[----:B------:R-:W4:Y:S02]  /*2f080*/  LDS.128 R28, [R2] ;  /* 0x00000000021c7984 */ /* 0x000f240000000c00 */
[----:B------:R-:W-:Y:S01]  /*2f090*/  BAR.SYNC.DEFER_BLOCKING 0x0 ;  /* 0x0000000000007b1d */ /* 0x000fe20000010000 */
[----:B------:R-:W-:Y:S01]  /*2f0a0*/  MOV R94, R168 ;  /* 0x000000a8005e7202 */ /* 0x000fe20000000f00 */
[----:B------:R-:W-:-:S04]  /*2f0b0*/  IMAD.MOV.U32 R95, RZ, RZ, R170 ;  /* 0x000000ffff5f7224 */ /* 0x000fc800078e00aa */
[----:B--2---:R2:W-:Y:S02]  /*2f0c0*/  STSM.16.M88.4 [R0], R32 ;  /* 0x0000002000007844 */ /* 0x0045e40000000200 */
[----:B--2---:R-:W-:Y:S02]  /*2f0d0*/  IMAD.MOV.U32 R34, RZ, RZ, R37 ;  /* 0x000000ffff227224 */ /* 0x004fe400078e0025 */
[----:B------:R-:W-:Y:S01]  /*2f0e0*/  IMAD.MOV.U32 R35, RZ, RZ, R39 ;  /* 0x000000ffff237224 */ /* 0x000fe200078e0027 */
[----:B------:R-:W-:Y:S01]  /*2f0f0*/  BAR.SYNC.DEFER_BLOCKING 0x0 ;  /* 0x0000000000007b1d */ /* 0x000fe20000010000 */
[----:B------:R-:W-:Y:S01]  /*2f100*/  IMAD.MOV.U32 R32, RZ, RZ, R101 ;  /* 0x000000ffff207224 */ /* 0x000fe200078e0065 */
[----:B------:R-:W-:-:S04]  /*2f110*/  MOV R33, R103 ;  /* 0x0000006700217202 */ /* 0x000fc80000000f00 */
[----:B------:R-:W2:Y:S02]  /*2f120*/  LDS.128 R36, [R2] ;  /* 0x0000000002247984 */ /* 0x000ea40000000c00 */
[----:B------:R-:W-:Y:S06]  /*2f130*/  BAR.SYNC.DEFER_BLOCKING 0x0 ;  /* 0x0000000000007b1d */ /* 0x000fec0000010000 */
[----:B------:R-:W-:Y:S02]  /*2f140*/  STSM.16.M88.4 [R0], R32 ;  /* 0x0000002000007844 */ /* 0x000fe40000000200 */
[----:B------:R-:W-:Y:S06]  /*2f150*/  BAR.SYNC.DEFER_BLOCKING 0x0 ;  /* 0x0000000000007b1d */ /* 0x000fec0000010000 */
[----:B------:R-:W2:Y:S02]  /*2f160*/  LDS.128 R32, [R2] ;  /* 0x0000000002207984 */ /* 0x000ea40000000c00 */
[----:B------:R-:W-:Y:S06]  /*2f170*/  BAR.SYNC.DEFER_BLOCKING 0x0 ;  /* 0x0000000000007b1d */ /* 0x000fec0000010000 */
[----:B---3--:R3:W-:Y:S02]  /*2f180*/  STSM.16.M88.4 [R0], R92 ;  /* 0x0000005c00007844 */ /* 0x0087e40000000200 */
[----:B------:R-:W-:Y:S06]  /*2f190*/  BAR.SYNC.DEFER_BLOCKING 0x0 ;  /* 0x0000000000007b1d */ /* 0x000fec0000010000 */
[----:B------:R-:W2:Y:S01]  /*2f1a0*/  LDS.128 R100, [R2] ;  /* 0x0000000002647984 */ /* 0x000ea20000000c00 */
[----:B---3--:R-:W-:Y:S01]  /*2f1b0*/  IMAD.MOV.U32 R92, RZ, RZ, R104 ;  /* 0x000000ffff5c7224 */ /* 0x008fe200078e0068 */
[----:B------:R-:W-:Y:S01]  /*2f1c0*/  MOV R93, R106 ;  /* 0x0000006a005d7202 */ /* 0x000fe20000000f00 */
[----:B------:R-:W-:Y:S01]  /*2f1d0*/  IMAD.MOV.U32 R94, RZ, RZ, R40 ;  /* 0x000000ffff5e7224 */ /* 0x000fe200078e0028 */
[----:B------:R-:W-:Y:S01]  /*2f1e0*/  MOV R98, R169 ;  /* 0x000000a900627202 */ /* 0x000fe20000000f00 */
[----:B------:R-:W-:Y:S01]  /*2f1f0*/  IMAD.MOV.U32 R95, RZ, RZ, R42 ;  /* 0x000000ffff5f7224 */ /* 0x000fe200078e002a */
[----:B------:R-:W-:Y:S01]  /*2f200*/  BAR.SYNC.DEFER_BLOCKING 0x0 ;  /* 0x0000000000007b1d */ /* 0x000fe20000010000 */
[----:B------:R-:W-:-:S05]  /*2f210*/  IMAD.MOV.U32 R99, RZ, RZ, R171 ;  /* 0x000000ffff637224 */ /* 0x000fca00078e00ab */
[----:B------:R-:W3:Y:S04]  /*2f220*/  LDL.LU R104, [R1+0x50] ;  /* 0x0000500001687983 */ /* 0x000ee80000300800 */
[----:B------:R-:W-:Y:S01]  /*2f230*/  STSM.16.M88.4 [R0], R92 ;  /* 0x0000005c00007844 */ /* 0x000fe20000000200 */
[----:B------:R-:W-:Y:S06]  /*2f240*/  BAR.SYNC.DEFER_BLOCKING 0x0 ;  /* 0x0000000000007b1d */ /* 0x000fec0000010000 */
[----:B------:R-:W2:Y:S02]  /*2f250*/  LDS.128 R92, [R2] ;  /* 0x00000000025c7984 */ /* 0x000ea40000000c00 */
[----:B------:R-:W-:Y:S06]  /*2f260*/  BAR.SYNC.DEFER_BLOCKING 0x0 ;  /* 0x0000000000007b1d */ /* 0x000fec0000010000 */
[----:B------:R1:W-:Y:S02]  /*2f270*/  STSM.16.M88.4 [R0], R96 ;  /* 0x0000006000007844 */ /* 0x0003e40000000200 */
[----:B-1----:R-:W-:-:S02]  /*2f280*/  IMAD.MOV.U32 R96, RZ, RZ, R105 ;  /* 0x000000ffff607224 */ /* 0x002fc400078e0069 */
[----:B------:R-:W3:Y:S04]  /*2f290*/  LDL.LU R105, [R1+0x58] ;  /* 0x0000580001697983 */ /* 0x000ee80000300800 */
[----:B------:R-:W4:Y:S04]  /*2f2a0*/  LDL.LU R152, [R1+0x54] ;  /* 0x0000540001987983 */ /* 0x000f280000300800 */
[----:B------:R-:W4:Y:S01]  /*2f2b0*/  LDL.LU R153, [R1+0x5c] ;  /* 0x00005c0001997983 */ /* 0x000f220000300800 */
[----:B------:R-:W-:Y:S02]  /*2f2c0*/  IMAD.MOV.U32 R98, RZ, RZ, R41 ;  /* 0x000000ffff627224 */ /* 0x000fe400078e0029 */
[----:B------:R-:W-:Y:S01]  /*2f2d0*/  IMAD.MOV.U32 R99, RZ, RZ, R43 ;  /* 0x000000ffff637224 */ /* 0x000fe200078e002b */
[----:B------:R-:W-:Y:S01]  /*2f2e0*/  BAR.SYNC.DEFER_BLOCKING 0x0 ;  /* 0x0000000000007b1d */ /* 0x000fe20000010000 */
[----:B------:R-:W-:-:S05]  /*2f2f0*/  MOV R97, R107 ;  /* 0x0000006b00617202 */ /* 0x000fca0000000f00 */
[----:B------:R-:W1:Y:S02]  /*2f300*/  LDS.128 R40, [R2] ;  /* 0x0000000002287984 */ /* 0x000e640000000c00 */
[----:B------:R-:W-:Y:S06]  /*2f310*/  BAR.SYNC.DEFER_BLOCKING 0x0 ;  /* 0x0000000000007b1d */ /* 0x000fec0000010000 */
[----:B------:R-:W-:Y:S02]  /*2f320*/  STSM.16.M88.4 [R0], R96 ;  /* 0x0000006000007844 */ /* 0x000fe40000000200 */
[----:B------:R-:W-:Y:S01]  /*2f330*/  BAR.SYNC.DEFER_BLOCKING 0x0 ;  /* 0x0000000000007b1d */ /* 0x000fe20000010000 */
[----:B------:R-:W-:Y:S01]  /*2f340*/  MOV R106, R172 ;  /* 0x000000ac006a7202 */ /* 0x000fe20000000f00 */
[----:B------:R-:W-:-:S04]  /*2f350*/  IMAD.MOV.U32 R107, RZ, RZ, R174 ;  /* 0x000000ffff6b7224 */ /* 0x000fc800078e00ae */
[----:B------:R-:W1:Y:S02]  /*2f360*/  LDS.128 R96, [R2] ;  /* 0x0000000002607984 */ /* 0x000e640000000c00 */
[----:B------:R-:W-:Y:S01]  /*2f370*/  BAR.SYNC.DEFER_BLOCKING 0x0 ;  /* 0x0000000000007b1d */ /* 0x000fe20000010000 */
[----:B------:R-:W-:Y:S01]  /*2f380*/  MOV R154, R173 ;  /* 0x000000ad009a7202 */ /* 0x000fe20000000f00 */
[----:B------:R-:W-:-:S04]  /*2f390*/  IMAD.MOV.U32 R155, RZ, RZ, R175 ;  /* 0x000000ffff9b7224 */ /* 0x000fc800078e00af */
[----:B---3--:R3:W-:Y:S02]  /*2f3a0*/  STSM.16.M88.4 [R0], R104 ;  /* 0x0000006800007844 */ /* 0x0087e40000000200 */
[----:B------:R-:W-:Y:S06]  /*2f3b0*/  BAR.SYNC.DEFER_BLOCKING 0x0 ;  /* 0x0000000000007b1d */ /* 0x000fec0000010000 */
[----:B------:R-:W1:Y:S01]  /*2f3c0*/  LDS.128 R156, [R2] ;  /* 0x00000000029c7984 */ /* 0x000e620000000c00 */
[----:B---3--:R-:W-:Y:S01]  /*2f3d0*/  IMAD.MOV.U32 R104, RZ, RZ, R108 ;  /* 0x000000ffff687224 */ /* 0x008fe200078e006c */
[----:B------:R-:W-:Y:S01]  /*2f3e0*/  MOV R105, R110 ;  /* 0x0000006e00697202 */ /* 0x000fe20000000f00 */
[----:B------:R-:W-:-:S02]  /*2f3f0*/  IMAD.MOV.U32 R106, RZ, RZ, R44 ;  /* 0x000000ffff6a7224 */ /* 0x000fc400078e002c */
[----:B------:R-:W-:Y:S01]  /*2f400*/  IMAD.MOV.U32 R107, RZ, RZ, R46 ;  /* 0x000000ffff6b7224 */ /* 0x000fe200078e002e */
[----:B------:R-:W-:Y:S06]  /*2f410*/  BAR.SYNC.DEFER_BLOCKING 0x0 ;  /* 0x0000000000007b1d */ /* 0x000fec0000010000 */
[----:B------:R-:W-:Y:S02]  /*2f420*/  STSM.16.M88.4 [R0], R104 ;  /* 0x0000006800007844 */ /* 0x000fe40000000200 */
[----:B------:R-:W-:Y:S06]  /*2f430*/  BAR.SYNC.DEFER_BLOCKING 0x0 ;  /* 0x0000000000007b1d */ /* 0x000fec0000010000 */
[----:B------:R-:W3:Y:S02]  /*2f440*/  LDS.128 R104, [R2] ;  /* 0x0000000002687984 */ /* 0x000ee40000000c00 */
[----:B------:R-:W-:Y:S06]  /*2f450*/  BAR.SYNC.DEFER_BLOCKING 0x0 ;  /* 0x0000000000007b1d */ /* 0x000fec0000010000 */
[----:B----4-:R4:W-:Y:S04]  /*2f460*/  STSM.16.M88.4 [R0], R152 ;  /* 0x0000009800007844 */ /* 0x0109e80000000200 */
[----:B----4-:R-:W4:Y:S04]  /*2f470*/  LDL.LU R152, [R1+0x60] ;  /* 0x0000600001987983 */ /* 0x010f280000300800 */
[----:B------:R-:W4:Y:S04]  /*2f480*/  LDL.LU R153, [R1+0x68] ;  /* 0x0000680001997983 */ /* 0x000f280000300800 */
[----:B------:R-:W2:Y:S04]  /*2f490*/  LDL.LU R160, [R1+0x64] ;  /* 0x0000640001a07983 */ /* 0x000ea80000300800 */
[----:B------:R-:W2:Y:S01]  /*2f4a0*/  LDL.LU R161, [R1+0x6c] ;  /* 0x00006c0001a17983 */ /* 0x000ea20000300800 */
[----:B------:R-:W-:Y:S01]  /*2f4b0*/  IMAD.MOV.U32 R108, RZ, RZ, R109 ;  /* 0x000000ffff6c7224 */ /* 0x000fe200078e006d */
[----:B------:R-:W-:Y:S01]  /*2f4c0*/  MOV R109, R111 ;  /* 0x0000006f006d7202 */ /* 0x000fe20000000f00 */
[----:B------:R-:W-:-:S02]  /*2f4d0*/  IMAD.MOV.U32 R110, RZ, RZ, R45 ;  /* 0x000000ffff6e7224 */ /* 0x000fc400078e002d */
[----:B------:R-:W-:Y:S01]  /*2f4e0*/  IMAD.MOV.U32 R111, RZ, RZ, R47 ;  /* 0x000000ffff6f7224 */ /* 0x000fe200078e002f */
[----:B------:R-:W-:Y:S06]  /*2f4f0*/  BAR.SYNC.DEFER_BLOCKING 0x0 ;  /* 0x0000000000007b1d */ /* 0x000fec0000010000 */
[----:B------:R-:W3:Y:S02]  /*2f500*/  LDS.128 R44, [R2] ;  /* 0x00000000022c7984 */ /* 0x000ee40000000c00 */
[----:B------:R-:W-:Y:S06]  /*2f510*/  BAR.SYNC.DEFER_BLOCKING 0x0 ;  /* 0x0000000000007b1d */ /* 0x000fec0000010000 */
[----:B------:R-:W-:Y:S02]  /*2f520*/  STSM.16.M88.4 [R0], R108 ;  /* 0x0000006c00007844 */ /* 0x000fe40000000200 */
[----:B------:R-:W-:Y:S01]  /*2f530*/  BAR.SYNC.DEFER_BLOCKING 0x0 ;  /* 0x0000000000007b1d */ /* 0x000fe20000010000 */
[----:B------:R-:W-:Y:S01]  /*2f540*/  MOV R154, R176 ;  /* 0x000000b0009a7202 */ /* 0x000fe20000000f00 */
[----:B------:R-:W-:-:S04]  /*2f550*/  IMAD.MOV.U32 R155, RZ, RZ, R178 ;  /* 0x000000ffff9b7224 */ /* 0x000fc800078e00b2 */
[----:B------:R-:W3:Y:S02]  /*2f560*/  LDS.128 R108, [R2] ;  /* 0x00000000026c7984 */ /* 0x000ee40000000c00 */
[----:B------:R-:W-:Y:S01]  /*2f570*/  BAR.SYNC.DEFER_BLOCKING 0x0 ;  /* 0x0000000000007b1d */ /* 0x000fe20000010000 */
[----:B------:R-:W-:Y:S01]  /*2f580*/  MOV R162, R177 ;  /* 0x000000b100a27202 */ /* 0x000fe20000000f00 */
[----:B------:R-:W-:-:S04]  /*2f590*/  IMAD.MOV.U32 R163, RZ, RZ, R179 ;  /* 0x000000ffffa37224 */ /* 0x000fc800078e00b3 */
[----:B----4-:R4:W-:Y:S02]  /*2f5a0*/  STSM.16.M88.4 [R0], R152 ;  /* 0x0000009800007844 */ /* 0x0109e40000000200 */
[----:B------:R-:W-:Y:S06]  /*2f5b0*/  BAR.SYNC.DEFER_BLOCKING 0x0 ;  /* 0x0000000000007b1d */ /* 0x000fec0000010000 */
[----:B------:R-:W3:Y:S01]  /*2f5c0*/  LDS.128 R164, [R2] ;  /* 0x0000000002a47984 */ /* 0x000ee20000000c00 */
[----:B----4-:R-:W-:Y:S01]  /*2f5d0*/  IMAD.MOV.U32 R152, RZ, RZ, R112 ;  /* 0x000000ffff987224 */ /* 0x010fe200078e0070 */
[----:B------:R-:W-:Y:S01]  /*2f5e0*/  MOV R153, R114 ;  /* 0x0000007200997202 */ /* 0x000fe20000000f00 */
[----:B------:R-:W-:-:S02]  /*2f5f0*/  IMAD.MOV.U32 R154, RZ, RZ, R48 ;  /* 0x000000ffff9a7224 */ /* 0x000fc400078e0030 */
[----:B------:R-:W-:Y:S01]  /*2f600*/  IMAD.MOV.U32 R155, RZ, RZ, R50 ;  /* 0x000000ffff9b7224 */ /* 0x000fe200078e0032 */
[----:B------:R-:W-:Y:S06]  /*2f610*/  BAR.SYNC.DEFER_BLOCKING 0x0 ;  /* 0x0000000000007b1d */ /* 0x000fec0000010000 */
[----:B------:R-:W-:Y:S02]  /*2f620*/  STSM.16.M88.4 [R0], R152 ;  /* 0x0000009800007844 */ /* 0x000fe40000000200 */
[----:B------:R-:W-:Y:S06]  /*2f630*/  BAR.SYNC.DEFER_BLOCKING 0x0 ;  /* 0x0000000000007b1d */ /* 0x000fec0000010000 */
[----:B------:R-:W4:Y:S02]  /*2f640*/  LDS.128 R152, [R2] ;  /* 0x0000000002987984 */ /* 0x000f240000000c00 */
[----:B------:R-:W-:Y:S06]  /*2f650*/  BAR.SYNC.DEFER_BLOCKING 0x0 ;  /* 0x0000000000007b1d */ /* 0x000fec0000010000 */
[----:B--2---:R2:W-:Y:S04]  /*2f660*/  STSM.16.M88.4 [R0], R160 ;  /* 0x000000a000007844 */ /* 0x0045e80000000200 */
[----:B--2---:R-:W2:Y:S04]  /*2f670*/  LDL.LU R160, [R1+0x70] ;  /* 0x0000700001a07983 */ /* 0x004ea80000300800 */
[----:B------:R-:W2:Y:S04]  /*2f680*/  LDL.LU R161, [R1+0x78] ;  /* 0x0000780001a17983 */ /* 0x000ea80000300800 */
[----:B------:R-:W3:Y:S04]  /*2f690*/  LDL.LU R168, [R1+0x74] ;  /* 0x0000740001a87983 */ /* 0x000ee80000300800 */
[----:B------:R-:W3:Y:S01]  /*2f6a0*/  LDL.LU R169, [R1+0x7c] ;  /* 0x00007c0001a97983 */ /* 0x000ee20000300800 */
[----:B------:R-:W-:Y:S01]  /*2f6b0*/  IMAD.MOV.U32 R112, RZ, RZ, R113 ;  /* 0x000000ffff707224 */ /* 0x000fe200078e0071 */
[----:B------:R-:W-:Y:S01]  /*2f6c0*/  MOV R113, R115 ;  /* 0x0000007300717202 */ /* 0x000fe20000000f00 */
[----:B------:R-:W-:-:S02]  /*2f6d0*/  IMAD.MOV.U32 R114, RZ, RZ, R49 ;  /* 0x000000ffff727224 */ /* 0x000fc400078e0031 */
[----:B------:R-:W-:Y:S01]  /*2f6e0*/  IMAD.MOV.U32 R115, RZ, RZ, R51 ;  /* 0x000000ffff737224 */ /* 0x000fe200078e0033 */
[----:B------:R-:W-:Y:S06]  /*2f6f0*/  BAR.SYNC.DEFER_BLOCKING 0x0 ;  /* 0x0000000000007b1d */ /* 0x000fec0000010000 */
[----:B------:R-:W4:Y:S02]  /*2f700*/  LDS.128 R48, [R2] ;  /* 0x0000000002307984 */ /* 0x000f240000000c00 */
        /* <DEDUP_REMOVED lines=10> */
[----:B------:R-:W-:Y:S06]  /*2f7b0*/  BAR.SYNC.DEFER_BLOCKING 0x0 ;  /* 0x0000000000007b1d */ /* 0x000fec0000010000 */
[----:B------:R-:W4:Y:S01]  /*2f7c0*/  LDS.128 R172, [R2] ;  /* 0x0000000002ac7984 */ /* 0x000f220000000c00 */
[----:B--2---:R-:W-:Y:S01]  /*2f7d0*/  IMAD.MOV.U32 R160, RZ, RZ, R116 ;  /* 0x000000ffffa07224 */ /* 0x004fe200078e0074 */
[----:B------:R-:W-:Y:S01]  /*2f7e0*/  MOV R161, R118 ;  /* 0x0000007600a17202 */ /* 0x000fe20000000f00 */
[----:B------:R-:W-:-:S02]  /*2f7f0*/  IMAD.MOV.U32 R162, RZ, RZ, R52 ;  /* 0x000000ffffa27224 */ /* 0x000fc400078e0034 */
[----:B------:R-:W-:Y:S01]  /*2f800*/  IMAD.MOV.U32 R163, RZ, RZ, R54 ;  /* 0x000000ffffa37224 */ /* 0x000fe200078e0036 */
[----:B------:R-:W-:Y:S06]  /*2f810*/  BAR.SYNC.DEFER_BLOCKING 0x0 ;  /* 0x0000000000007b1d */ /* 0x000fec0000010000 */
[----:B------:R-:W-:Y:S02]  /*2f820*/  STSM.16.M88.4 [R0], R160 ;  /* 0x000000a000007844 */ /* 0x000fe40000000200 */
[----:B------:R-:W-:Y:S06]  /*2f830*/  BAR.SYNC.DEFER_BLOCKING 0x0 ;  /* 0x0000000000007b1d */ /* 0x000fec0000010000 */
[----:B------:R-:W2:Y:S02]  /*2f840*/  LDS.128 R160, [R2] ;  /* 0x0000000002a07984 */ /* 0x000ea40000000c00 */
[----:B------:R-:W-:Y:S06]  /*2f850*/  BAR.SYNC.DEFER_BLOCKING 0x0 ;  /* 0x0000000000007b1d */ /* 0x000fec0000010000 */
[----:B---3--:R3:W-:Y:S04]  /*2f860*/  STSM.16.M88.4 [R0], R168 ;  /* 0x000000a800007844 */ /* 0x0087e80000000200 */
[----:B---3--:R-:W3:Y:S04]  /*2f870*/  LDL.LU R168, [R1+0x80] ;  /* 0x0000800001a87983 */ /* 0x008ee80000300800 */
[----:B------:R-:W3:Y:S04]  /*2f880*/  LDL.LU R169, [R1+0x88] ;  /* 0x0000880001a97983 */ /* 0x000ee80000300800 */
[----:B------:R-:W4:Y:S04]  /*2f890*/  LDL.LU R176, [R1+0x84] ;  /* 0x0000840001b07983 */ /* 0x000f280000300800 */
[----:B------:R-:W4:Y:S01]  /*2f8a0*/  LDL.LU R177, [R1+0x8c] ;  /* 0x00008c0001b17983 */ /* 0x000f220000300800 */
[----:B------:R-:W-:Y:S01]  /*2f8b0*/  IMAD.MOV.U32 R116, RZ, RZ, R117 ;  /* 0x000000ffff747224 */ /* 0x000fe200078e0075 */
[----:B------:R-:W-:Y:S01]  /*2f8c0*/  MOV R117, R119 ;  /* 0x0000007700757202 */ /* 0x000fe20000000f00 */
[----:B------:R-:W-:-:S02]  /*2f8d0*/  IMAD.MOV.U32 R118, RZ, RZ, R53 ;  /* 0x000000ffff767224 */ /* 0x000fc400078e0035 */
[----:B------:R-:W-:Y:S01]  /*2f8e0*/  IMAD.MOV.U32 R119, RZ, RZ, R55 ;  /* 0x000000ffff777224 */ /* 0x000fe200078e0037 */
[----:B------:R-:W-:Y:S06]  /*2f8f0*/  BAR.SYNC.DEFER_BLOCKING 0x0 ;  /* 0x0000000000007b1d */ /* 0x000fec0000010000 */
[----:B------:R-:W2:Y:S02]  /*2f900*/  LDS.128 R52, [R2] ;  /* 0x0000000002347984 */ /* 0x000ea40000000c00 */
[----:B------:R-:W-:Y:S06]  /*2f910*/  BAR.SYNC.DEFER_BLOCKING 0x0 ;  /* 0x0000000000007b1d */ /* 0x000fec0000010000 */
[----:B------:R-:W-:Y:S02]  /*2f920*/  STSM.16.M88.4 [R0], R116 ;  /* 0x0000007400007844 */ /* 0x000fe40000000200 */
[----:B------:R-:W-:Y:S01]  /*2f930*/  BAR.SYNC.DEFER_BLOCKING 0x0 ;  /* 0x0000000000007b1d */ /* 0x000fe20000010000 */
[----:B------:R-:W-:Y:S01]  /*2f940*/  MOV R170, R184 ;  /* 0x000000b800aa7202 */ /* 0x000fe20000000f00 */
[----:B------:R-:W-:-:S04]  /*2f950*/  IMAD.MOV.U32 R171, RZ, RZ, R186 ;  /* 0x000000ffffab7224 */ /* 0x000fc800078e00ba */
[----:B------:R-:W2:Y:S02]  /*2f960*/  LDS.128 R116, [R2] ;  /* 0x0000000002747984 */ /* 0x000ea40000000c00 */
[----:B------:R-:W-:Y:S01]  /*2f970*/  BAR.SYNC.DEFER_BLOCKING 0x0 ;  /* 0x0000000000007b1d */ /* 0x000fe20000010000 */
[----:B------:R-:W-:Y:S01]  /*2f980*/  MOV R178, R185 ;  /* 0x000000b900b27202 */ /* 0x000fe20000000f00 */
[----:B------:R-:W-:-:S04]  /*2f990*/  IMAD.MOV.U32 R179, RZ, RZ, R187 ;  /* 0x000000ffffb37224 */ /* 0x000fc800078e00bb */
[----:B---3--:R3:W-:Y:S02]  /*2f9a0*/  STSM.16.M88.4 [R0], R168 ;  /* 0x000000a800007844 */ /* 0x0087e40000000200 */
[----:B------:R-:W-:Y:S06]  /*2f9b0*/  BAR.SYNC.DEFER_BLOCKING 0x0 ;  /* 0x0000000000007b1d */ /* 0x000fec0000010000 */
[----:B------:R-:W2:Y:S01]  /*2f9c0*/  LDS.128 R180, [R2] ;  /* 0x0000000002b47984 */ /* 0x000ea20000000c00 */
        /* <DEDUP_REMOVED lines=46> */
[----:B------:R-:W-:Y:S01]  /*2fcb0*/  BAR.SYNC.DEFER_BLOCKING 0x0 ;  /* 0x0000000000007b1d */ /* 0x000fe20000010000 */
[----:B------:R-:W-:Y:S01]  /*2fcc0*/  IMAD.MOV.U32 R124, RZ, RZ, R125 ;  /* 0x000000ffff7c7224 */ /* 0x000fe200078e007d */
[----:B------:R-:W-:Y:S01]  /*2fcd0*/  MOV R125, R127 ;  /* 0x0000007f007d7202 */ /* 0x000fe20000000f00 */
[----:B------:R-:W-:-:S02]  /*2fce0*/  IMAD.MOV.U32 R126, RZ, RZ, R61 ;  /* 0x000000ffff7e7224 */ /* 0x000fc400078e003d */
[----:B------:R-:W-:Y:S02]  /*2fcf0*/  IMAD.MOV.U32 R127, RZ, RZ, R63 ;  /* 0x000000ffff7f7224 */ /* 0x000fe400078e003f */
[----:B------:R-:W4:Y:S01]  /*2fd00*/  LDS.128 R60, [R2] ;  /* 0x00000000023c7984 */ /* 0x000f220000000c00 */
[----:B------:R-:W-:Y:S06]  /*2fd10*/  BAR.SYNC.DEFER_BLOCKING 0x0 ;  /* 0x0000000000007b1d */ /* 0x000fec0000010000 */
[----:B------:R-:W-:Y:S02]  /*2fd20*/  STSM.16.M88.4 [R0], R124 ;  /* 0x0000007c00007844 */ /* 0x000fe40000000200 */
[----:B------:R-:W-:Y:S01]  /*2fd30*/  BAR.SYNC.DEFER_BLOCKING 0x0 ;  /* 0x0000000000007b1d */ /* 0x000fe20000010000 */
[----:B------:R-:W-:Y:S01]  /*2fd40*/  MOV R186, R192 ;  /* 0x000000c000ba7202 */ /* 0x000fe20000000f00 */
[----:B------:R-:W-:-:S04]  /*2fd50*/  IMAD.MOV.U32 R187, RZ, RZ, R194 ;  /* 0x000000ffffbb7224 */ /* 0x000fc800078e00c2 */
[----:B------:R-:W4:Y:S02]  /*2fd60*/  LDS.128 R124, [R2] ;  /* 0x00000000027c7984 */ /* 0x000f240000000c00 */
[----:B------:R-:W-:Y:S06]  /*2fd70*/  BAR.SYNC.DEFER_BLOCKING 0x0 ;  /* 0x0000000000007b1d */ /* 0x000fec0000010000 */
        /* <DEDUP_REMOVED lines=17> */
[----:B------:R-:W-:Y:S01]  /*2fe90*/  BAR.SYNC.DEFER_BLOCKING 0x0 ;  /* 0x0000000000007b1d */ /* 0x000fe20000010000 */
[----:B------:R-:W-:Y:S01]  /*2fea0*/  IMAD.MOV.U32 R128, RZ, RZ, R129 ;  /* 0x000000ffff807224 */ /* 0x000fe200078e0081 */
[----:B------:R-:W-:Y:S01]  /*2feb0*/  MOV R129, R131 ;  /* 0x0000008300817202 */ /* 0x000fe20000000f00 */
[----:B------:R-:W-:-:S02]  /*2fec0*/  IMAD.MOV.U32 R130, RZ, RZ, R65 ;  /* 0x000000ffff827224 */ /* 0x000fc400078e0041 */
[----:B------:R-:W-:Y:S02]  /*2fed0*/  IMAD.MOV.U32 R131, RZ, RZ, R67 ;  /* 0x000000ffff837224 */ /* 0x000fe400078e0043 */
[----:B------:R-:W2:Y:S01]  /*2fee0*/  LDS.128 R64, [R2] ;  /* 0x0000000002407984 */ /* 0x000ea20000000c00 */
[----:B------:R-:W-:Y:S06]  /*2fef0*/  BAR.SYNC.DEFER_BLOCKING 0x0 ;  /* 0x0000000000007b1d */ /* 0x000fec0000010000 */
[----:B------:R-:W-:Y:S02]  /*2ff00*/  STSM.16.M88.4 [R0], R128 ;  /* 0x0000008000007844 */ /* 0x000fe40000000200 */
[----:B------:R-:W-:Y:S01]  /*2ff10*/  BAR.SYNC.DEFER_BLOCKING 0x0 ;  /* 0x0000000000007b1d */ /* 0x000fe20000010000 */
[----:B------:R-:W-:Y:S01]  /*2ff20*/  MOV R218, R196 ;  /* 0x000000c400da7202 */ /* 0x000fe20000000f00 */
[----:B------:R-:W-:-:S04]  /*2ff30*/  IMAD.MOV.U32 R219, RZ, RZ, R198 ;  /* 0x000000ffffdb7224 */ /* 0x000fc800078e00c6 */
[----:B------:R-:W2:Y:S02]  /*2ff40*/  LDS.128 R128, [R2] ;  /* 0x0000000002807984 */ /* 0x000ea40000000c00 */
[----:B------:R-:W-:Y:S06]  /*2ff50*/  BAR.SYNC.DEFER_BLOCKING 0x0 ;  /* 0x0000000000007b1d */ /* 0x000fec0000010000 */
        /* <DEDUP_REMOVED lines=17> */
[----:B------:R-:W-:Y:S01]  /*30070*/  BAR.SYNC.DEFER_BLOCKING 0x0 ;  /* 0x0000000000007b1d */ /* 0x000fe20000010000 */
[----:B------:R-:W-:Y:S01]  /*30080*/  IMAD.MOV.U32 R132, RZ, RZ, R133 ;  /* 0x000000ffff847224 */ /* 0x000fe200078e0085 */
[----:B------:R-:W-:Y:S01]  /*30090*/  MOV R133, R135 ;  /* 0x0000008700857202 */ /* 0x000fe20000000f00 */
[----:B------:R-:W-:-:S02]  /*300a0*/  IMAD.MOV.U32 R134, RZ, RZ, R69 ;  /* 0x000000ffff867224 */ /* 0x000fc400078e0045 */
[----:B------:R-:W-:Y:S02]  /*300b0*/  IMAD.MOV.U32 R135, RZ, RZ, R71 ;  /* 0x000000ffff877224 */ /* 0x000fe400078e0047 */
[----:B------:R-:W3:Y:S01]  /*300c0*/  LDS.128 R68, [R2] ;  /* 0x0000000002447984 */ /* 0x000ee20000000c00 */
[----:B------:R-:W-:Y:S06]  /*300d0*/  BAR.SYNC.DEFER_BLOCKING 0x0 ;  /* 0x0000000000007b1d */ /* 0x000fec0000010000 */
[----:B------:R-:W-:Y:S02]  /*300e0*/  STSM.16.M88.4 [R0], R132 ;  /* 0x0000008400007844 */ /* 0x000fe40000000200 */
[----:B------:R-:W-:Y:S01]  /*300f0*/  BAR.SYNC.DEFER_BLOCKING 0x0 ;  /* 0x0000000000007b1d */ /* 0x000fe20000010000 */
[----:B------:R-:W-:Y:S01]  /*30100*/  MOV R222, R200 ;  /* 0x000000c800de7202 */ /* 0x000fe20000000f00 */
[----:B------:R-:W-:-:S04]  /*30110*/  IMAD.MOV.U32 R223, RZ, RZ, R202 ;  /* 0x000000ffffdf7224 */ /* 0x000fc800078e00ca */
[----:B------:R-:W3:Y:S02]  /*30120*/  LDS.128 R132, [R2] ;  /* 0x0000000002847984 */ /* 0x000ee40000000c00 */
[----:B------:R-:W-:Y:S06]  /*30130*/  BAR.SYNC.DEFER_BLOCKING 0x0 ;  /* 0x0000000000007b1d */ /* 0x000fec0000010000 */
        /* <DEDUP_REMOVED lines=65> */
[----:B------:R-:W-:Y:S01]  /*30550*/  BAR.SYNC.DEFER_BLOCKING 0x0 ;  /* 0x0000000000007b1d */ /* 0x000fe20000010000 */
[----:B------:R-:W-:-:S02]  /*30560*/  IMAD.MOV.U32 R230, RZ, RZ, R80 ;  /* 0x000000ffffe67224 */ /* 0x000fc400078e0050 */
[----:B------:R-:W-:-:S05]  /*30570*/  IMAD.MOV.U32 R231, RZ, RZ, R82 ;  /* 0x000000ffffe77224 */ /* 0x000fca00078e0052 */
[----:B------:R-:W-:Y:S01]  /*30580*/  STSM.16.M88.4 [R0], R228 ;  /* 0x000000e400007844 */ /* 0x000fe20000000200 */
[----:B------:R-:W-:Y:S06]  /*30590*/  BAR.SYNC.DEFER_BLOCKING 0x0 ;  /* 0x0000000000007b1d */ /* 0x000fec0000010000 */
[----:B------:R-:W3:Y:S02]  /*305a0*/  LDS.128 R228, [R2] ;  /* 0x0000000002e47984 */ /* 0x000ee40000000c00 */
[----:B------:R-:W-:Y:S06]  /*305b0*/  BAR.SYNC.DEFER_BLOCKING 0x0 ;  /* 0x0000000000007b1d */ /* 0x000fec0000010000 */
[----:B----4-:R-:W-:Y:S02]  /*305c0*/  STSM.16.M88.4 [R0], R232 ;  /* 0x000000e800007844 */ /* 0x010fe40000000200 */
[----:B------:R-:W-:Y:S06]  /*305d0*/  BAR.SYNC.DEFER_BLOCKING 0x0 ;  /* 0x0000000000007b1d */ /* 0x000fec0000010000 */
[----:B------:R-:W4:Y:S02]  /*305e0*/  LDS.128 R144, [R2] ;  /* 0x0000000002907984 */ /* 0x000f240000000c00 */
[----:B------:R-:W-:Y:S06]  /*305f0*/  BAR.SYNC.DEFER_BLOCKING 0x0 ;  /* 0x0000000000007b1d */ /* 0x000fec0000010000 */
[----:B------:R1:W-:Y:S02]  /*30600*/  STSM.16.M88.4 [R0], R244 ;  /* 0x000000f400007844 */ /* 0x0003e40000000200 */
[----:B------:R-:W-:Y:S06]  /*30610*/  BAR.SYNC.DEFER_BLOCKING 0x0 ;  /* 0x0000000000007b1d */ /* 0x000fec0000010000 */
[----:B-1----:R-:W2:Y:S04]  /*30620*/  LDL.LU R246, [R1+0xc54] ;  /* 0x000c540001f67983 */ /* 0x002ea80000300800 */
[----:B------:R-:W3:Y:S04]  /*30630*/  LDL.LU R236, [R1+0xf0] ;  /* 0x0000f00001ec7983 */ /* 0x000ee80000300800 */
[----:B------:R-:W3:Y:S04]  /*30640*/  LDL.LU R237, [R1+0xf8] ;  /* 0x0000f80001ed7983 */ /* 0x000ee80000300800 */
[----:B------:R-:W1:Y:S01]  /*30650*/  LDS.128 R80, [R2] ;  /* 0x0000000002507984 */ /* 0x000e620000000c00 */
[----:B------:R-:W-:Y:S01]  /*30660*/  BAR.SYNC.DEFER_BLOCKING 0x0 ;  /* 0x0000000000007b1d */ /* 0x000fe20000010000 */
[----:B------:R-:W-:Y:S01]  /*30670*/  IMAD.MOV.U32 R232, RZ, RZ, R148 ;  /* 0x000000ffffe87224 */ /* 0x000fe200078e0094 */
[----:B------:R-:W-:Y:S01]  /*30680*/  MOV R233, R150 ;  /* 0x0000009600e97202 */ /* 0x000fe20000000f00 */
[----:B------:R-:W-:-:S02]  /*30690*/  IMAD.MOV.U32 R234, RZ, RZ, R84 ;  /* 0x000000ffffea7224 */ /* 0x000fc400078e0054 */
[----:B------:R-:W-:Y:S01]  /*306a0*/  IMAD.MOV.U32 R235, RZ, RZ, R86 ;  /* 0x000000ffffeb7224 */ /* 0x000fe200078e0056 */
[----:B---3--:R-:W-:Y:S02]  /*306b0*/  STSM.16.M88.4 [R0], R236 ;  /* 0x000000ec00007844 */ /* 0x008fe40000000200 */
[----:B------:R-:W-:Y:S06]  /*306c0*/  BAR.SYNC.DEFER_BLOCKING 0x0 ;  /* 0x0000000000007b1d */ /* 0x000fec0000010000 */
[----:B------:R-:W3:Y:S02]  /*306d0*/  LDS.128 R236, [R2] ;  /* 0x0000000002ec7984 */ /* 0x000ee40000000c00 */
[----:B------:R-:W-:Y:S06]  /*306e0*/  BAR.SYNC.DEFER_BLOCKING 0x0 ;  /* 0x0000000000007b1d */ /* 0x000fec0000010000 */
[----:B------:R4:W-:Y:S04]  /*306f0*/  STSM.16.M88.4 [R0], R232 ;  /* 0x000000e800007844 */ /* 0x0009e80000000200 */
[----:B----4-:R-:W4:Y:S04]  /*30700*/  LDL.LU R232, [R1+0xf4] ;  /* 0x0000f40001e87983 */ /* 0x010f280000300800 */
[----:B------:R-:W4:Y:S04]  /*30710*/  LDL.LU R233, [R1+0xfc] ;  /* 0x0000fc0001e97983 */ /* 0x000f280000300800 */
[----:B------:R-:W2:Y:S01]  /*30720*/  LDL.LU R10, [R1+0x140] ;  /* 0x00014000010a7983 */ /* 0x000ea20000300800 */
[----:B------:R-:W-:Y:S01]  /*30730*/  MOV R234, R213 ;  /* 0x000000d500ea7202 */ /* 0x000fe20000000f00 */
[----:B------:R-:W-:Y:S01]  /*30740*/  IMAD.MOV.U32 R235, RZ, RZ, R215 ;  /* 0x000000ffffeb7224 */ /* 0x000fe200078e00d7 */
[----:B------:R-:W-:Y:S01]  /*30750*/  BAR.SYNC.DEFER_BLOCKING 0x0 ;  /* 0x0000000000007b1d */ /* 0x000fe20000010000 */
[----:B------:R-:W-:Y:S01]  /*30760*/  MOV R148, R149 ;  /* 0x0000009500947202 */ /* 0x000fe20000000f00 */
[----:B------:R-:W-:-:S02]  /*30770*/  IMAD.MOV.U32 R150, RZ, RZ, R85 ;  /* 0x000000ffff967224 */ /* 0x000fc400078e0055 */
[----:B------:R-:W-:Y:S01]  /*30780*/  IMAD R3, R11, R6, RZ ;  /* 0x000000060b037224 */ /* 0x000fe200078e02ff */
[----:B------:R-:W-:Y:S01]  /*30790*/  ISETP.LT.AND P3, PT, R7, UR29, !P3 ;  /* 0x0000001d07007c0c */ /* 0x000fe2000df61270 */
[----:B------:R-:W3:Y:S04]  /*307a0*/  LDL.LU R252, [R1+0x130] ;  /* 0x0001300001fc7983 */ /* 0x000ee80000300800 */
[----:B------:R-:W1:Y:S01]  /*307b0*/  LDS.128 R212, [R2] ;  /* 0x0000000002d47984 */ /* 0x000e620000000c00 */
[----:B------:R-:W-:Y:S01]  /*307c0*/  BAR.SYNC.DEFER_BLOCKING 0x0 ;  /* 0x0000000000007b1d */ /* 0x000fe20000010000 */
[----:B------:R-:W-:Y:S01]  /*307d0*/  IMAD.MOV.U32 R149, RZ, RZ, R151 ;  /* 0x000000ffff957224 */ /* 0x000fe200078e0097 */
[----:B------:R-:W-:Y:S02]  /*307e0*/  MOV R151, R87 ;  /* 0x0000005700977202 */ /* 0x000fe40000000f00 */
[----:B------:R-:W-:Y:S01]  /*307f0*/  LEA R4, P0, R3, UR4, 0x2 ;  /* 0x0000000403047c11 */ /* 0x000fe2000f8010ff */
[----:B------:R-:W-:-:S03]  /*30800*/  IMAD R6, R6, 0x80, R3 ;  /* 0x0000008006067824 */ /* 0x000fc600078e0203 */
[----:B------:R-:W-:Y:S01]  /*30810*/  LEA.HI.X.SX32 R5, R3, UR5, 0x2, P0 ;  /* 0x0000000503057c11 */ /* 0x000fe200080f16ff */
[----:B------:R-:W3:Y:S01]  /*30820*/  LDL.LU R13, [R1+0x148] ;  /* 0x00014800010d7983 */ /* 0x000ee20000300800 */
[----:B------:R-:W-:-:S03]  /*30830*/  LEA R8, P5, R6, UR4, 0x2 ;  /* 0x0000000406087c11 */ /* 0x000fc6000f8a10ff */
[----:B------:R-:W3:Y:S04]  /*30840*/  LDL.LU R244, [R1+0x13c] ;  /* 0x00013c0001f47983 */ /* 0x000ee80000300800 */
[----:B------:R-:W3:Y:S01]  /*30850*/  LDL.LU R245, [R1+0x12c] ;  /* 0x00012c0001f57983 */ /* 0x000ee20000300800 */
[----:B------:R-:W-:-:S03]  /*30860*/  VIADD R3, R7, 0x5 ;  /* 0x0000000507037836 */ /* 0x000fc60000000000 */
[----:B------:R-:W3:Y:S01]  /*30870*/  LDL.LU R247, [R1+0x11c] ;  /* 0x00011c0001f77983 */ /* 0x000ee20000300800 */
[----:B------:R-:W-:Y:S01]  /*30880*/  LEA.HI.X.SX32 R9, R6, UR5, 0x2, P5 ;  /* 0x0000000506097c11 */ /* 0x000fe2000a8f16ff */
[----:B------:R-:W-:Y:S02]  /*30890*/  ULDC.64 UR4, c[0x0][0x228] ;  /* 0x00008a0000047ab9 */ /* 0x000fe40000000a00 */
[----:B----4-:R4:W-:Y:S01]  /*308a0*/  STSM.16.M88.4 [R0], R232 ;  /* 0x000000e800007844 */ /* 0x0109e20000000200 */
[----:B------:R-:W-:Y:S06]  /*308b0*/  BAR.SYNC.DEFER_BLOCKING 0x0 ;  /* 0x0000000000007b1d */ /* 0x000fec0000010000 */
[----:B----4-:R-:W4:Y:S04]  /*308c0*/  LDL.LU R232, [R1+0x124] ;  /* 0x0001240001e87983 */ /* 0x010f280000300800 */
[----:B------:R-:W4:Y:S04]  /*308d0*/  LDL.LU R233, [R1+0x114] ;  /* 0x0001140001e97983 */ /* 0x000f280000300800 */
[----:B------:R-:W4:Y:S04]  /*308e0*/  LDL.LU R234, [R1+0x118] ;  /* 0x0001180001ea7983 */ /* 0x000f280000300800 */
[----:B------:R-:W1:Y:S01]  /*308f0*/  LDS.128 R84, [R2] ;  /* 0x0000000002547984 */ /* 0x000e620000000c00 */
[----:B------:R-:W-:Y:S06]  /*30900*/  BAR.SYNC.DEFER_BLOCKING 0x0 ;  /* 0x0000000000007b1d */ /* 0x000fec0000010000 */
[----:B------:R-:W4:Y:S04]  /*30910*/  LDL.LU R235, [R1+0x14c] ;  /* 0x00014c0001eb7983 */ /* 0x000f280000300800 */
[----:B------:R-:W4:Y:S04]  /*30920*/  LDL.LU R6, [R1+0x134] ;  /* 0x0001340001067983 */ /* 0x000f280000300800 */
[----:B------:R2:W-:Y:S02]  /*30930*/  STSM.16.M88.4 [R0], R148 ;  /* 0x0000009400007844 */ /* 0x0005e40000000200 */
[----:B--2---:R-:W-:-:S04]  /*30940*/  IMAD R148, R7, UR24, RZ ;  /* 0x0000001807947c24 */ /* 0x004fc8000f8e02ff */
[----:B------:R-:W-:Y:S01]  /*30950*/  IMAD.WIDE R150, R148, 0x4, R4 ;  /* 0x0000000494967825 */ /* 0x000fe200078e0204 */
[----:B------:R-:W-:Y:S06]  /*30960*/  BAR.SYNC.DEFER_BLOCKING 0x0 ;  /* 0x0000000000007b1d */ /* 0x000fec0000010000 */
[----:B------:R2:W-:Y:S01]  /*30970*/  @P3 STG.E desc[UR60][R150.64], R10 ;  /* 0x0000000a96003986 */ /* 0x0005e2000c10193c */
[----:B------:R-:W-:-:S03]  /*30980*/  ISETP.GE.AND P3, PT, R3, R246, PT ;  /* 0x000000f60300720c */ /* 0x000fc60003f66270 */
[----:B--2---:R-:W2:Y:S04]  /*30990*/  LDL.LU R10, [R1+0xfe4] ;  /* 0x000fe400010a7983 */ /* 0x004ea80000300800 */
[----:B------:R-:W4:Y:S04]  /*309a0*/  LDL.LU R150, [R1+0x110] ;  /* 0x0001100001967983 */ /* 0x000f280000300800 */
[----:B------:R-:W2:Y:S04]  /*309b0*/  LDL.LU R151, [R1+0x144] ;  /* 0x0001440001977983 */ /* 0x000ea80000300800 */
[----:B------:R-:W4:Y:S01]  /*309c0*/  LDL.LU R3, [R1+0x120] ;  /* 0x0001200001037983 */ /* 0x000f220000300800 */
[----:B------:R-:W-:-:S02]  /*309d0*/  ISETP.GE.AND P0, PT, R7, R246, PT ;  /* 0x000000f60700720c */ /* 0x000fc40003f06270 */
[----:B------:R-:W-:Y:S02]  /*309e0*/  ISETP.LT.AND P5, PT, R11, UR20, !P4 ;  /* 0x000000140b007c0c */ /* 0x000fe4000e7a1270 */
[----:B------:R-:W-:Y:S01]  /*309f0*/  ISETP.LT.AND P0, PT, R12, UR22, !P0 ;  /* 0x000000160c007c0c */ /* 0x000fe2000c701270 */
[----:B------:R-:W-:Y:S01]  /*30a00*/  VIADD R0, R148, UR24 ;  /* 0x0000001894007c36 */ /* 0x000fe20008000000 */
[----:B------:R-:W-:Y:S01]  /*30a10*/  ISETP.LT.AND P4, PT, R12, UR18, !P4 ;  /* 0x000000120c007c0c */ /* 0x000fe2000e781270 */
[----:B------:R-:W-:-:S04]  /*30a20*/  IMAD.WIDE R148, R148, 0x4, R8 ;  /* 0x0000000494947825 */ /* 0x000fc800078e0208 */
[----:B------:R-:W-:-:S06]  /*30a30*/  IMAD.WIDE R14, R0, 0x4, R4 ;  /* 0x00000004000e7825 */ /* 0x000fcc00078e0204 */
[----:B---3--:R3:W-:Y:S01]  /*30a40*/  @P0 STG.E desc[UR60][R148.64], R252 ;  /* 0x000000fc94000986 */ /* 0x0087e2000c10193c */
[C---:B------:R-:W-:Y:S02]  /*30a50*/  ISETP.LT.AND P0, PT, R11.reuse, UR12, !P2 ;  /* 0x0000000c0b007c0c */ /* 0x040fe4000d701270 */
[----:B---3--:R-:W-:Y:S01]  /*30a60*/  IADD3 R148, R0, UR24, RZ ;  /* 0x0000001800947c10 */ /* 0x008fe2000fffe0ff */
[----:B------:R-:W3:Y:S01]  /*30a70*/  LDL.LU R252, [R1+0xfe0] ;  /* 0x000fe00001fc7983 */ /* 0x000ee20000300800 */
[C---:B------:R-:W-:Y:S01]  /*30a80*/  ISETP.LT.AND P2, PT, R12.reuse, UR10, !P2 ;  /* 0x0000000a0c007c0c */ /* 0x040fe2000d741270 */
[----:B------:R-:W-:Y:S02]  /*30a90*/  ULDC UR10, c[0x0][0x228] ;  /* 0x00008a00000a7ab9 */ /* 0x000fe40000000800 */
[----:B----4-:R4:W-:Y:S01]  /*30aa0*/  @P5 STG.E desc[UR60][R14.64], R3 ;  /* 0x000000030e005986 */ /* 0x0109e2000c10193c */
[----:B------:R-:W-:Y:S02]  /*30ab0*/  ISETP.LT.AND P5, PT, R11, UR16, !P6 ;  /* 0x000000100b007c0c */ /* 0x000fe4000f7a1270 */
[----:B------:R-:W-:Y:S01]  /*30ac0*/  ISETP.LT.AND P6, PT, R12, UR14, !P6 ;  /* 0x0000000e0c007c0c */ /* 0x000fe2000f7c1270 */
[----:B----4-:R-:W-:-:S05]  /*30ad0*/  IMAD.WIDE R14, R0, 0x4, R8 ;  /* 0x00000004000e7825 */ /* 0x010fca00078e0208 */
[----:B------:R4:W-:Y:S01]  /*30ae0*/  @P4 STG.E desc[UR60][R14.64], R150 ;  /* 0x000000960e004986 */ /* 0x0009e2000c10193c */
[C---:B------:R-:W-:Y:S02]  /*30af0*/  VIADD R3, R148.reuse, UR24 ;  /* 0x0000001894037c36 */ /* 0x040fe40008000000 */
[----:B----4-:R-:W-:-:S04]  /*30b00*/  IMAD.WIDE R14, R148, 0x4, R4 ;  /* 0x00000004940e7825 */ /* 0x010fc800078e0204 */
[----:B------:R-:W-:Y:S01]  /*30b10*/  IMAD.WIDE R148, R148, 0x4, R8 ;  /* 0x0000000494947825 */ /* 0x000fe200078e0208 */
[----:B--2---:R2:W-:Y:S04]  /*30b20*/  @P5 STG.E desc[UR60][R14.64], R151 ;  /* 0x000000970e005986 */ /* 0x0045e8000c10193c */
[----:B------:R4:W-:Y:S01]  /*30b30*/  @P6 STG.E desc[UR60][R148.64], R6 ;  /* 0x0000000694006986 */ /* 0x0009e2000c10193c */
[----:B------:R-:W-:Y:S02]  /*30b40*/  VIADD R0, R7, 0x6 ;  /* 0x0000000607007836 */ /* 0x000fe40000000000 */
[----:B--2---:R-:W-:-:S05]  /*30b50*/  IMAD.WIDE R14, R3, 0x4, R4 ;  /* 0x00000004030e7825 */ /* 0x004fca00078e0204 */
[----:B------:R2:W-:Y:S01]  /*30b60*/  @P0 STG.E desc[UR60][R14.64], R232 ;  /* 0x000000e80e000986 */ /* 0x0005e2000c10193c */
[----:B------:R-:W-:Y:S01]  /*30b70*/  ISETP.LT.AND P0, PT, R11, UR8, !P1 ;  /* 0x000000080b007c0c */ /* 0x000fe2000cf01270 */
[C---:B----4-:R-:W-:Y:S01]  /*30b80*/  VIADD R6, R7.reuse, 0x8 ;  /* 0x0000000807067836 */ /* 0x050fe20000000000 */
[----:B------:R-:W-:Y:S01]  /*30b90*/  ISETP.GE.AND P4, PT, R0, R246, PT ;  /* 0x000000f60000720c */ /* 0x000fe20003f86270 */
[----:B------:R-:W-:Y:S01]  /*30ba0*/  ULDC UR8, c[0x0][0x228] ;  /* 0x00008a0000087ab9 */ /* 0x000fe20000000800 */
[----:B------:R-:W-:Y:S01]  /*30bb0*/  IADD3 R0, R7, 0x7, RZ ;  /* 0x0000000707007810 */ /* 0x000fe20007ffe0ff */
[----:B--2---:R-:W-:-:S04]  /*30bc0*/  IMAD.WIDE R14, R3, 0x4, R8 ;  /* 0x00000004030e7825 */ /* 0x004fc800078e0208 */
[----:B------:R-:W-:Y:S01]  /*30bd0*/  VIADD R3, R3, UR24 ;  /* 0x0000001803037c36 */ /* 0x000fe20008000000 */
[----:B------:R2:W-:Y:S01]  /*30be0*/  @P2 STG.E desc[UR60][R14.64], R233 ;  /* 0x000000e90e002986 */ /* 0x0005e2000c10193c */
[----:B------:R-:W-:Y:S02]  /*30bf0*/  ISETP.GE.AND P5, PT, R0, R246, PT ;  /* 0x000000f60000720c */ /* 0x000fe40003fa6270 */
[C---:B------:R-:W-:Y:S01]  /*30c00*/  IMAD.WIDE R150, R3.reuse, 0x4, R8 ;  /* 0x0000000403967825 */ /* 0x040fe200078e0208 */
[----:B------:R-:W-:-:S03]  /*30c10*/  IADD3 R0, R3, UR24, RZ ;  /* 0x0000001803007c10 */ /* 0x000fc6000fffe0ff */
[----:B--2---:R-:W-:Y:S02]  /*30c20*/  IMAD.WIDE R232, R3, 0x4, R4 ;  /* 0x0000000403e87825 */ /* 0x004fe400078e0204 */
[----:B------:R-:W2:Y:S04]  /*30c30*/  LDL.LU R3, [R1+0x128] ;  /* 0x0001280001037983 */ /* 0x000ea80000300800 */
[----:B------:R4:W-:Y:S04]  /*30c40*/  @P0 STG.E desc[UR60][R232.64], R13 ;  /* 0x0000000de8000986 */ /* 0x0009e8000c10193c */
[----:B----4-:R-:W4:Y:S04]  /*30c50*/  LDL.LU R13, [R1+0xfdc] ;  /* 0x000fdc00010d7983 */ /* 0x010f280000300800 */
[----:B------:R-:W3:Y:S04]  /*30c60*/  LDL.LU R233, [R1+0x138] ;  /* 0x0001380001e97983 */ /* 0x000ee80000300800 */
[----:B------:R-:W4:Y:S01]  /*30c70*/  LDL.LU R232, [R1+0x100] ;  /* 0x0001000001e87983 */ /* 0x000f220000300800 */
[----:B------:R-:W-:-:S02]  /*30c80*/  ISETP.LT.AND P1, PT, R12, UR6, !P1 ;  /* 0x000000060c007c0c */ /* 0x000fc4000cf21270 */
[----:B------:R-:W-:Y:S01]  /*30c90*/  ISETP.LT.AND P6, PT, R11, UR4, !P3 ;  /* 0x000000040b007c0c */ /* 0x000fe2000dfc1270 */
[----:B------:R-:W-:Y:S01]  /*30ca0*/  ULDC UR4, c[0x0][0x228] ;  /* 0x00008a0000047ab9 */ /* 0x000fe20000000800 */
[----:B------:R-:W-:Y:S01]  /*30cb0*/  ISETP.LT.AND P3, PT, R12, UR26, !P3 ;  /* 0x0000001a0c007c0c */ /* 0x000fe2000df61270 */
[----:B------:R-:W-:Y:S01]  /*30cc0*/  IMAD.WIDE R148, R0, 0x4, R4 ;  /* 0x0000000400947825 */ /* 0x000fe200078e0204 */
[----:B------:R-:W-:-:S03]  /*30cd0*/  ULDC UR6, c[0x0][0x228] ;  /* 0x00008a0000067ab9 */ /* 0x000fc60000000800 */
[----:B------:R-:W-:Y:S01]  /*30ce0*/  IMAD.WIDE R14, R0, 0x4, R8 ;  /* 0x00000004000e7825 */ /* 0x000fe200078e0208 */
[----:B------:R-:W-:-:S03]  /*30cf0*/  ISETP.GE.AND P2, PT, R6, R246, PT ;  /* 0x000000f60600720c */ /* 0x000fc60003f46270 */
[----:B------:R-:W-:-:S05]  /*30d00*/  VIADD R6, R7, 0x9 ;  /* 0x0000000907067836 */ /* 0x000fca0000000000 */
[----:B------:R-:W-:Y:S02]  /*30d10*/  ISETP.GE.AND P0, PT, R6, R246, PT ;  /* 0x000000f60600720c */ /* 0x000fe40003f06270 */
[----:B------:R-:W4:Y:S04]  /*30d20*/  LDL.LU R6, [R1] ;  /* 0x0000000001067983 */ /* 0x000f280000300800 */
[----:B---3--:R3:W-:Y:S01]  /*30d30*/  @P1 STG.E desc[UR60][R150.64], R233 ;  /* 0x000000e996001986 */ /* 0x0087e2000c10193c */
[C---:B------:R-:W-:Y:S02]  /*30d40*/  ISETP.LT.AND P1, PT, R11.reuse, UR28, !P4 ;  /* 0x0000001c0b007c0c */ /* 0x040fe4000e721270 */
[----:B------:R-:W-:Y:S01]  /*30d50*/  ISETP.LT.AND P4, PT, R12, UR4, !P4 ;  /* 0x000000040c007c0c */ /* 0x000fe2000e781270 */
[----:B--2---:R-:W-:Y:S01]  /*30d60*/  @P6 STG.E desc[UR60][R148.64], R3 ;  /* 0x0000000394006986 */ /* 0x004fe2000c10193c */
[----:B------:R-:W-:Y:S01]  /*30d70*/  ISETP.LT.AND P6, PT, R11, UR6, !P5 ;  /* 0x000000060b007c0c */ /* 0x000fe2000efc1270 */
[----:B------:R-:W-:-:S02]  /*30d80*/  ULDC UR4, c[0x0][0x228] ;  /* 0x00008a0000047ab9 */ /* 0x000fc40000000800 */
[----:B------:R2:W-:Y:S01]  /*30d90*/  @P3 STG.E desc[UR60][R14.64], R234 ;  /* 0x000000ea0e003986 */ /* 0x0005e2000c10193c */
[----:B---3--:R-:W-:Y:S01]  /*30da0*/  VIADD R150, R0, UR24 ;  /* 0x0000001800967c36 */ /* 0x008fe20008000000 */
[----:B------:R-:W-:Y:S01]  /*30db0*/  ISETP.LT.AND P5, PT, R12, UR8, !P5 ;  /* 0x000000080c007c0c */ /* 0x000fe2000efa1270 */
[----:B------:R-:W-:Y:S01]  /*30dc0*/  ULDC UR6, c[0x0][0x228] ;  /* 0x00008a0000067ab9 */ /* 0x000fe20000000800 */
[----:B------:R-:W-:Y:S01]  /*30dd0*/  ULDC UR8, c[0x0][0x228] ;  /* 0x00008a0000087ab9 */ /* 0x000fe20000000800 */
[C---:B------:R-:W-:Y:S02]  /*30de0*/  VIADD R0, R150.reuse, UR24 ;  /* 0x0000001896007c36 */ /* 0x040fe40008000000 */
[C---:B--2---:R-:W-:Y:S01]  /*30df0*/  IMAD.WIDE R14, R150.reuse, 0x4, R4 ;  /* 0x00000004960e7825 */ /* 0x044fe200078e0204 */
[----:B------:R-:W2:Y:S03]  /*30e00*/  LDL.LU R234, [R1+0x14] ;  /* 0x0000140001ea7983 */ /* 0x000ea60000300800 */
[----:B------:R-:W-:Y:S01]  /*30e10*/  IMAD.WIDE R150, R150, 0x4, R8 ;  /* 0x0000000496967825 */ /* 0x000fe200078e0208 */
[----:B------:R3:W-:Y:S04]  /*30e20*/  @P1 STG.E desc[UR60][R14.64], R235 ;  /* 0x000000eb0e001986 */ /* 0x0007e8000c10193c */
[----:B------:R-:W-:Y:S01]  /*30e30*/  @P4 STG.E desc[UR60][R150.64], R244 ;  /* 0x000000f496004986 */ /* 0x000fe2000c10193c */
[----:B------:R-:W-:Y:S01]  /*30e40*/  ISETP.LT.AND P4, PT, R11, UR4, !P2 ;  /* 0x000000040b007c0c */ /* 0x000fe2000d781270 */
[----:B------:R-:W-:Y:S01]  /*30e50*/  IMAD.WIDE R148, R0, 0x4, R4 ;  /* 0x0000000400947825 */ /* 0x000fe200078e0204 */
[----:B------:R-:W-:-:S03]  /*30e60*/  ULDC UR4, c[0x0][0x228] ;  /* 0x00008a0000047ab9 */ /* 0x000fc60000000800 */
[C---:B------:R-:W-:Y:S02]  /*30e70*/  VIADD R233, R0.reuse, UR24 ;  /* 0x0000001800e97c36 */ /* 0x040fe40008000000 */
[----:B---3--:R-:W-:Y:S01]  /*30e80*/  IMAD.WIDE R14, R0, 0x4, R8 ;  /* 0x00000004000e7825 */ /* 0x008fe200078e0208 */
[----:B------:R3:W-:Y:S01]  /*30e90*/  @P6 STG.E desc[UR60][R148.64], R245 ;  /* 0x000000f594006986 */ /* 0x0007e2000c10193c */
[----:B------:R-:W-:Y:S01]  /*30ea0*/  ISETP.LT.AND P2, PT, R12, UR4, !P2 ;  /* 0x000000040c007c0c */ /* 0x000fe2000d741270 */
[----:B------:R-:W-:Y:S02]  /*30eb0*/  ULDC UR4, c[0x0][0x228] ;  /* 0x00008a0000047ab9 */ /* 0x000fe40000000800 */
[----:B------:R1:W-:Y:S04]  /*30ec0*/  @P5 STG.E desc[UR60][R14.64], R247 ;  /* 0x000000f70e005986 */ /* 0x0003e8000c10193c */
[----:B------:R-:W2:Y:S01]  /*30ed0*/  LDL.LU R235, [R1+0x4] ;  /* 0x0000040001eb7983 */ /* 0x000ea20000300800 */
[----:B---3--:R-:W-:-:S03]  /*30ee0*/  VIADD R148, R233, UR24 ;  /* 0x00000018e9947c36 */ /* 0x008fc60008000000 */
[----:B------:R-:W3:Y:S01]  /*30ef0*/  LDL.LU R244, [R1+0x108] ;  /* 0x0001080001f47983 */ /* 0x000ee20000300800 */
[----:B-1----:R-:W-:-:S03]  /*30f00*/  IMAD.WIDE R14, R233, 0x4, R4 ;  /* 0x00000004e90e7825 */ /* 0x002fc600078e0204 */
[----:B------:R-:W3:Y:S04]  /*30f10*/  LDL.LU R245, [R1+0x18] ;  /* 0x0000180001f57983 */ /* 0x000ee80000300800 */
[----:B----4-:R1:W-:Y:S04]  /*30f20*/  @P4 STG.E desc[UR60][R14.64], R232 ;  /* 0x000000e80e004986 */ /* 0x0103e8000c10193c */
[----:B------:R-:W4:Y:S01]  /*30f30*/  LDL.LU R247, [R1+0x10c] ;  /* 0x00010c0001f77983 */ /* 0x000f220000300800 */
[----:B-1----:R-:W-:-:S05]  /*30f40*/  IMAD.WIDE R232, R233, 0x4, R8 ;  /* 0x00000004e9e87825 */ /* 0x002fca00078e0208 */
[----:B------:R1:W-:Y:S04]  /*30f50*/  @P2 STG.E desc[UR60][R232.64], R13 ;  /* 0x0000000de8002986 */ /* 0x0003e8000c10193c */
[----:B-1----:R-:W2:Y:S01]  /*30f60*/  LDL.LU R13, [R1+0xfd8] ;  /* 0x000fd800010d7983 */ /* 0x002ea20000300800 */
[----:B------:R-:W-:Y:S02]  /*30f70*/  IADD3 R3, R7, 0xa, RZ ;  /* 0x0000000a07037810 */ /* 0x000fe40007ffe0ff */
[----:B------:R-:W-:Y:S01]  /*30f80*/  ISETP.LT.AND P5, PT, R11, UR6, !P0 ;  /* 0x000000060b007c0c */ /* 0x000fe2000c7a1270 */
[----:B------:R-:W-:Y:S01]  /*30f90*/  IMAD.WIDE R150, R148, 0x4, R4 ;  /* 0x0000000494967825 */ /* 0x000fe200078e0204 */
[-C--:B------:R-:W-:Y:S01]  /*30fa0*/  ISETP.GE.AND P3, PT, R3, R246.reuse, PT ;  /* 0x000000f60300720c */ /* 0x080fe20003f66270 */
[----:B------:R-:W-:Y:S01]  /*30fb0*/  ULDC UR6, c[0x0][0x228] ;  /* 0x00008a0000067ab9 */ /* 0x000fe20000000800 */
[----:B------:R-:W-:Y:S01]  /*30fc0*/  ISETP.LT.AND P0, PT, R12, UR8, !P0 ;  /* 0x000000080c007c0c */ /* 0x000fe2000c701270 */
[----:B------:R-:W-:Y:S01]  /*30fd0*/  VIADD R3, R7, 0xb ;  /* 0x0000000b07037836 */ /* 0x000fe20000000000 */
[----:B------:R-:W-:Y:S01]  /*30fe0*/  ISETP.LT.AND P6, PT, R11, UR10, !P3 ;  /* 0x0000000a0b007c0c */ /* 0x000fe2000dfc1270 */
[----:B------:R-:W-:Y:S01]  /*30ff0*/  ULDC UR8, c[0x0][0x228] ;  /* 0x00008a0000087ab9 */ /* 0x000fe20000000800 */
[C---:B------:R-:W-:Y:S01]  /*31000*/  IADD3 R0, R148.reuse, UR24, RZ ;  /* 0x0000001894007c10 */ /* 0x040fe2000fffe0ff */
[----:B------:R-:W-:Y:S01]  /*31010*/  IMAD.WIDE R148, R148, 0x4, R8 ;  /* 0x0000000494947825 */ /* 0x000fe200078e0208 */
[-C--:B------:R-:W-:Y:S01]  /*31020*/  ISETP.GE.AND P1, PT, R3, R246.reuse, PT ;  /* 0x000000f60300720c */ /* 0x080fe20003f26270 */
[----:B------:R-:W-:Y:S01]  /*31030*/  ULDC UR10, c[0x0][0x228] ;  /* 0x00008a00000a7ab9 */ /* 0x000fe20000000800 */
[----:B------:R-:W-:Y:S01]  /*31040*/  IADD3 R3, R7, 0xc, RZ ;  /* 0x0000000c07037810 */ /* 0x000fe20007ffe0ff */
[----:B------:R-:W-:Y:S01]  /*31050*/  IMAD.WIDE R14, R0, 0x4, R4 ;  /* 0x00000004000e7825 */ /* 0x000fe200078e0204 */
[C---:B------:R-:W-:Y:S01]  /*31060*/  ISETP.LT.AND P3, PT, R12.reuse, UR4, !P3 ;  /* 0x000000040c007c0c */ /* 0x040fe2000df61270 */
[----:B------:R1:W-:Y:S01]  /*31070*/  @P5 STG.E desc[UR60][R150.64], R6 ;  /* 0x0000000696005986 */ /* 0x0003e2000c10193c */
[----:B------:R-:W-:Y:S01]  /*31080*/  ULDC UR4, c[0x0][0x228] ;  /* 0x00008a0000047ab9 */ /* 0x000fe20000000800 */
[----:B------:R-:W-:Y:S01]  /*31090*/  ISETP.LT.AND P5, PT, R11, UR6, !P1 ;  /* 0x000000060b007c0c */ /* 0x000fe2000cfa1270 */
[----:B------:R-:W-:Y:S01]  /*310a0*/  ULDC UR6, c[0x0][0x228] ;  /* 0x00008a0000067ab9 */ /* 0x000fe20000000800 */
[----:B------:R-:W-:Y:S01]  /*310b0*/  @P0 STG.E desc[UR60][R148.64], R248 ;  /* 0x000000f894000986 */ /* 0x000fe2000c10193c */
[----:B------:R-:W-:Y:S01]  /*310c0*/  ISETP.LT.AND P1, PT, R12, UR4, !P1 ;  /* 0x000000040c007c0c */ /* 0x000fe2000cf21270 */
[----:B------:R-:W-:Y:S01]  /*310d0*/  ULDC UR4, c[0x0][0x228] ;  /* 0x00008a0000047ab9 */ /* 0x000fe20000000800 */
[----:B------:R-:W-:Y:S01]  /*310e0*/  ISETP.GE.AND P4, PT, R3, R246, PT ;  /* 0x000000f60300720c */ /* 0x000fe20003f86270 */
[----:B------:R-:W-:-:S02]  /*310f0*/  VIADD R3, R7, 0xd ;  /* 0x0000000d07037836 */ /* 0x000fc40000000000 */
[----:B-1----:R-:W-:-:S03]  /*31100*/  IMAD.WIDE R150, R0, 0x4, R8 ;  /* 0x0000000400967825 */ /* 0x002fc600078e0208 */
[----:B------:R-:W-:Y:S01]  /*31110*/  ISETP.GE.AND P2, PT, R3, R246, PT ;  /* 0x000000f60300720c */ /* 0x000fe20003f46270 */
[----:B------:R-:W-:-:S05]  /*31120*/  VIADD R3, R7, 0xe ;  /* 0x0000000e07037836 */ /* 0x000fca0000000000 */
[----:B------:R-:W-:Y:S01]  /*31130*/  ISETP.GE.AND P0, PT, R3, R246, PT ;  /* 0x000000f60300720c */ /* 0x000fe20003f06270 */
[----:B--2---:R1:W-:Y:S01]  /*31140*/  @P6 STG.E desc[UR60][R14.64], R13 ;  /* 0x0000000d0e006986 */ /* 0x0043e2000c10193c */
[----:B------:R-:W-:Y:S01]  /*31150*/  ISETP.LT.AND P6, PT, R11, UR8, !P4 ;  /* 0x000000080b007c0c */ /* 0x000fe2000e7c1270 */
[----:B------:R-:W-:Y:S01]  /*31160*/  ULDC UR8, c[0x0][0x228] ;  /* 0x00008a0000087ab9 */ /* 0x000fe20000000800 */
[----:B------:R-:W-:Y:S02]  /*31170*/  ISETP.LT.AND P4, PT, R12, UR4, !P4 ;  /* 0x000000040c007c0c */ /* 0x000fe4000e781270 */
[----:B-1----:R-:W-:Y:S01]  /*31180*/  IADD3 R13, R0, UR24, RZ ;  /* 0x00000018000d7c10 */ /* 0x002fe2000fffe0ff */
[----:B------:R1:W-:Y:S01]  /*31190*/  @P3 STG.E desc[UR60][R150.64], R234 ;  /* 0x000000ea96003986 */ /* 0x0003e2000c10193c */
[----:B------:R-:W-:-:S03]  /*311a0*/  ULDC UR4, c[0x0][0x228] ;  /* 0x00008a0000047ab9 */ /* 0x000fc60000000800 */
[----:B------:R-:W-:-:S04]  /*311b0*/  IMAD.WIDE R14, R13, 0x4, R4 ;  /* 0x000000040d0e7825 */ /* 0x000fc800078e0204 */
[C---:B------:R-:W-:Y:S01]  /*311c0*/  IMAD.WIDE R148, R13.reuse, 0x4, R8 ;  /* 0x000000040d947825 */ /* 0x040fe200078e0208 */
[----:B------:R2:W-:Y:S03]  /*311d0*/  @P5 STG.E desc[UR60][R14.64], R235 ;  /* 0x000000eb0e005986 */ /* 0x0005e6000c10193c */
[----:B------:R-:W-:Y:S01]  /*311e0*/  VIADD R3, R13, UR24 ;  /* 0x000000180d037c36 */ /* 0x000fe20008000000 */
[----:B------:R3:W-:Y:S01]  /*311f0*/  @P1 STG.E desc[UR60][R148.64], R249 ;  /* 0x000000f994001986 */ /* 0x0007e2000c10193c */
[----:B------:R-:W-:Y:S01]  /*31200*/  ISETP.LT.AND P1, PT, R11, UR4, !P2 ;  /* 0x000000040b007c0c */ /* 0x000fe2000d721270 */
[----:B------:R-:W-:Y:S01]  /*31210*/  ULDC UR4, c[0x0][0x228] ;  /* 0x00008a0000047ab9 */ /* 0x000fe20000000800 */
[C---:B------:R-:W-:Y:S02]  /*31220*/  VIADD R13, R3.reuse, UR24 ;  /* 0x00000018030d7c36 */ /* 0x040fe40008000000 */
[----:B-1----:R-:W-:-:S04]  /*31230*/  IMAD.WIDE R150, R3, 0x4, R4 ;  /* 0x0000000403967825 */ /* 0x002fc800078e0204 */
[----:B--2---:R-:W-:-:S04]  /*31240*/  IMAD.WIDE R14, R13, 0x4, R4 ;  /* 0x000000040d0e7825 */ /* 0x004fc800078e0204 */
[--C-:B---3--:R-:W-:Y:S01]  /*31250*/  IMAD.WIDE R148, R3, 0x4, R8.reuse ;  /* 0x0000000403947825 */ /* 0x108fe200078e0208 */
[----:B------:R-:W-:Y:S04]  /*31260*/  @P6 STG.E desc[UR60][R150.64], R244 ;  /* 0x000000f496006986 */ /* 0x000fe8000c10193c */
[----:B------:R-:W-:Y:S04]  /*31270*/  @P4 STG.E desc[UR60][R148.64], R245 ;  /* 0x000000f594004986 */ /* 0x000fe8000c10193c */
[----:B------:R1:W-:Y:S04]  /*31280*/  @P1 STG.E desc[UR60][R14.64], R252 ;  /* 0x000000fc0e001986 */ /* 0x0003e8000c10193c */
[----:B-1----:R-:W2:Y:S01]  /*31290*/  LDL.LU R252, [R1+0xfd4] ;  /* 0x000fd40001fc7983 */ /* 0x002ea20000300800 */
[----:B------:R-:W-:Y:S01]  /*312a0*/  VIADD R0, R7, 0xf ;  /* 0x0000000f07007836 */ /* 0x000fe20000000000 */
[----:B------:R-:W-:Y:S01]  /*312b0*/  ISETP.LT.AND P2, PT, R12, UR4, !P2 ;  /* 0x000000040c007c0c */ /* 0x000fe2000d741270 */
[----:B------:R-:W-:Y:S01]  /*312c0*/  ULDC UR4, c[0x0][0x228] ;  /* 0x00008a0000047ab9 */ /* 0x000fe20000000800 */
[----:B------:R-:W-:Y:S01]  /*312d0*/  ISETP.LT.AND P6, PT, R11, UR6, !P0 ;  /* 0x000000060b007c0c */ /* 0x000fe2000c7c1270 */
[----:B------:R-:W-:Y:S01]  /*312e0*/  IMAD.WIDE R150, R13, 0x4, R8 ;  /* 0x000000040d967825 */ /* 0x000fe200078e0208 */
[----:B------:R-:W-:Y:S01]  /*312f0*/  ISETP.GE.AND P3, PT, R0, R246, PT ;  /* 0x000000f60000720c */ /* 0x000fe20003f66270 */
[----:B------:R-:W-:Y:S01]  /*31300*/  ULDC UR6, c[0x0][0x228] ;  /* 0x00008a0000067ab9 */ /* 0x000fe20000000800 */
[----:B------:R-:W-:-:S02]  /*31310*/  IADD3 R0, R7, 0x10, RZ ;  /* 0x0000001007007810 */ /* 0x000fc40007ffe0ff */
[----:B------:R-:W-:Y:S01]  /*31320*/  ISETP.LT.AND P0, PT, R12, UR4, !P0 ;  /* 0x000000040c007c0c */ /* 0x000fe2000c701270 */
[----:B------:R-:W-:Y:S01]  /*31330*/  ULDC UR4, c[0x0][0x228] ;  /* 0x00008a0000047ab9 */ /* 0x000fe20000000800 */
[----:B------:R-:W-:Y:S02]  /*31340*/  IADD3 R3, R13, UR24, RZ ;  /* 0x000000180d037c10 */ /* 0x000fe4000fffe0ff */
[----:B------:R-:W-:Y:S01]  /*31350*/  ISETP.GE.AND P5, PT, R0, R246, PT ;  /* 0x000000f60000720c */ /* 0x000fe20003fa6270 */
[----:B------:R-:W-:Y:S01]  /*31360*/  VIADD R0, R7, 0x7f ;  /* 0x0000007f07007836 */ /* 0x000fe20000000000 */
[----:B------:R1:W-:Y:S01]  /*31370*/  @P2 STG.E desc[UR60][R150.64], R250 ;  /* 0x000000fa96002986 */ /* 0x0003e2000c10193c */
[----:B------:R-:W-:Y:S01]  /*31380*/  IMAD.WIDE R232, R3, 0x4, R4 ;  /* 0x0000000403e87825 */ /* 0x000fe200078e0204 */
[----:B------:R-:W-:Y:S01]  /*31390*/  ISETP.LT.AND P2, PT, R11, UR4, !P3 ;  /* 0x000000040b007c0c */ /* 0x000fe2000df41270 */
[----:B------:R-:W-:Y:S01]  /*313a0*/  ULDC UR4, c[0x0][0x22c] ;  /* 0x00008b0000047ab9 */ /* 0x000fe20000000800 */
[----:B------:R-:W-:Y:S01]  /*313b0*/  ISETP.GE.AND P1, PT, R0, UR27, PT ;  /* 0x0000001b00007c0c */ /* 0x000fe2000bf26270 */
[C---:B------:R-:W-:Y:S01]  /*313c0*/  IMAD.WIDE R14, R3.reuse, 0x4, R8 ;  /* 0x00000004030e7825 */ /* 0x040fe200078e0208 */
[----:B------:R-:W-:Y:S01]  /*313d0*/  IADD3 R3, R3, UR24, RZ ;  /* 0x0000001803037c10 */ /* 0x000fe2000fffe0ff */
[----:B----4-:R3:W-:Y:S02]  /*313e0*/  @P6 STG.E desc[UR60][R232.64], R247 ;  /* 0x000000f7e8006986 */ /* 0x0107e4000c10193c */
[----:B------:R-:W-:Y:S01]  /*313f0*/  VIADD R0, R7, 0x12 ;  /* 0x0000001207007836 */ /* 0x000fe20000000000 */
[----:B------:R-:W-:Y:S01]  /*31400*/  ISETP.LT.AND P3, PT, R12, UR6, !P3 ;  /* 0x000000060c007c0c */ /* 0x000fe2000df61270 */
[----:B------:R-:W-:Y:S01]  /*31410*/  IMAD.WIDE R148, R3, 0x4, R4 ;  /* 0x0000000403947825 */ /* 0x000fe200078e0204 */
[----:B------:R-:W-:Y:S01]  /*31420*/  ISETP.LT.AND P6, PT, R11, UR8, !P5 ;  /* 0x000000080b007c0c */ /* 0x000fe2000efc1270 */
[----:B------:R-:W-:Y:S01]  /*31430*/  ULDC UR6, c[0x0][0x228] ;  /* 0x00008a0000067ab9 */ /* 0x000fe20000000800 */
[----:B------:R-:W-:Y:S01]  /*31440*/  ULDC UR8, c[0x0][0x228] ;  /* 0x00008a0000087ab9 */ /* 0x000fe20000000800 */
[----:B------:R-:W-:-:S02]  /*31450*/  VIADD R13, R3, UR24 ;  /* 0x00000018030d7c36 */ /* 0x000fc40008000000 */
[----:B------:R-:W-:Y:S02]  /*31460*/  VIADD R6, R7, 0x11 ;  /* 0x0000001107067836 */ /* 0x000fe40000000000 */
[----:B-1----:R-:W-:-:S04]  /*31470*/  IMAD.WIDE R150, R3, 0x4, R8 ;  /* 0x0000000403967825 */ /* 0x002fc800078e0208 */
[----:B---3--:R-:W-:Y:S01]  /*31480*/  IMAD.WIDE R232, R13, 0x4, R4 ;  /* 0x000000040de87825 */ /* 0x008fe200078e0204 */
[----:B------:R-:W-:-:S03]  /*31490*/  ISETP.GE.AND P4, PT, R6, R246, PT ;  /* 0x000000f60600720c */ /* 0x000fc60003f86270 */
[----:B------:R-:W-:Y:S01]  /*314a0*/  VIADD R3, R13, UR24 ;  /* 0x000000180d037c36 */ /* 0x000fe20008000000 */
[----:B--2---:R1:W-:Y:S01]  /*314b0*/  @P0 STG.E desc[UR60][R14.64], R252 ;  /* 0x000000fc0e000986 */ /* 0x0043e2000c10193c */
[----:B------:R-:W-:Y:S01]  /*314c0*/  ISETP.GE.AND P0, PT, R0, UR4, PT ;  /* 0x0000000400007c0c */ /* 0x000fe2000bf06270 */
[----:B------:R-:W-:Y:S01]  /*314d0*/  VIADD R0, R7, 0x13 ;  /* 0x0000001307007836 */ /* 0x000fe20000000000 */
[----:B------:R-:W-:Y:S01]  /*314e0*/  ULDC UR4, c[0x0][0x22c] ;  /* 0x00008b0000047ab9 */ /* 0x000fe20000000800 */
[----:B------:R2:W-:Y:S03]  /*314f0*/  @P2 STG.E desc[UR60][R148.64], R10 ;  /* 0x0000000a94002986 */ /* 0x0005e6000c10193c */
[----:B------:R-:W-:Y:S01]  /*31500*/  ISETP.GE.AND P2, PT, R0, UR4, PT ;  /* 0x0000000400007c0c */ /* 0x000fe2000bf46270 */
[----:B------:R-:W-:Y:S01]  /*31510*/  ULDC UR4, c[0x0][0x228] ;  /* 0x00008a0000047ab9 */ /* 0x000fe20000000800 */
[----:B------:R3:W-:Y:S01]  /*31520*/  @P3 STG.E desc[UR60][R150.64], R251 ;  /* 0x000000fb96003986 */ /* 0x0007e2000c10193c */
[----:B------:R-:W-:Y:S01]  /*31530*/  ISETP.LT.AND P5, PT, R12, UR4, !P5 ;  /* 0x000000040c007c0c */ /* 0x000fe2000efa1270 */
[----:B------:R-:W-:-:S02]  /*31540*/  ULDC UR4, c[0x0][0x228] ;  /* 0x00008a0000047ab9 */ /* 0x000fc40000000800 */
[----:B------:R-:W-:Y:S01]  /*31550*/  @P6 STG.E desc[UR60][R232.64], R240 ;  /* 0x000000f0e8006986 */ /* 0x000fe2000c10193c */
[----:B------:R-:W-:Y:S01]  /*31560*/  ISETP.LT.AND P6, PT, R11, UR4, !P4 ;  /* 0x000000040b007c0c */ /* 0x000fe2000e7c1270 */
[----:B------:R-:W-:Y:S01]  /*31570*/  ULDC UR4, c[0x0][0x22c] ;  /* 0x00008b0000047ab9 */ /* 0x000fe20000000800 */
[----:B------:R-:W-:Y:S01]  /*31580*/  IADD3 R0, R7, 0x14, RZ ;  /* 0x0000001407007810 */ /* 0x000fe20007ffe0ff */
[----:B-1----:R-:W-:Y:S01]  /*31590*/  IMAD.WIDE R14, R13, 0x4, R8 ;  /* 0x000000040d0e7825 */ /* 0x002fe200078e0208 */
[----:B------:R-:W-:Y:S01]  /*315a0*/  ISETP.LT.AND P4, PT, R12, UR6, !P4 ;  /* 0x000000060c007c0c */ /* 0x000fe2000e781270 */
[----:B------:R-:W-:Y:S01]  /*315b0*/  ULDC UR6, c[0x0][0x228] ;  /* 0x00008a0000067ab9 */ /* 0x000fe20000000800 */
[----:B------:R-:W-:Y:S01]  /*315c0*/  ISETP.GE.AND P3, PT, R0, UR4, PT ;  /* 0x0000000400007c0c */ /* 0x000fe2000bf66270 */
[----:B------:R-:W-:Y:S01]  /*315d0*/  VIADD R0, R7, 0x15 ;  /* 0x0000001507007836 */ /* 0x000fe20000000000 */
[----:B------:R-:W-:Y:S01]  /*315e0*/  ULDC UR4, c[0x0][0x22c] ;  /* 0x00008b0000047ab9 */ /* 0x000fe20000000800 */
[C---:B--2---:R-:W-:Y:S01]  /*315f0*/  IMAD.WIDE R148, R3.reuse, 0x4, R4 ;  /* 0x0000000403947825 */ /* 0x044fe200078e0204 */
[----:B------:R1:W-:Y:S02]  /*31600*/  @P5 STG.E desc[UR60][R14.64], R16 ;  /* 0x000000100e005986 */ /* 0x0003e4000c10193c */
[----:B------:R-:W-:Y:S01]  /*31610*/  ISETP.GE.AND P5, PT, R0, UR4, PT ;  /* 0x0000000400007c0c */ /* 0x000fe2000bfa6270 */
[----:B------:R-:W-:Y:S01]  /*31620*/  ULDC UR4, c[0x0][0x228] ;  /* 0x00008a0000047ab9 */ /* 0x000fe20000000800 */
[----:B------:R2:W-:Y:S01]  /*31630*/  @P6 STG.E desc[UR60][R148.64], R24 ;  /* 0x0000001894006986 */ /* 0x0005e2000c10193c */
[----:B---3--:R-:W-:Y:S01]  /*31640*/  IMAD.WIDE R150, R3, 0x4, R8 ;  /* 0x0000000403967825 */ /* 0x008fe200078e0208 */
[----:B------:R-:W-:Y:S01]  /*31650*/  ISETP.LT.AND P6, PT, R11, UR4, !P0 ;  /* 0x000000040b007c0c */ /* 0x000fe2000c7c1270 */
[----:B------:R-:W-:Y:S01]  /*31660*/  ULDC UR4, c[0x0][0x228] ;  /* 0x00008a0000047ab9 */ /* 0x000fe20000000800 */
[C---:B------:R-:W-:Y:S01]  /*31670*/  ISETP.LT.AND P0, PT, R12.reuse, UR6, !P0 ;  /* 0x000000060c007c0c */ /* 0x040fe2000c701270 */
[----:B------:R-:W-:Y:S01]  /*31680*/  VIADD R0, R7, 0x16 ;  /* 0x0000001607007836 */ /* 0x000fe20000000000 */
[----:B------:R-:W-:Y:S01]  /*31690*/  IADD3 R3, R3, UR24, RZ ;  /* 0x0000001803037c10 */ /* 0x000fe2000fffe0ff */
[----:B------:R3:W-:Y:S01]  /*316a0*/  @P4 STG.E desc[UR60][R150.64], R20 ;  /* 0x0000001496004986 */ /* 0x0007e2000c10193c */
[----:B------:R-:W-:Y:S01]  /*316b0*/  ISETP.LT.AND P4, PT, R11, UR4, !P2 ;  /* 0x000000040b007c0c */ /* 0x000fe2000d781270 */
[----:B------:R-:W-:Y:S01]  /*316c0*/  ULDC UR6, c[0x0][0x228] ;  /* 0x00008a0000067ab9 */ /* 0x000fe20000000800 */
[----:B------:R-:W-:Y:S01]  /*316d0*/  ULDC UR4, c[0x0][0x22c] ;  /* 0x00008b0000047ab9 */ /* 0x000fe20000000800 */
[----:B-1----:R-:W-:Y:S01]  /*316e0*/  IMAD.WIDE R14, R3, 0x4, R4 ;  /* 0x00000004030e7825 */ /* 0x002fe200078e0204 */
[----:B------:R-:W-:Y:S01]  /*316f0*/  ISETP.LT.AND P2, PT, R12, UR6, !P2 ;  /* 0x000000060c007c0c */ /* 0x000fe2000d741270 */
[----:B------:R-:W-:-:S02]  /*31700*/  ULDC UR6, c[0x0][0x228] ;  /* 0x00008a0000067ab9 */ /* 0x000fc40000000800 */
[C---:B--2---:R-:W-:Y:S01]  /*31710*/  IMAD.WIDE R148, R3.reuse, 0x4, R8 ;  /* 0x0000000403947825 */ /* 0x044fe200078e0208 */
[----:B------:R1:W-:Y:S03]  /*31720*/  @P6 STG.E desc[UR60][R14.64], R241 ;  /* 0x000000f10e006986 */ /* 0x0003e6000c10193c */
[----:B------:R-:W-:Y:S01]  /*31730*/  VIADD R3, R3, UR24 ;  /* 0x0000001803037c36 */ /* 0x000fe20008000000 */
[----:B------:R-:W-:Y:S01]  /*31740*/  ISETP.GE.AND P6, PT, R0, UR4, PT ;  /* 0x0000000400007c0c */ /* 0x000fe2000bfc6270 */
[----:B------:R-:W-:Y:S02]  /*31750*/  ULDC UR4, c[0x0][0x228] ;  /* 0x00008a0000047ab9 */ /* 0x000fe40000000800 */
[----:B---3--:R-:W-:Y:S01]  /*31760*/  IMAD.WIDE R150, R3, 0x4, R4 ;  /* 0x0000000403967825 */ /* 0x008fe200078e0204 */
[----:B------:R2:W-:Y:S01]  /*31770*/  @P0 STG.E desc[UR60][R148.64], R17 ;  /* 0x0000001194000986 */ /* 0x0005e2000c10193c */
[----:B------:R-:W-:-:S02]  /*31780*/  IADD3 R0, R7, 0x17, RZ ;  /* 0x0000001707007810 */ /* 0x000fc40007ffe0ff */
[----:B------:R-:W-:Y:S01]  /*31790*/  ISETP.LT.AND P0, PT, R11, UR4, !P3 ;  /* 0x000000040b007c0c */ /* 0x000fe2000df01270 */
[----:B------:R-:W-:Y:S01]  /*317a0*/  ULDC UR4, c[0x0][0x22c] ;  /* 0x00008b0000047ab9 */ /* 0x000fe20000000800 */
[----:B------:R-:W-:Y:S01]  /*317b0*/  @P4 STG.E desc[UR60][R150.64], R25 ;  /* 0x0000001996004986 */ /* 0x000fe2000c10193c */
[C---:B------:R-:W-:Y:S01]  /*317c0*/  IMAD.WIDE R232, R3.reuse, 0x4, R8 ;  /* 0x0000000403e87825 */ /* 0x040fe200078e0208 */
[----:B------:R-:W-:Y:S01]  /*317d0*/  ISETP.GE.AND P4, PT, R0, UR4, PT ;  /* 0x0000000400007c0c */ /* 0x000fe2000bf86270 */
[----:B------:R-:W-:Y:S02]  /*317e0*/  ULDC UR4, c[0x0][0x228] ;  /* 0x00008a0000047ab9 */ /* 0x000fe40000000800 */
[----:B------:R-:W-:Y:S01]  /*317f0*/  VIADD R3, R3, UR24 ;  /* 0x0000001803037c36 */ /* 0x000fe20008000000 */
[----:B------:R-:W-:Y:S01]  /*31800*/  ISETP.LT.AND P3, PT, R12, UR4, !P3 ;  /* 0x000000040c007c0c */ /* 0x000fe2000df61270 */
[----:B------:R3:W-:Y:S01]  /*31810*/  @P2 STG.E desc[UR60][R232.64], R21 ;  /* 0x00000015e8002986 */ /* 0x0007e2000c10193c */
[----:B------:R-:W-:Y:S01]  /*31820*/  VIADD R0, R7, 0x18 ;  /* 0x0000001807007836 */ /* 0x000fe20000000000 */
[----:B------:R-:W-:Y:S01]  /*31830*/  ISETP.LT.AND P2, PT, R11, UR6, !P5 ;  /* 0x000000060b007c0c */ /* 0x000fe2000ef41270 */
[C---:B-1----:R-:W-:Y:S01]  /*31840*/  IMAD.WIDE R14, R3.reuse, 0x4, R4 ;  /* 0x00000004030e7825 */ /* 0x042fe200078e0204 */
[----:B------:R-:W-:Y:S01]  /*31850*/  ULDC UR4, c[0x0][0x22c] ;  /* 0x00008b0000047ab9 */ /* 0x000fe20000000800 */
[C---:B------:R-:W-:Y:S01]  /*31860*/  IADD3 R13, R3.reuse, UR24, RZ ;  /* 0x00000018030d7c10 */ /* 0x040fe2000fffe0ff */
[----:B------:R-:W-:Y:S01]  /*31870*/  ULDC UR6, c[0x0][0x228] ;  /* 0x00008a0000067ab9 */ /* 0x000fe20000000800 */
[----:B--2---:R-:W-:Y:S01]  /*31880*/  IMAD.WIDE R16, R3, 0x4, R8 ;  /* 0x0000000403107825 */ /* 0x004fe200078e0208 */
[----:B------:R1:W-:Y:S01]  /*31890*/  @P0 STG.E desc[UR60][R14.64], R242 ;  /* 0x000000f20e000986 */ /* 0x0003e2000c10193c */
[----:B------:R-:W-:Y:S01]  /*318a0*/  ISETP.GE.AND P0, PT, R0, UR4, PT ;  /* 0x0000000400007c0c */ /* 0x000fe2000bf06270 */
[----:B------:R-:W-:Y:S01]  /*318b0*/  ULDC UR4, c[0x0][0x228] ;  /* 0x00008a0000047ab9 */ /* 0x000fe20000000800 */
[----:B------:R-:W-:Y:S01]  /*318c0*/  VIADD R0, R7, 0x19 ;  /* 0x0000001907007836 */ /* 0x000fe20000000000 */
[----:B------:R-:W-:Y:S01]  /*318d0*/  ISETP.LT.AND P5, PT, R12, UR4, !P5 ;  /* 0x000000040c007c0c */ /* 0x000fe2000efa1270 */
[----:B---3--:R-:W-:Y:S01]  /*318e0*/  IMAD.WIDE R20, R13, 0x4, R4 ;  /* 0x000000040d147825 */ /* 0x008fe200078e0204 */
[----:B------:R-:W-:Y:S01]  /*318f0*/  ULDC UR4, c[0x0][0x22c] ;  /* 0x00008b0000047ab9 */ /* 0x000fe20000000800 */
[----:B------:R2:W-:Y:S01]  /*31900*/  @P3 STG.E desc[UR60][R16.64], R18 ;  /* 0x0000001210003986 */ /* 0x0005e2000c10193c */
[----:B------:R-:W-:Y:S01]  /*31910*/  ISETP.GE.AND P3, PT, R0, UR4, PT ;  /* 0x0000000400007c0c */ /* 0x000fe2000bf66270 */
[----:B------:R-:W-:-:S02]  /*31920*/  ULDC UR4, c[0x0][0x228] ;  /* 0x00008a0000047ab9 */ /* 0x000fc40000000800 */
[----:B------:R3:W-:Y:S01]  /*31930*/  @P2 STG.E desc[UR60][R20.64], R26 ;  /* 0x0000001a14002986 */ /* 0x0007e2000c10193c */
[----:B------:R-:W-:Y:S01]  /*31940*/  ISETP.LT.AND P2, PT, R11, UR4, !P6 ;  /* 0x000000040b007c0c */ /* 0x000fe2000f741270 */
[----:B-1----:R-:W-:Y:S01]  /*31950*/  IMAD.WIDE R14, R13, 0x4, R8 ;  /* 0x000000040d0e7825 */ /* 0x002fe200078e0208 */
[----:B------:R-:W-:-:S03]  /*31960*/  ULDC UR4, c[0x0][0x228] ;  /* 0x00008a0000047ab9 */ /* 0x000fc60000000800 */
[----:B------:R-:W-:Y:S01]  /*31970*/  VIADD R13, R13, UR24 ;  /* 0x000000180d0d7c36 */ /* 0x000fe20008000000 */
[----:B------:R-:W-:Y:S01]  /*31980*/  ISETP.LT.AND P6, PT, R12, UR4, !P6 ;  /* 0x000000040c007c0c */ /* 0x000fe2000f7c1270 */
[----:B------:R-:W-:Y:S01]  /*31990*/  ULDC UR4, c[0x0][0x228] ;  /* 0x00008a0000047ab9 */ /* 0x000fe20000000800 */
[----:B------:R1:W-:Y:S01]  /*319a0*/  @P5 STG.E desc[UR60][R14.64], R22 ;  /* 0x000000160e005986 */ /* 0x0003e2000c10193c */
[----:B--2---:R-:W-:Y:S01]  /*319b0*/  IMAD.WIDE R16, R13, 0x4, R4 ;  /* 0x000000040d107825 */ /* 0x004fe200078e0204 */
[----:B------:R-:W-:Y:S01]  /*319c0*/  ISETP.LT.AND P5, PT, R11, UR4, !P4 ;  /* 0x000000040b007c0c */ /* 0x000fe2000e7a1270 */
[----:B------:R-:W-:Y:S01]  /*319d0*/  ULDC UR4, c[0x0][0x22c] ;  /* 0x00008b0000047ab9 */ /* 0x000fe20000000800 */
[----:B------:R-:W-:Y:S01]  /*319e0*/  IADD3 R0, R7, 0x1a, RZ ;  /* 0x0000001a07007810 */ /* 0x000fe20007ffe0ff */
[C---:B------:R-:W-:Y:S01]  /*319f0*/  VIADD R3, R13.reuse, UR24 ;  /* 0x000000180d037c36 */ /* 0x040fe20008000000 */
[----:B------:R2:W-:Y:S02]  /*31a00*/  @P2 STG.E desc[UR60][R16.64], R243 ;  /* 0x000000f310002986 */ /* 0x0005e4000c10193c */
[----:B------:R-:W-:Y:S01]  /*31a10*/  ISETP.GE.AND P2, PT, R0, UR4, PT ;  /* 0x0000000400007c0c */ /* 0x000fe2000bf46270 */
[----:B------:R-:W-:Y:S01]  /*31a20*/  ULDC UR4, c[0x0][0x228] ;  /* 0x00008a0000047ab9 */ /* 0x000fe20000000800 */
[----:B---3--:R-:W-:Y:S01]  /*31a30*/  IMAD.WIDE R20, R13, 0x4, R8 ;  /* 0x000000040d147825 */ /* 0x008fe200078e0208 */
[----:B------:R-:W-:Y:S01]  /*31a40*/  ISETP.LT.AND P4, PT, R12, UR4, !P4 ;  /* 0x000000040c007c0c */ /* 0x000fe2000e781270 */
[----:B------:R-:W-:-:S02]  /*31a50*/  ULDC UR4, c[0x0][0x228] ;  /* 0x00008a0000047ab9 */ /* 0x000fc40000000800 */
[----:B------:R-:W-:Y:S01]  /*31a60*/  IMAD.WIDE R24, R3, 0x4, R4 ;  /* 0x0000000403187825 */ /* 0x000fe200078e0204 */
[----:B------:R3:W-:Y:S04]  /*31a70*/  @P6 STG.E desc[UR60][R20.64], R19 ;  /* 0x0000001314006986 */ /* 0x0007e8000c10193c */
[----:B------:R-:W-:Y:S01]  /*31a80*/  @P5 STG.E desc[UR60][R24.64], R27 ;  /* 0x0000001b18005986 */ /* 0x000fe2000c10193c */
[----:B------:R-:W-:Y:S01]  /*31a90*/  ISETP.LT.AND P5, PT, R11, UR4, !P0 ;  /* 0x000000040b007c0c */ /* 0x000fe2000c7a1270 */
[C---:B-1----:R-:W-:Y:S01]  /*31aa0*/  IMAD.WIDE R14, R3.reuse, 0x4, R8 ;  /* 0x00000004030e7825 */ /* 0x042fe200078e0208 */
[----:B------:R-:W-:Y:S01]  /*31ab0*/  IADD3 R13, R3, UR24, RZ ;  /* 0x00000018030d7c10 */ /* 0x000fe2000fffe0ff */
[----:B------:R-:W-:Y:S01]  /*31ac0*/  ULDC UR4, c[0x0][0x22c] ;  /* 0x00008b0000047ab9 */ /* 0x000fe20000000800 */
[----:B------:R-:W-:Y:S01]  /*31ad0*/  ISETP.LT.AND P0, PT, R12, UR6, !P0 ;  /* 0x000000060c007c0c */ /* 0x000fe2000c701270 */
[----:B------:R-:W-:Y:S01]  /*31ae0*/  VIADD R0, R7, 0x1b ;  /* 0x0000001b07007836 */ /* 0x000fe20000000000 */
[----:B------:R1:W-:Y:S01]  /*31af0*/  @P4 STG.E desc[UR60][R14.64], R23 ;  /* 0x000000170e004986 */ /* 0x0003e2000c10193c */
[----:B--2---:R-:W-:Y:S01]  /*31b00*/  IMAD.WIDE R16, R13, 0x4, R4 ;  /* 0x000000040d107825 */ /* 0x004fe200078e0204 */
[----:B------:R-:W-:Y:S01]  /*31b10*/  ISETP.LT.AND P6, PT, R11, UR8, !P3 ;  /* 0x000000080b007c0c */ /* 0x000fe2000dfc1270 */
[----:B------:R-:W-:Y:S01]  /*31b20*/  ULDC UR6, c[0x0][0x228] ;  /* 0x00008a0000067ab9 */ /* 0x000fe20000000800 */
[----:B------:R-:W-:Y:S01]  /*31b30*/  ISETP.GE.AND P4, PT, R0, UR4, PT ;  /* 0x0000000400007c0c */ /* 0x000fe2000bf86270 */
[----:B------:R-:W-:Y:S01]  /*31b40*/  VIADD R0, R7, 0x1c ;  /* 0x0000001c07007836 */ /* 0x000fe20000000000 */
[----:B------:R-:W-:Y:S01]  /*31b50*/  ULDC UR4, c[0x0][0x22c] ;  /* 0x00008b0000047ab9 */ /* 0x000fe20000000800 */
[C---:B---3--:R-:W-:Y:S01]  /*31b60*/  IMAD.WIDE R18, R13.reuse, 0x4, R8 ;  /* 0x000000040d127825 */ /* 0x048fe200078e0208 */
[----:B------:R-:W-:Y:S01]  /*31b70*/  ISETP.LT.AND P3, PT, R12, UR6, !P3 ;  /* 0x000000060c007c0c */ /* 0x000fe2000df61270 */
[----:B------:R2:W-:Y:S01]  /*31b80*/  @P5 STG.E desc[UR60][R16.64], R88 ;  /* 0x0000005810005986 */ /* 0x0005e2000c10193c */
[----:B------:R-:W-:Y:S01]  /*31b90*/  ISETP.GE.AND P5, PT, R0, UR4, PT ;  /* 0x0000000400007c0c */ /* 0x000fe2000bfa6270 */
[----:B------:R-:W-:Y:S01]  /*31ba0*/  VIADD R3, R13, UR24 ;  /* 0x000000180d037c36 */ /* 0x000fe20008000000 */
[----:B------:R-:W-:Y:S01]  /*31bb0*/  ULDC UR4, c[0x0][0x228] ;  /* 0x00008a0000047ab9 */ /* 0x000fe20000000800 */
[----:B------:R3:W-:Y:S01]  /*31bc0*/  @P0 STG.E desc[UR60][R18.64], R28 ;  /* 0x0000001c12000986 */ /* 0x0007e2000c10193c */
[----:B------:R-:W-:Y:S01]  /*31bd0*/  ISETP.LT.AND P0, PT, R11, UR4, !P2 ;  /* 0x000000040b007c0c */ /* 0x000fe2000d701270 */
[C---:B------:R-:W-:Y:S01]  /*31be0*/  IMAD.WIDE R20, R3.reuse, 0x4, R4 ;  /* 0x0000000403147825 */ /* 0x040fe200078e0204 */
[----:B------:R-:W-:Y:S01]  /*31bf0*/  ULDC UR6, c[0x0][0x228] ;  /* 0x00008a0000067ab9 */ /* 0x000fe20000000800 */
[----:B------:R-:W-:Y:S01]  /*31c00*/  ULDC UR8, c[0x0][0x228] ;  /* 0x00008a0000087ab9 */ /* 0x000fe20000000800 */
[----:B------:R-:W4:Y:S01]  /*31c10*/  LDS.128 R24, [R2] ;  /* 0x0000000002187984 */ /* 0x000f220000000c00 */
[----:B-1----:R-:W-:Y:S01]  /*31c20*/  IMAD.WIDE R14, R3, 0x4, R8 ;  /* 0x00000004030e7825 */ /* 0x002fe200078e0208 */
[----:B------:R-:W-:Y:S01]  /*31c30*/  IADD3 R0, R7, 0x1d, RZ ;  /* 0x0000001d07007810 */ /* 0x000fe20007ffe0ff */
[----:B------:R-:W-:Y:S01]  /*31c40*/  ULDC UR4, c[0x0][0x22c] ;  /* 0x00008b0000047ab9 */ /* 0x000fe20000000800 */
[----:B------:R1:W-:Y:S01]  /*31c50*/  @P6 STG.E desc[UR60][R20.64], R36 ;  /* 0x0000002414006986 */ /* 0x0003e2000c10193c */
[----:B------:R-:W-:Y:S01]  /*31c60*/  VIADD R3, R3, UR24 ;  /* 0x0000001803037c36 */ /* 0x000fe20008000000 */
[----:B------:R-:W-:Y:S01]  /*31c70*/  ISETP.LT.AND P2, PT, R12, UR6, !P2 ;  /* 0x000000060c007c0c */ /* 0x000fe2000d741270 */
[----:B------:R-:W-:Y:S01]  /*31c80*/  ULDC UR6, c[0x0][0x228] ;  /* 0x00008a0000067ab9 */ /* 0x000fe20000000800 */
[----:B------:R-:W-:Y:S01]  /*31c90*/  ISETP.LT.AND P6, PT, R11, UR8, !P4 ;  /* 0x000000080b007c0c */ /* 0x000fe2000e7c1270 */
[----:B------:R1:W-:Y:S01]  /*31ca0*/  @P3 STG.E desc[UR60][R14.64], R32 ;  /* 0x000000200e003986 */ /* 0x0003e2000c10193c */
[----:B--2---:R-:W-:Y:S01]  /*31cb0*/  IMAD.WIDE R16, R3, 0x4, R4 ;  /* 0x0000000403107825 */ /* 0x004fe200078e0204 */
[----:B------:R-:W-:Y:S01]  /*31cc0*/  ISETP.GE.AND P3, PT, R0, UR4, PT ;  /* 0x0000000400007c0c */ /* 0x000fe2000bf66270 */
[----:B------:R-:W-:Y:S01]  /*31cd0*/  ULDC UR4, c[0x0][0x22c] ;  /* 0x00008b0000047ab9 */ /* 0x000fe20000000800 */
[----:B------:R-:W-:Y:S01]  /*31ce0*/  IADD3 R0, R7, 0x1e, RZ ;  /* 0x0000001e07007810 */ /* 0x000fe20007ffe0ff */
[C---:B------:R-:W-:Y:S01]  /*31cf0*/  VIADD R13, R3.reuse, UR24 ;  /* 0x00000018030d7c36 */ /* 0x040fe20008000000 */
[----:B------:R2:W-:Y:S01]  /*31d00*/  @P0 STG.E desc[UR60][R16.64], R89 ;  /* 0x0000005910000986 */ /* 0x0005e2000c10193c */
[----:B---3--:R-:W-:Y:S01]  /*31d10*/  IMAD.WIDE R18, R3, 0x4, R8 ;  /* 0x0000000403127825 */ /* 0x008fe200078e0208 */
[----:B------:R-:W-:Y:S01]  /*31d20*/  ISETP.GE.AND P0, PT, R0, UR4, PT ;  /* 0x0000000400007c0c */ /* 0x000fe2000bf06270 */
[----:B------:R-:W-:Y:S01]  /*31d30*/  ULDC UR4, c[0x0][0x228] ;  /* 0x00008a0000047ab9 */ /* 0x000fe20000000800 */
[----:B------:R-:W-:Y:S01]  /*31d40*/  ULDC UR8, c[0x0][0x228] ;  /* 0x00008a0000087ab9 */ /* 0x000fe20000000800 */
[----:B-1----:R-:W-:Y:S01]  /*31d50*/  IMAD.WIDE R20, R13, 0x4, R4 ;  /* 0x000000040d147825 */ /* 0x002fe200078e0204 */
[----:B------:R-:W-:Y:S01]  /*31d60*/  ISETP.LT.AND P4, PT, R12, UR4, !P4 ;  /* 0x000000040c007c0c */ /* 0x000fe2000e781270 */
[----:B------:R1:W-:Y:S01]  /*31d70*/  @P2 STG.E desc[UR60][R18.64], R29 ;  /* 0x0000001d12002986 */ /* 0x0003e2000c10193c */
[----:B------:R-:W-:Y:S01]  /*31d80*/  ULDC UR4, c[0x0][0x228] ;  /* 0x00008a0000047ab9 */ /* 0x000fe20000000800 */
[----:B------:R-:W-:-:S02]  /*31d90*/  VIADD R0, R7, 0x1f ;  /* 0x0000001f07007836 */ /* 0x000fc40000000000 */
[----:B------:R-:W-:Y:S01]  /*31da0*/  @P6 STG.E desc[UR60][R20.64], R37 ;  /* 0x0000002514006986 */ /* 0x000fe2000c10193c */
[----:B------:R-:W-:Y:S01]  /*31db0*/  ISETP.LT.AND P6, PT, R11, UR4, !P5 ;  /* 0x000000040b007c0c */ /* 0x000fe2000efc1270 */
[----:B------:R-:W-:Y:S01]  /*31dc0*/  ULDC UR4, c[0x0][0x22c] ;  /* 0x00008b0000047ab9 */ /* 0x000fe20000000800 */
[C---:B------:R-:W-:Y:S01]  /*31dd0*/  VIADD R3, R13.reuse, UR24 ;  /* 0x000000180d037c36 */ /* 0x040fe20008000000 */
[----:B------:R-:W-:Y:S01]  /*31de0*/  ISETP.LT.AND P5, PT, R12, UR6, !P5 ;  /* 0x000000060c007c0c */ /* 0x000fe2000efa1270 */
[----:B------:R-:W-:Y:S01]  /*31df0*/  IMAD.WIDE R14, R13, 0x4, R8 ;  /* 0x000000040d0e7825 */ /* 0x000fe200078e0208 */
[----:B------:R-:W-:Y:S01]  /*31e00*/  ISETP.GE.AND P2, PT, R0, UR4, PT ;  /* 0x0000000400007c0c */ /* 0x000fe2000bf46270 */
[----:B------:R-:W-:Y:S01]  /*31e10*/  ULDC UR4, c[0x0][0x22c] ;  /* 0x00008b0000047ab9 */ /* 0x000fe20000000800 */
[----:B------:R-:W-:Y:S01]  /*31e20*/  IADD3 R0, R7, 0x20, RZ ;  /* 0x0000002007007810 */ /* 0x000fe20007ffe0ff */
[C---:B--2---:R-:W-:Y:S01]  /*31e30*/  IMAD.WIDE R16, R3.reuse, 0x4, R4 ;  /* 0x0000000403107825 */ /* 0x044fe200078e0204 */
[----:B------:R2:W-:Y:S01]  /*31e40*/  @P4 STG.E desc[UR60][R14.64], R33 ;  /* 0x000000210e004986 */ /* 0x0005e2000c10193c */
[----:B------:R-:W-:Y:S01]  /*31e50*/  ULDC UR6, c[0x0][0x228] ;  /* 0x00008a0000067ab9 */ /* 0x000fe20000000800 */
[----:B------:R-:W-:Y:S01]  /*31e60*/  ISETP.GE.AND P4, PT, R0, UR4, PT ;  /* 0x0000000400007c0c */ /* 0x000fe2000bf86270 */
[----:B------:R-:W-:Y:S01]  /*31e70*/  ULDC UR4, c[0x0][0x228] ;  /* 0x00008a0000047ab9 */ /* 0x000fe20000000800 */
[----:B------:R3:W-:Y:S01]  /*31e80*/  @P6 STG.E desc[UR60][R16.64], R90 ;  /* 0x0000005a10006986 */ /* 0x0007e2000c10193c */
[----:B-1----:R-:W-:Y:S01]  /*31e90*/  IMAD.WIDE R18, R3, 0x4, R8 ;  /* 0x0000000403127825 */ /* 0x002fe200078e0208 */
[----:B------:R-:W-:Y:S01]  /*31ea0*/  ISETP.LT.AND P6, PT, R11, UR4, !P3 ;  /* 0x000000040b007c0c */ /* 0x000fe2000dfc1270 */
[----:B------:R-:W-:Y:S01]  /*31eb0*/  ULDC UR4, c[0x0][0x228] ;  /* 0x00008a0000047ab9 */ /* 0x000fe20000000800 */
[----:B------:R-:W-:Y:S01]  /*31ec0*/  ISETP.LT.AND P3, PT, R12, UR6, !P3 ;  /* 0x000000060c007c0c */ /* 0x000fe2000df61270 */
[----:B------:R-:W-:Y:S01]  /*31ed0*/  VIADD R3, R3, UR24 ;  /* 0x0000001803037c36 */ /* 0x000fe20008000000 */
[----:B------:R1:W-:Y:S01]  /*31ee0*/  @P5 STG.E desc[UR60][R18.64], R30 ;  /* 0x0000001e12005986 */ /* 0x0003e2000c10193c */
[----:B------:R-:W-:Y:S01]  /*31ef0*/  ISETP.LT.AND P5, PT, R11, UR4, !P0 ;  /* 0x000000040b007c0c */ /* 0x000fe2000c7a1270 */
[----:B------:R-:W-:Y:S01]  /*31f00*/  VIADD R0, R7, 0x21 ;  /* 0x0000002107007836 */ /* 0x000fe20000000000 */
[----:B------:R-:W-:Y:S01]  /*31f10*/  ULDC UR6, c[0x0][0x228] ;  /* 0x00008a0000067ab9 */ /* 0x000fe20000000800 */
[----:B--2---:R-:W-:Y:S01]  /*31f20*/  IMAD.WIDE R14, R3, 0x4, R4 ;  /* 0x00000004030e7825 */ /* 0x004fe200078e0204 */
[----:B------:R-:W-:-:S03]  /*31f30*/  ULDC UR4, c[0x0][0x22c] ;  /* 0x00008b0000047ab9 */ /* 0x000fc60000000800 */
[C---:B---3--:R-:W-:Y:S01]  /*31f40*/  IMAD.WIDE R16, R3.reuse, 0x4, R8 ;  /* 0x0000000403107825 */ /* 0x048fe200078e0208 */
[----:B------:R-:W-:Y:S01]  /*31f50*/  IADD3 R3, R3, UR24, RZ ;  /* 0x0000001803037c10 */ /* 0x000fe2000fffe0ff */
[----:B------:R2:W-:Y:S01]  /*31f60*/  @P6 STG.E desc[UR60][R14.64], R38 ;  /* 0x000000260e006986 */ /* 0x0005e2000c10193c */
[----:B------:R-:W-:Y:S01]  /*31f70*/  ISETP.LT.AND P0, PT, R12, UR6, !P0 ;  /* 0x000000060c007c0c */ /* 0x000fe2000c701270 */
[----:B------:R-:W-:Y:S01]  /*31f80*/  ULDC UR6, c[0x0][0x228] ;  /* 0x00008a0000067ab9 */ /* 0x000fe20000000800 */
[----:B------:R-:W-:Y:S01]  /*31f90*/  ISETP.GE.AND P6, PT, R0, UR4, PT ;  /* 0x0000000400007c0c */ /* 0x000fe2000bfc6270 */
[----:B-1----:R-:W-:Y:S01]  /*31fa0*/  IMAD.WIDE R18, R3, 0x4, R4 ;  /* 0x0000000403127825 */ /* 0x002fe200078e0204 */
[----:B------:R-:W-:Y:S01]  /*31fb0*/  ULDC UR4, c[0x0][0x228] ;  /* 0x00008a0000047ab9 */ /* 0x000fe20000000800 */
[----:B------:R1:W-:Y:S02]  /*31fc0*/  @P3 STG.E desc[UR60][R16.64], R34 ;  /* 0x0000002210003986 */ /* 0x0003e4000c10193c */
[----:B------:R-:W-:Y:S01]  /*31fd0*/  VIADD R0, R7, 0x22 ;  /* 0x0000002207007836 */ /* 0x000fe20000000000 */
[----:B------:R-:W-:Y:S01]  /*31fe0*/  ISETP.LT.AND P3, PT, R11, UR4, !P2 ;  /* 0x000000040b007c0c */ /* 0x000fe2000d761270 */
[----:B------:R-:W-:Y:S01]  /*31ff0*/  ULDC UR4, c[0x0][0x22c] ;  /* 0x00008b0000047ab9 */ /* 0x000fe20000000800 */
[----:B------:R3:W-:Y:S01]  /*32000*/  @P5 STG.E desc[UR60][R18.64], R91 ;  /* 0x0000005b12005986 */ /* 0x0007e2000c10193c */
[----:B------:R-:W-:Y:S01]  /*32010*/  IMAD.WIDE R20, R3, 0x4, R8 ;  /* 0x0000000403147825 */ /* 0x000fe200078e0208 */
[----:B------:R-:W-:Y:S01]  /*32020*/  ISETP.GE.AND P5, PT, R0, UR4, PT ;  /* 0x0000000400007c0c */ /* 0x000fe2000bfa6270 */
[----:B------:R-:W-:-:S02]  /*32030*/  ULDC UR4, c[0x0][0x228] ;  /* 0x00008a0000047ab9 */ /* 0x000fc40000000800 */
[----:B------:R-:W-:Y:S01]  /*32040*/  VIADD R3, R3, UR24 ;  /* 0x0000001803037c36 */ /* 0x000fe20008000000 */
[----:B------:R-:W-:Y:S01]  /*32050*/  ISETP.LT.AND P2, PT, R12, UR4, !P2 ;  /* 0x000000040c007c0c */ /* 0x000fe2000d741270 */
[----:B------:R-:W-:Y:S01]  /*32060*/  @P0 STG.E desc[UR60][R20.64], R31 ;  /* 0x0000001f14000986 */ /* 0x000fe2000c10193c */
[----:B------:R-:W-:Y:S01]  /*32070*/  ISETP.LT.AND P0, PT, R11, UR6, !P4 ;  /* 0x000000060b007c0c */ /* 0x000fe2000e701270 */
[----:B--2---:R-:W-:Y:S01]  /*32080*/  IMAD.WIDE R14, R3, 0x4, R4 ;  /* 0x00000004030e7825 */ /* 0x004fe200078e0204 */
[----:B------:R-:W-:Y:S01]  /*32090*/  IADD3 R0, R7, 0x23, RZ ;  /* 0x0000002307007810 */ /* 0x000fe20007ffe0ff */
[----:B------:R-:W-:Y:S01]  /*320a0*/  ULDC UR4, c[0x0][0x22c] ;  /* 0x00008b0000047ab9 */ /* 0x000fe20000000800 */
[----:B------:R-:W-:Y:S01]  /*320b0*/  ULDC UR6, c[0x0][0x228] ;  /* 0x00008a0000067ab9 */ /* 0x000fe20000000800 */
[C---:B------:R-:W-:Y:S01]  /*320c0*/  VIADD R13, R3.reuse, UR24 ;  /* 0x00000018030d7c36 */ /* 0x040fe20008000000 */
[----:B------:R2:W-:Y:S01]  /*320d0*/  @P3 STG.E desc[UR60][R14.64], R39 ;  /* 0x000000270e003986 */ /* 0x0005e2000c10193c */
[----:B------:R-:W-:Y:S01]  /*320e0*/  ISETP.GE.AND P3, PT, R0, UR4, PT ;  /* 0x0000000400007c0c */ /* 0x000fe2000bf66270 */
[----:B-1----:R-:W-:Y:S01]  /*320f0*/  IMAD.WIDE R16, R3, 0x4, R8 ;  /* 0x0000000403107825 */ /* 0x002fe200078e0208 */
[----:B------:R-:W-:-:S03]  /*32100*/  ULDC UR4, c[0x0][0x228] ;  /* 0x00008a0000047ab9 */ /* 0x000fc60000000800 */
[----:B------:R-:W-:Y:S01]  /*32110*/  VIADD R0, R7, 0x24 ;  /* 0x0000002407007836 */ /* 0x000fe20000000000 */
[----:B------:R-:W-:Y:S01]  /*32120*/  ISETP.LT.AND P4, PT, R12, UR4, !P4 ;  /* 0x000000040c007c0c */ /* 0x000fe2000e781270 */
[----:B---3--:R-:W-:Y:S01]  /*32130*/  IMAD.WIDE R18, R13, 0x4, R4 ;  /* 0x000000040d127825 */ /* 0x008fe200078e0204 */
[----:B------:R-:W-:Y:S01]  /*32140*/  ULDC UR4, c[0x0][0x22c] ;  /* 0x00008b0000047ab9 */ /* 0x000fe20000000800 */
[----:B------:R1:W-:Y:S01]  /*32150*/  @P2 STG.E desc[UR60][R16.64], R35 ;  /* 0x0000002310002986 */ /* 0x0003e2000c10193c */
[----:B------:R-:W-:Y:S01]  /*32160*/  ISETP.GE.AND P2, PT, R0, UR4, PT ;  /* 0x0000000400007c0c */ /* 0x000fe2000bf46270 */
[----:B------:R-:W-:Y:S02]  /*32170*/  ULDC UR4, c[0x0][0x228] ;  /* 0x00008a0000047ab9 */ /* 0x000fe40000000800 */
[----:B------:R3:W-:Y:S01]  /*32180*/  @P0 STG.E desc[UR60][R18.64], R100 ;  /* 0x0000006412000986 */ /* 0x0007e2000c10193c */
[----:B------:R-:W-:Y:S01]  /*32190*/  ISETP.LT.AND P0, PT, R11, UR4, !P6 ;  /* 0x000000040b007c0c */ /* 0x000fe2000f701270 */
[C---:B--2---:R-:W-:Y:S01]  /*321a0*/  IMAD.WIDE R14, R13.reuse, 0x4, R8 ;  /* 0x000000040d0e7825 */ /* 0x044fe200078e0208 */
[----:B------:R-:W-:Y:S01]  /*321b0*/  ULDC UR4, c[0x0][0x228] ;  /* 0x00008a0000047ab9 */ /* 0x000fe20000000800 */
[----:B------:R-:W-:-:S02]  /*321c0*/  IADD3 R13, R13, UR24, RZ ;  /* 0x000000180d0d7c10 */ /* 0x000fc4000fffe0ff */
[----:B------:R-:W-:Y:S01]  /*321d0*/  ISETP.LT.AND P6, PT, R12, UR4, !P6 ;  /* 0x000000040c007c0c */ /* 0x000fe2000f7c1270 */
[----:B------:R-:W-:Y:S01]  /*321e0*/  ULDC UR4, c[0x0][0x228] ;  /* 0x00008a0000047ab9 */ /* 0x000fe20000000800 */
[----:B------:R2:W-:Y:S01]  /*321f0*/  @P4 STG.E desc[UR60][R14.64], R92 ;  /* 0x0000005c0e004986 */ /* 0x0005e2000c10193c */
[----:B------:R-:W-:Y:S01]  /*32200*/  ISETP.LT.AND P4, PT, R11, UR4, !P5 ;  /* 0x000000040b007c0c */ /* 0x000fe2000ef81270 */
[----:B-1----:R-:W-:Y:S01]  /*32210*/  IMAD.WIDE R16, R13, 0x4, R4 ;  /* 0x000000040d107825 */ /* 0x002fe200078e0204 */
[----:B------:R-:W-:-:S03]  /*32220*/  ULDC UR4, c[0x0][0x22c] ;  /* 0x00008b0000047ab9 */ /* 0x000fc60000000800 */
[----:B------:R-:W-:Y:S01]  /*32230*/  VIADD R0, R7, 0x25 ;  /* 0x0000002507007836 */ /* 0x000fe20000000000 */
[----:B------:R1:W-:Y:S01]  /*32240*/  @P0 STG.E desc[UR60][R16.64], R40 ;  /* 0x0000002810000986 */ /* 0x0003e2000c10193c */
[C---:B------:R-:W-:Y:S02]  /*32250*/  VIADD R3, R13.reuse, UR24 ;  /* 0x000000180d037c36 */ /* 0x040fe40008000000 */
[----:B---3--:R-:W-:Y:S01]  /*32260*/  IMAD.WIDE R18, R13, 0x4, R8 ;  /* 0x000000040d127825 */ /* 0x008fe200078e0208 */
[----:B------:R-:W-:Y:S01]  /*32270*/  ISETP.GE.AND P0, PT, R0, UR4, PT ;  /* 0x0000000400007c0c */ /* 0x000fe2000bf06270 */
[----:B------:R-:W-:Y:S02]  /*32280*/  ULDC UR4, c[0x0][0x228] ;  /* 0x00008a0000047ab9 */ /* 0x000fe40000000800 */
[----:B------:R-:W-:Y:S01]  /*32290*/  IMAD.WIDE R20, R3, 0x4, R4 ;  /* 0x0000000403147825 */ /* 0x000fe200078e0204 */
[----:B------:R-:W-:Y:S01]  /*322a0*/  ISETP.LT.AND P5, PT, R12, UR4, !P5 ;  /* 0x000000040c007c0c */ /* 0x000fe2000efa1270 */
[----:B------:R3:W-:Y:S01]  /*322b0*/  @P6 STG.E desc[UR60][R18.64], R96 ;  /* 0x0000006012006986 */ /* 0x0007e2000c10193c */
[----:B------:R-:W-:-:S03]  /*322c0*/  ULDC UR4, c[0x0][0x228] ;  /* 0x00008a0000047ab9 */ /* 0x000fc60000000800 */
[----:B------:R4:W-:Y:S01]  /*322d0*/  @P4 STG.E desc[UR60][R20.64], R101 ;  /* 0x0000006514004986 */ /* 0x0009e2000c10193c */
[----:B------:R-:W-:Y:S01]  /*322e0*/  ISETP.LT.AND P4, PT, R11, UR4, !P3 ;  /* 0x000000040b007c0c */ /* 0x000fe2000df81270 */
[----:B--2---:R-:W-:Y:S01]  /*322f0*/  IMAD.WIDE R14, R3, 0x4, R8 ;  /* 0x00000004030e7825 */ /* 0x004fe200078e0208 */
[----:B------:R-:W-:Y:S01]  /*32300*/  ISETP.LT.AND P3, PT, R12, UR6, !P3 ;  /* 0x000000060c007c0c */ /* 0x000fe2000df61270 */
[----:B------:R-:W-:Y:S01]  /*32310*/  ULDC UR4, c[0x0][0x22c] ;  /* 0x00008b0000047ab9 */ /* 0x000fe20000000800 */
[----:B------:R-:W-:Y:S01]  /*32320*/  IADD3 R0, R7, 0x26, RZ ;  /* 0x0000002607007810 */ /* 0x000fe20007ffe0ff */
[----:B------:R-:W-:Y:S01]  /*32330*/  VIADD R13, R3, UR24 ;  /* 0x00000018030d7c36 */ /* 0x000fe20008000000 */
[----:B------:R-:W-:Y:S01]  /*32340*/  ISETP.LT.AND P6, PT, R11, UR8, !P2 ;  /* 0x000000080b007c0c */ /* 0x000fe2000d7c1270 */
[----:B------:R2:W-:Y:S01]  /*32350*/  @P5 STG.E desc[UR60][R14.64], R93 ;  /* 0x0000005d0e005986 */ /* 0x0005e2000c10193c */
[----:B------:R-:W-:Y:S01]  /*32360*/  ISETP.GE.AND P5, PT, R0, UR4, PT ;  /* 0x0000000400007c0c */ /* 0x000fe2000bfa6270 */
[----:B-1----:R-:W-:Y:S01]  /*32370*/  IMAD.WIDE R16, R13, 0x4, R4 ;  /* 0x000000040d107825 */ /* 0x002fe200078e0204 */
[----:B------:R-:W-:Y:S01]  /*32380*/  ULDC UR6, c[0x0][0x228] ;  /* 0x00008a0000067ab9 */ /* 0x000fe20000000800 */
[----:B------:R-:W-:Y:S01]  /*32390*/  IADD3 R0, R7, 0x27, RZ ;  /* 0x0000002707007810 */ /* 0x000fe20007ffe0ff */
        /* <DEDUP_REMOVED lines=9> */
[----:B----4-:R-:W-:Y:S01]  /*32430*/  IMAD.WIDE R20, R3, 0x4, R4 ;  /* 0x0000000403147825 */ /* 0x010fe200078e0204 */
[----:B------:R-:W-:Y:S01]  /*32440*/  ULDC UR6, c[0x0][0x228] ;  /* 0x00008a0000067ab9 */ /* 0x000fe20000000800 */
[----:B------:R-:W-:-:S02]  /*32450*/  ULDC UR8, c[0x0][0x228] ;  /* 0x00008a0000087ab9 */ /* 0x000fc40000000800 */
[----:B--2---:R-:W-:Y:S01]  /*32460*/  IMAD.WIDE R14, R3, 0x4, R8 ;  /* 0x00000004030e7825 */ /* 0x004fe200078e0208 */
[----:B------:R2:W-:Y:S01]  /*32470*/  @P6 STG.E desc[UR60][R20.64], R102 ;  /* 0x0000006614006986 */ /* 0x0005e2000c10193c */
[----:B------:R-:W-:Y:S01]  /*32480*/  ISETP.LT.AND P0, PT, R12, UR6, !P0 ;  /* 0x000000060c007c0c */ /* 0x000fe2000c701270 */
[----:B------:R-:W-:Y:S01]  /*32490*/  ULDC UR4, c[0x0][0x22c] ;  /* 0x00008b0000047ab9 */ /* 0x000fe20000000800 */
[----:B------:R-:W-:Y:S02]  /*324a0*/  VIADD R0, R7, 0x28 ;  /* 0x0000002807007836 */ /* 0x000fe40000000000 */
[----:B------:R-:W-:Y:S01]  /*324b0*/  VIADD R3, R3, UR24 ;  /* 0x0000001803037c36 */ /* 0x000fe20008000000 */
[----:B------:R-:W-:Y:S01]  /*324c0*/  ISETP.LT.AND P6, PT, R11, UR8, !P5 ;  /* 0x000000080b007c0c */ /* 0x000fe2000efc1270 */
[----:B------:R4:W-:Y:S01]  /*324d0*/  @P2 STG.E desc[UR60][R14.64], R94 ;  /* 0x0000005e0e002986 */ /* 0x0009e2000c10193c */
[----:B------:R-:W-:Y:S01]  /*324e0*/  ISETP.GE.AND P2, PT, R0, UR4, PT ;  /* 0x0000000400007c0c */ /* 0x000fe2000bf46270 */
[C---:B-1----:R-:W-:Y:S01]  /*324f0*/  IMAD.WIDE R16, R3.reuse, 0x4, R4 ;  /* 0x0000000403107825 */ /* 0x042fe200078e0204 */
[----:B------:R-:W-:Y:S01]  /*32500*/  IADD3 R13, R3, UR24, RZ ;  /* 0x00000018030d7c10 */ /* 0x000fe2000fffe0ff */
[----:B------:R-:W-:Y:S01]  /*32510*/  ULDC UR4, c[0x0][0x22c] ;  /* 0x00008b0000047ab9 */ /* 0x000fe20000000800 */
[----:B------:R-:W-:Y:S01]  /*32520*/  ULDC UR6, c[0x0][0x228] ;  /* 0x00008a0000067ab9 */ /* 0x000fe20000000800 */
[----:B------:R-:W-:Y:S01]  /*32530*/  VIADD R0, R7, 0x29 ;  /* 0x0000002907007836 */ /* 0x000fe20000000000 */
[----:B------:R1:W-:Y:S01]  /*32540*/  @P3 STG.E desc[UR60][R16.64], R42 ;  /* 0x0000002a10003986 */ /* 0x0003e2000c10193c */
[----:B---3--:R-:W-:Y:S01]  /*32550*/  IMAD.WIDE R18, R3, 0x4, R8 ;  /* 0x0000000403127825 */ /* 0x008fe200078e0208 */
[----:B------:R-:W-:-:S02]  /*32560*/  ULDC UR8, c[0x0][0x228] ;  /* 0x00008a0000087ab9 */ /* 0x000fc40000000800 */
[----:B------:R-:W-:Y:S01]  /*32570*/  ISETP.GE.AND P3, PT, R0, UR4, PT ;  /* 0x0000000400007c0c */ /* 0x000fe2000bf66270 */
[----:B--2---:R-:W-:Y:S01]  /*32580*/  IMAD.WIDE R20, R13, 0x4, R4 ;  /* 0x000000040d147825 */ /* 0x004fe200078e0204 */
[----:B------:R-:W-:Y:S01]  /*32590*/  ULDC UR4, c[0x0][0x228] ;  /* 0x00008a0000047ab9 */ /* 0x000fe20000000800 */
[----:B------:R2:W-:Y:S01]  /*325a0*/  @P0 STG.E desc[UR60][R18.64], R98 ;  /* 0x0000006212000986 */ /* 0x0005e2000c10193c */
[----:B------:R-:W-:Y:S01]  /*325b0*/  ISETP.LT.AND P5, PT, R12, UR4, !P5 ;  /* 0x000000040c007c0c */ /* 0x000fe2000efa1270 */
[----:B------:R-:W-:Y:S01]  /*325c0*/  ULDC UR4, c[0x0][0x228] ;  /* 0x00008a0000047ab9 */ /* 0x000fe20000000800 */
[----:B------:R-:W-:Y:S01]  /*325d0*/  VIADD R0, R7, 0x2a ;  /* 0x0000002a07007836 */ /* 0x000fe20000000000 */
[----:B------:R-:W-:Y:S01]  /*325e0*/  @P6 STG.E desc[UR60][R20.64], R103 ;  /* 0x0000006714006986 */ /* 0x000fe2000c10193c */
[----:B------:R-:W-:Y:S01]  /*325f0*/  ISETP.LT.AND P6, PT, R11, UR4, !P4 ;  /* 0x000000040b007c0c */ /* 0x000fe2000e7c1270 */
[----:B------:R-:W-:Y:S01]  /*32600*/  ULDC UR4, c[0x0][0x22c] ;  /* 0x00008b0000047ab9 */ /* 0x000fe20000000800 */
[C---:B------:R-:W-:Y:S01]  /*32610*/  IADD3 R3, R13.reuse, UR24, RZ ;  /* 0x000000180d037c10 */ /* 0x040fe2000fffe0ff */
[----:B----4-:R-:W-:Y:S01]  /*32620*/  IMAD.WIDE R14, R13, 0x4, R8 ;  /* 0x000000040d0e7825 */ /* 0x010fe200078e0208 */
[----:B------:R-:W-:Y:S01]  /*32630*/  ISETP.GE.AND P0, PT, R0, UR4, PT ;  /* 0x0000000400007c0c */ /* 0x000fe2000bf06270 */
[----:B------:R-:W-:Y:S01]  /*32640*/  ULDC UR4, c[0x0][0x22c] ;  /* 0x00008b0000047ab9 */ /* 0x000fe20000000800 */
[----:B------:R-:W-:Y:S01]  /*32650*/  ISETP.LT.AND P4, PT, R12, UR6, !P4 ;  /* 0x000000060c007c0c */ /* 0x000fe2000e781270 */
[----:B------:R-:W-:Y:S01]  /*32660*/  VIADD R0, R7, 0x2b ;  /* 0x0000002b07007836 */ /* 0x000fe20000000000 */
[----:B------:R-:W-:Y:S01]  /*32670*/  ULDC UR6, c[0x0][0x228] ;  /* 0x00008a0000067ab9 */ /* 0x000fe20000000800 */
[C---:B-1----:R-:W-:Y:S01]  /*32680*/  IMAD.WIDE R16, R3.reuse, 0x4, R4 ;  /* 0x0000000403107825 */ /* 0x042fe200078e0204 */
[----:B------:R1:W-:Y:S02]  /*32690*/  @P5 STG.E desc[UR60][R14.64], R95 ;  /* 0x0000005f0e005986 */ /* 0x0003e4000c10193c */
[----:B------:R-:W-:Y:S01]  /*326a0*/  ISETP.GE.AND P5, PT, R0, UR4, PT ;  /* 0x0000000400007c0c */ /* 0x000fe2000bfa6270 */
[----:B------:R-:W-:Y:S01]  /*326b0*/  ULDC UR4, c[0x0][0x228] ;  /* 0x00008a0000047ab9 */ /* 0x000fe20000000800 */
[----:B------:R3:W-:Y:S01]  /*326c0*/  @P6 STG.E desc[UR60][R16.64], R43 ;  /* 0x0000002b10006986 */ /* 0x0007e2000c10193c */
[----:B--2---:R-:W-:Y:S01]  /*326d0*/  IMAD.WIDE R18, R3, 0x4, R8 ;  /* 0x0000000403127825 */ /* 0x004fe200078e0208 */
[----:B------:R-:W-:Y:S01]  /*326e0*/  ISETP.LT.AND P6, PT, R11, UR4, !P2 ;  /* 0x000000040b007c0c */ /* 0x000fe2000d7c1270 */
[----:B------:R-:W-:Y:S01]  /*326f0*/  ULDC UR4, c[0x0][0x228] ;  /* 0x00008a0000047ab9 */ /* 0x000fe20000000800 */
[----:B------:R-:W-:Y:S01]  /*32700*/  ISETP.LT.AND P2, PT, R12, UR6, !P2 ;  /* 0x000000060c007c0c */ /* 0x000fe2000d741270 */
[----:B------:R-:W-:Y:S01]  /*32710*/  VIADD R3, R3, UR24 ;  /* 0x0000001803037c36 */ /* 0x000fe20008000000 */
[----:B------:R2:W-:Y:S01]  /*32720*/  @P4 STG.E desc[UR60][R18.64], R99 ;  /* 0x0000006312004986 */ /* 0x0005e2000c10193c */
[----:B------:R-:W-:Y:S01]  /*32730*/  ISETP.LT.AND P4, PT, R11, UR4, !P3 ;  /* 0x000000040b007c0c */ /* 0x000fe2000df81270 */
[----:B------:R-:W-:Y:S01]  /*32740*/  ULDC UR6, c[0x0][0x228] ;  /* 0x00008a0000067ab9 */ /* 0x000fe20000000800 */
[----:B-1----:R-:W-:Y:S01]  /*32750*/  IMAD.WIDE R14, R3, 0x4, R4 ;  /* 0x00000004030e7825 */ /* 0x002fe200078e0204 */
[----:B------:R-:W-:Y:S01]  /*32760*/  IADD3 R0, R7, 0x2c, RZ ;  /* 0x0000002c07007810 */ /* 0x000fe20007ffe0ff */
[----:B------:R-:W-:-:S02]  /*32770*/  ULDC UR4, c[0x0][0x22c] ;  /* 0x00008b0000047ab9 */ /* 0x000fc40000000800 */
[C---:B---3--:R-:W-:Y:S01]  /*32780*/  IMAD.WIDE R16, R3.reuse, 0x4, R8 ;  /* 0x0000000403107825 */ /* 0x048fe200078e0208 */
[----:B------:R-:W-:Y:S01]  /*32790*/  ISETP.LT.AND P3, PT, R12, UR6, !P3 ;  /* 0x000000060c007c0c */ /* 0x000fe2000df61270 */
[----:B------:R1:W-:Y:S02]  /*327a0*/  @P6 STG.E desc[UR60][R14.64], R156 ;  /* 0x0000009c0e006986 */ /* 0x0003e4000c10193c */
[----:B------:R-:W-:Y:S01]  /*327b0*/  VIADD R3, R3, UR24 ;  /* 0x0000001803037c36 */ /* 0x000fe20008000000 */
[----:B------:R-:W-:Y:S01]  /*327c0*/  ISETP.GE.AND P6, PT, R0, UR4, PT ;  /* 0x0000000400007c0c */ /* 0x000fe2000bfc6270 */
[----:B------:R-:W-:Y:S01]  /*327d0*/  ULDC UR4, c[0x0][0x228] ;  /* 0x00008a0000047ab9 */ /* 0x000fe20000000800 */
[----:B------:R-:W-:Y:S01]  /*327e0*/  VIADD R0, R7, 0x2d ;  /* 0x0000002d07007836 */ /* 0x000fe20000000000 */
[----:B------:R-:W-:Y:S01]  /*327f0*/  ULDC UR6, c[0x0][0x228] ;  /* 0x00008a0000067ab9 */ /* 0x000fe20000000800 */
[----:B--2---:R-:W-:Y:S01]  /*32800*/  IMAD.WIDE R18, R3, 0x4, R4 ;  /* 0x0000000403127825 */ /* 0x004fe200078e0204 */
[----:B------:R2:W-:Y:S01]  /*32810*/  @P2 STG.E desc[UR60][R16.64], R104 ;  /* 0x0000006810002986 */ /* 0x0005e2000c10193c */
[----:B------:R-:W-:Y:S01]  /*32820*/  ISETP.LT.AND P2, PT, R11, UR4, !P0 ;  /* 0x000000040b007c0c */ /* 0x000fe2000c741270 */
[----:B------:R-:W-:Y:S01]  /*32830*/  ULDC UR4, c[0x0][0x22c] ;  /* 0x00008b0000047ab9 */ /* 0x000fe20000000800 */
[C---:B------:R-:W-:Y:S01]  /*32840*/  IMAD.WIDE R20, R3.reuse, 0x4, R8 ;  /* 0x0000000403147825 */ /* 0x040fe200078e0208 */
[----:B------:R3:W-:Y:S01]  /*32850*/  @P4 STG.E desc[UR60][R18.64], R44 ;  /* 0x0000002c12004986 */ /* 0x0007e2000c10193c */
[----:B------:R-:W-:-:S02]  /*32860*/  IADD3 R3, R3, UR24, RZ ;  /* 0x0000001803037c10 */ /* 0x000fc4000fffe0ff */
[----:B------:R-:W-:Y:S01]  /*32870*/  ISETP.GE.AND P4, PT, R0, UR4, PT ;  /* 0x0000000400007c0c */ /* 0x000fe2000bf86270 */
[----:B------:R-:W-:Y:S02]  /*32880*/  ULDC UR4, c[0x0][0x228] ;  /* 0x00008a0000047ab9 */ /* 0x000fe40000000800 */
[----:B------:R-:W-:Y:S01]  /*32890*/  ISETP.LT.AND P0, PT, R12, UR4, !P0 ;  /* 0x000000040c007c0c */ /* 0x000fe2000c701270 */
[----:B------:R-:W-:Y:S01]  /*328a0*/  @P3 STG.E desc[UR60][R20.64], R108 ;  /* 0x0000006c14003986 */ /* 0x000fe2000c10193c */
[----:B-1----:R-:W-:Y:S01]  /*328b0*/  IMAD.WIDE R14, R3, 0x4, R4 ;  /* 0x00000004030e7825 */ /* 0x002fe200078e0204 */
[----:B------:R-:W-:Y:S01]  /*328c0*/  ISETP.LT.AND P3, PT, R11, UR6, !P5 ;  /* 0x000000060b007c0c */ /* 0x000fe2000ef61270 */
[----:B------:R-:W-:Y:S01]  /*328d0*/  ULDC UR4, c[0x0][0x22c] ;  /* 0x00008b0000047ab9 */ /* 0x000fe20000000800 */
[----:B------:R-:W-:Y:S01]  /*328e0*/  ULDC UR6, c[0x0][0x228] ;  /* 0x00008a0000067ab9 */ /* 0x000fe20000000800 */
[----:B------:R-:W-:Y:S01]  /*328f0*/  VIADD R0, R7, 0x2e ;  /* 0x0000002e07007836 */ /* 0x000fe20000000000 */
[----:B------:R1:W-:Y:S01]  /*32900*/  @P2 STG.E desc[UR60][R14.64], R157 ;  /* 0x0000009d0e002986 */ /* 0x0003e2000c10193c */
[----:B------:R-:W-:-:S02]  /*32910*/  VIADD R13, R3, UR24 ;  /* 0x00000018030d7c36 */ /* 0x000fc40008000000 */
[----:B--2---:R-:W-:Y:S01]  /*32920*/  IMAD.WIDE R16, R3, 0x4, R8 ;  /* 0x0000000403107825 */ /* 0x004fe200078e0208 */
[----:B------:R-:W-:Y:S01]  /*32930*/  ISETP.GE.AND P2, PT, R0, UR4, PT ;  /* 0x0000000400007c0c */ /* 0x000fe2000bf46270 */
[----:B------:R-:W-:Y:S01]  /*32940*/  ULDC UR4, c[0x0][0x228] ;  /* 0x00008a0000047ab9 */ /* 0x000fe20000000800 */
[----:B------:R-:W-:Y:S01]  /*32950*/  IADD3 R0, R7, 0x2f, RZ ;  /* 0x0000002f07007810 */ /* 0x000fe20007ffe0ff */
[----:B---3--:R-:W-:Y:S01]  /*32960*/  IMAD.WIDE R18, R13, 0x4, R4 ;  /* 0x000000040d127825 */ /* 0x008fe200078e0204 */
[----:B------:R-:W-:Y:S01]  /*32970*/  ISETP.LT.AND P5, PT, R12, UR4, !P5 ;  /* 0x000000040c007c0c */ /* 0x000fe2000efa1270 */
[----:B------:R-:W-:Y:S01]  /*32980*/  ULDC UR4, c[0x0][0x22c] ;  /* 0x00008b0000047ab9 */ /* 0x000fe20000000800 */
[----:B------:R2:W-:Y:S01]  /*32990*/  @P0 STG.E desc[UR60][R16.64], R105 ;  /* 0x0000006910000986 */ /* 0x0005e2000c10193c */
[----:B------:R-:W-:Y:S01]  /*329a0*/  ISETP.GE.AND P0, PT, R0, UR4, PT ;  /* 0x0000000400007c0c */ /* 0x000fe2000bf06270 */
[----:B------:R-:W-:Y:S02]  /*329b0*/  ULDC UR4, c[0x0][0x228] ;  /* 0x00008a0000047ab9 */ /* 0x000fe40000000800 */
        /* <DEDUP_REMOVED lines=10> */
[----:B------:R-:W-:Y:S02]  /*32a60*/  ULDC UR4, c[0x0][0x22c] ;  /* 0x00008b0000047ab9 */ /* 0x000fe40000000800 */
[----:B------:R-:W-:Y:S01]  /*32a70*/  VIADD R0, R7, 0x30 ;  /* 0x0000003007007836 */ /* 0x000fe20000000000 */
[C---:B------:R-:W-:Y:S01]  /*32a80*/  IADD3 R3, R13.reuse, UR24, RZ ;  /* 0x000000180d037c10 */ /* 0x040fe2000fffe0ff */
[----:B------:R2:W-:Y:S01]  /*32a90*/  @P3 STG.E desc[UR60][R16.64], R158 ;  /* 0x0000009e10003986 */ /* 0x0005e2000c10193c */
[----:B---3--:R-:W-:-:S02]  /*32aa0*/  IMAD.WIDE R18, R13, 0x4, R8 ;  /* 0x000000040d127825 */ /* 0x008fc400078e0208 */
[----:B------:R-:W-:Y:S01]  /*32ab0*/  ISETP.GE.AND P3, PT, R0, UR4, PT ;  /* 0x0000000400007c0c */ /* 0x000fe2000bf66270 */
[----:B------:R-:W-:Y:S01]  /*32ac0*/  ULDC UR4, c[0x0][0x228] ;  /* 0x00008a0000047ab9 */ /* 0x000fe20000000800 */
[----:B------:R-:W-:Y:S01]  /*32ad0*/  IMAD.WIDE R20, R3, 0x4, R4 ;  /* 0x0000000403147825 */ /* 0x000fe200078e0204 */
[----:B------:R-:W-:Y:S01]  /*32ae0*/  ISETP.LT.AND P4, PT, R12, UR4, !P4 ;  /* 0x000000040c007c0c */ /* 0x000fe2000e781270 */
[----:B------:R3:W-:Y:S01]  /*32af0*/  @P6 STG.E desc[UR60][R18.64], R106 ;  /* 0x0000006a12006986 */ /* 0x0007e2000c10193c */
[----:B------:R-:W-:-:S03]  /*32b00*/  ULDC UR4, c[0x0][0x228] ;  /* 0x00008a0000047ab9 */ /* 0x000fc60000000800 */
[----:B------:R4:W-:Y:S01]  /*32b10*/  @P5 STG.E desc[UR60][R20.64], R46 ;  /* 0x0000002e14005986 */ /* 0x0009e2000c10193c */
[----:B------:R-:W-:Y:S01]  /*32b20*/  ISETP.LT.AND P5, PT, R11, UR4, !P2 ;  /* 0x000000040b007c0c */ /* 0x000fe2000d7a1270 */
[----:B-1----:R-:W-:Y:S01]  /*32b30*/  IMAD.WIDE R14, R3, 0x4, R8 ;  /* 0x00000004030e7825 */ /* 0x002fe200078e0208 */
[----:B------:R-:W-:Y:S01]  /*32b40*/  ISETP.LT.AND P2, PT, R12, UR6, !P2 ;  /* 0x000000060c007c0c */ /* 0x000fe2000d741270 */
[----:B------:R-:W-:Y:S02]  /*32b50*/  ULDC UR4, c[0x0][0x22c] ;  /* 0x00008b0000047ab9 */ /* 0x000fe40000000800 */
[----:B------:R-:W-:Y:S02]  /*32b60*/  VIADD R0, R7, 0x31 ;  /* 0x0000003107007836 */ /* 0x000fe40000000000 */
[----:B------:R-:W-:Y:S01]  /*32b70*/  VIADD R13, R3, UR24 ;  /* 0x00000018030d7c36 */ /* 0x000fe20008000000 */
[----:B------:R1:W-:Y:S01]  /*32b80*/  @P4 STG.E desc[UR60][R14.64], R110 ;  /* 0x0000006e0e004986 */ /* 0x0003e2000c10193c */
[----:B------:R-:W-:Y:S01]  /*32b90*/  ISETP.LT.AND P6, PT, R11, UR8, !P0 ;  /* 0x000000080b007c0c */ /* 0x000fe2000c7c1270 */
[----:B------:R-:W-:Y:S01]  /*32ba0*/  ULDC UR6, c[0x0][0x228] ;  /* 0x00008a0000067ab9 */ /* 0x000fe20000000800 */
[C---:B--2---:R-:W-:Y:S01]  /*32bb0*/  IMAD.WIDE R16, R13.reuse, 0x4, R4 ;  /* 0x000000040d107825 */ /* 0x044fe200078e0204 */
[----:B------:R-:W-:Y:S01]  /*32bc0*/  ISETP.GE.AND P4, PT, R0, UR4, PT ;  /* 0x0000000400007c0c */ /* 0x000fe2000bf86270 */
[----:B------:R-:W-:Y:S01]  /*32bd0*/  ULDC UR4, c[0x0][0x22c] ;  /* 0x00008b0000047ab9 */ /* 0x000fe20000000800 */
[----:B------:R-:W-:Y:S01]  /*32be0*/  IADD3 R3, R13, UR24, RZ ;  /* 0x000000180d037c10 */ /* 0x000fe2000fffe0ff */
[----:B------:R-:W-:Y:S01]  /*32bf0*/  VIADD R0, R7, 0x32 ;  /* 0x0000003207007836 */ /* 0x000fe20000000000 */
[----:B------:R-:W-:Y:S01]  /*32c00*/  ISETP.LT.AND P0, PT, R12, UR6, !P0 ;  /* 0x000000060c007c0c */ /* 0x000fe2000c701270 */
[----:B---3--:R-:W-:Y:S01]  /*32c10*/  IMAD.WIDE R18, R13, 0x4, R8 ;  /* 0x000000040d127825 */ /* 0x008fe200078e0208 */
[----:B------:R2:W-:Y:S01]  /*32c20*/  @P5 STG.E desc[UR60][R16.64], R159 ;  /* 0x0000009f10005986 */ /* 0x0005e2000c10193c */
[----:B------:R-:W-:Y:S01]  /*32c30*/  ULDC UR6, c[0x0][0x228] ;  /* 0x00008a0000067ab9 */ /* 0x000fe20000000800 */
[----:B------:R-:W-:Y:S01]  /*32c40*/  ISETP.GE.AND P5, PT, R0, UR4, PT ;  /* 0x0000000400007c0c */ /* 0x000fe2000bfa6270 */
[----:B------:R-:W-:Y:S01]  /*32c50*/  ULDC UR4, c[0x0][0x228] ;  /* 0x00008a0000047ab9 */ /* 0x000fe20000000800 */
[----:B------:R3:W-:Y:S01]  /*32c60*/  @P2 STG.E desc[UR60][R18.64], R107 ;  /* 0x0000006b12002986 */ /* 0x0007e2000c10193c */
[----:B----4-:R-:W-:Y:S01]  /*32c70*/  IMAD.WIDE R20, R3, 0x4, R4 ;  /* 0x0000000403147825 */ /* 0x010fe200078e0204 */
[----:B------:R-:W-:Y:S01]  /*32c80*/  ISETP.LT.AND P2, PT, R11, UR4, !P3 ;  /* 0x000000040b007c0c */ /* 0x000fe2000df41270 */
[----:B------:R-:W-:-:S02]  /*32c90*/  ULDC UR8, c[0x0][0x228] ;  /* 0x00008a0000087ab9 */ /* 0x000fc40000000800 */
[C---:B-1----:R-:W-:Y:S01]  /*32ca0*/  IMAD.WIDE R14, R3.reuse, 0x4, R8 ;  /* 0x00000004030e7825 */ /* 0x042fe200078e0208 */
[----:B------:R-:W-:Y:S01]  /*32cb0*/  IADD3 R3, R3, UR24, RZ ;  /* 0x0000001803037c10 */ /* 0x000fe2000fffe0ff */
[----:B------:R1:W-:Y:S02]  /*32cc0*/  @P6 STG.E desc[UR60][R20.64], R47 ;  /* 0x0000002f14006986 */ /* 0x0003e4000c10193c */
[----:B------:R-:W-:Y:S01]  /*32cd0*/  VIADD R0, R7, 0x33 ;  /* 0x0000003307007836 */ /* 0x000fe20000000000 */
[----:B------:R-:W-:Y:S01]  /*32ce0*/  ISETP.LT.AND P3, PT, R12, UR6, !P3 ;  /* 0x000000060c007c0c */ /* 0x000fe2000df61270 */
[----:B------:R-:W-:Y:S01]  /*32cf0*/  ULDC UR4, c[0x0][0x22c] ;  /* 0x00008b0000047ab9 */ /* 0x000fe20000000800 */
[----:B------:R-:W-:Y:S01]  /*32d00*/  ISETP.LT.AND P6, PT, R11, UR8, !P4 ;  /* 0x000000080b007c0c */ /* 0x000fe2000e7c1270 */
[----:B------:R4:W-:Y:S01]  /*32d10*/  @P0 STG.E desc[UR60][R14.64], R111 ;  /* 0x0000006f0e000986 */ /* 0x0009e2000c10193c */
[----:B------:R-:W-:Y:S01]  /*32d20*/  ISETP.GE.AND P0, PT, R0, UR4, PT ;  /* 0x0000000400007c0c */ /* 0x000fe2000bf06270 */
[----:B--2---:R-:W-:Y:S01]  /*32d30*/  IMAD.WIDE R16, R3, 0x4, R4 ;  /* 0x0000000403107825 */ /* 0x004fe200078e0204 */
[----:B------:R-:W-:Y:S01]  /*32d40*/  ULDC UR4, c[0x0][0x22c] ;  /* 0x00008b0000047ab9 */ /* 0x000fe20000000800 */
[----:B------:R-:W-:Y:S01]  /*32d50*/  ULDC UR6, c[0x0][0x228] ;  /* 0x00008a0000067ab9 */ /* 0x000fe20000000800 */
[----:B------:R-:W-:Y:S01]  /*32d60*/  ULDC UR8, c[0x0][0x228] ;  /* 0x00008a0000087ab9 */ /* 0x000fe20000000800 */
[----:B------:R-:W-:-:S02]  /*32d70*/  VIADD R0, R7, 0x34 ;  /* 0x0000003407007836 */ /* 0x000fc40000000000 */
[C---:B------:R-:W-:Y:S01]  /*32d80*/  VIADD R13, R3.reuse, UR24 ;  /* 0x00000018030d7c36 */ /* 0x040fe20008000000 */
[----:B------:R2:W-:Y:S01]  /*32d90*/  @P2 STG.E desc[UR60][R16.64], R164 ;  /* 0x000000a410002986 */ /* 0x0005e2000c10193c */
[----:B---3--:R-:W-:Y:S01]  /*32da0*/  IMAD.WIDE R18, R3, 0x4, R8 ;  /* 0x0000000403127825 */ /* 0x008fe200078e0208 */
[----:B------:R-:W-:Y:S01]  /*32db0*/  ISETP.GE.AND P2, PT, R0, UR4, PT ;  /* 0x0000000400007c0c */ /* 0x000fe2000bf46270 */
[----:B------:R-:W-:Y:S02]  /*32dc0*/  ULDC UR4, c[0x0][0x228] ;  /* 0x00008a0000047ab9 */ /* 0x000fe40000000800 */
[----:B-1----:R-:W-:Y:S01]  /*32dd0*/  IMAD.WIDE R20, R13, 0x4, R4 ;  /* 0x000000040d147825 */ /* 0x002fe200078e0204 */
[----:B------:R-:W-:Y:S01]  /*32de0*/  ISETP.LT.AND P4, PT, R12, UR4, !P4 ;  /* 0x000000040c007c0c */ /* 0x000fe2000e781270 */
[----:B------:R1:W-:Y:S01]  /*32df0*/  @P3 STG.E desc[UR60][R18.64], R152 ;  /* 0x0000009812003986 */ /* 0x0003e2000c10193c */
[----:B------:R-:W-:Y:S01]  /*32e00*/  ULDC UR4, c[0x0][0x228] ;  /* 0x00008a0000047ab9 */ /* 0x000fe20000000800 */
[----:B------:R-:W-:-:S02]  /*32e10*/  IADD3 R0, R7, 0x35, RZ ;  /* 0x0000003507007810 */ /* 0x000fc40007ffe0ff */
[----:B------:R-:W-:Y:S01]  /*32e20*/  @P6 STG.E desc[UR60][R20.64], R48 ;  /* 0x0000003014006986 */ /* 0x000fe2000c10193c */
[----:B------:R-:W-:Y:S01]  /*32e30*/  ISETP.LT.AND P6, PT, R11, UR4, !P5 ;  /* 0x000000040b007c0c */ /* 0x000fe2000efc1270 */
[----:B------:R-:W-:Y:S01]  /*32e40*/  ULDC UR4, c[0x0][0x22c] ;  /* 0x00008b0000047ab9 */ /* 0x000fe20000000800 */
[C---:B------:R-:W-:Y:S01]  /*32e50*/  VIADD R3, R13.reuse, UR24 ;  /* 0x000000180d037c36 */ /* 0x040fe20008000000 */
[----:B------:R-:W-:Y:S01]  /*32e60*/  ISETP.GE.AND P3, PT, R0, UR4, PT ;  /* 0x0000000400007c0c */ /* 0x000fe2000bf66270 */
[----:B----4-:R-:W-:Y:S01]  /*32e70*/  IMAD.WIDE R14, R13, 0x4, R8 ;  /* 0x000000040d0e7825 */ /* 0x010fe200078e0208 */
[----:B------:R-:W-:Y:S01]  /*32e80*/  ISETP.LT.AND P5, PT, R12, UR6, !P5 ;  /* 0x000000060c007c0c */ /* 0x000fe2000efa1270 */
[----:B------:R-:W-:Y:S01]  /*32e90*/  ULDC UR4, c[0x0][0x22c] ;  /* 0x00008b0000047ab9 */ /* 0x000fe20000000800 */
[----:B------:R-:W-:Y:S01]  /*32ea0*/  ULDC UR6, c[0x0][0x228] ;  /* 0x00008a0000067ab9 */ /* 0x000fe20000000800 */
[----:B------:R-:W-:Y:S02]  /*32eb0*/  VIADD R0, R7, 0x36 ;  /* 0x0000003607007836 */ /* 0x000fe40000000000 */
[C---:B--2---:R-:W-:Y:S01]  /*32ec0*/  IMAD.WIDE R16, R3.reuse, 0x4, R4 ;  /* 0x0000000403107825 */ /* 0x044fe200078e0204 */
[----:B------:R2:W-:Y:S02]  /*32ed0*/  @P4 STG.E desc[UR60][R14.64], R112 ;  /* 0x000000700e004986 */ /* 0x0005e4000c10193c */
[----:B------:R-:W-:Y:S01]  /*32ee0*/  ISETP.GE.AND P4, PT, R0, UR4, PT ;  /* 0x0000000400007c0c */ /* 0x000fe2000bf86270 */
[----:B------:R-:W-:Y:S01]  /*32ef0*/  ULDC UR4, c[0x0][0x228] ;  /* 0x00008a0000047ab9 */ /* 0x000fe20000000800 */
[----:B------:R3:W-:Y:S01]  /*32f00*/  @P6 STG.E desc[UR60][R16.64], R165 ;  /* 0x000000a510006986 */ /* 0x0007e2000c10193c */
[----:B-1----:R-:W-:Y:S01]  /*32f10*/  IMAD.WIDE R18, R3, 0x4, R8 ;  /* 0x0000000403127825 */ /* 0x002fe200078e0208 */
        /* <DEDUP_REMOVED lines=9> */
[----:B--2---:R-:W-:Y:S01]  /*32fb0*/  IMAD.WIDE R14, R3, 0x4, R4 ;  /* 0x00000004030e7825 */ /* 0x004fe200078e0204 */
[----:B------:R-:W-:Y:S01]  /*32fc0*/  ISETP.LT.AND P2, PT, R12, UR6, !P2 ;  /* 0x000000060c007c0c */ /* 0x000fe2000d741270 */
[----:B------:R-:W-:-:S02]  /*32fd0*/  ULDC UR6, c[0x0][0x228] ;  /* 0x00008a0000067ab9 */ /* 0x000fc40000000800 */
[C---:B---3--:R-:W-:Y:S01]  /*32fe0*/  IMAD.WIDE R16, R3.reuse, 0x4, R8 ;  /* 0x0000000403107825 */ /* 0x048fe200078e0208 */
[----:B------:R2:W-:Y:S03]  /*32ff0*/  @P6 STG.E desc[UR60][R14.64], R49 ;  /* 0x000000310e006986 */ /* 0x0005e6000c10193c */
[----:B------:R-:W-:Y:S01]  /*33000*/  VIADD R3, R3, UR24 ;  /* 0x0000001803037c36 */ /* 0x000fe20008000000 */
[----:B------:R-:W-:Y:S01]  /*33010*/  ISETP.GE.AND P6, PT, R0, UR4, PT ;  /* 0x0000000400007c0c */ /* 0x000fe2000bfc6270 */
[----:B------:R-:W-:Y:S02]  /*33020*/  ULDC UR4, c[0x0][0x228] ;  /* 0x00008a0000047ab9 */ /* 0x000fe40000000800 */
[----:B-1----:R-:W-:Y:S01]  /*33030*/  IMAD.WIDE R18, R3, 0x4, R4 ;  /* 0x0000000403127825 */ /* 0x002fe200078e0204 */
[----:B------:R1:W-:Y:S01]  /*33040*/  @P0 STG.E desc[UR60][R16.64], R113 ;  /* 0x0000007110000986 */ /* 0x0003e2000c10193c */
[----:B------:R-:W-:-:S02]  /*33050*/  IADD3 R0, R7, 0x38, RZ ;  /* 0x0000003807007810 */ /* 0x000fc40007ffe0ff */
[----:B------:R-:W-:Y:S01]  /*33060*/  ISETP.LT.AND P0, PT, R11, UR4, !P3 ;  /* 0x000000040b007c0c */ /* 0x000fe2000df01270 */
[----:B------:R-:W-:Y:S01]  /*33070*/  ULDC UR4, c[0x0][0x22c] ;  /* 0x00008b0000047ab9 */ /* 0x000fe20000000800 */
[----:B------:R3:W-:Y:S01]  /*33080*/  @P5 STG.E desc[UR60][R18.64], R166 ;  /* 0x000000a612005986 */ /* 0x0007e2000c10193c */
[C---:B------:R-:W-:Y:S01]  /*33090*/  IMAD.WIDE R20, R3.reuse, 0x4, R8 ;  /* 0x0000000403147825 */ /* 0x040fe200078e0208 */
[----:B------:R-:W-:Y:S01]  /*330a0*/  ISETP.GE.AND P5, PT, R0, UR4, PT ;  /* 0x0000000400007c0c */ /* 0x000fe2000bfa6270 */
[----:B------:R-:W-:Y:S02]  /*330b0*/  ULDC UR4, c[0x0][0x228] ;  /* 0x00008a0000047ab9 */ /* 0x000fe40000000800 */
[----:B------:R-:W-:Y:S01]  /*330c0*/  VIADD R3, R3, UR24 ;  /* 0x0000001803037c36 */ /* 0x000fe20008000000 */
[----:B------:R-:W-:Y:S01]  /*330d0*/  ISETP.LT.AND P3, PT, R12, UR4, !P3 ;  /* 0x000000040c007c0c */ /* 0x000fe2000df61270 */
[----:B------:R-:W-:Y:S01]  /*330e0*/  @P2 STG.E desc[UR60][R20.64], R154 ;  /* 0x0000009a14002986 */ /* 0x000fe2000c10193c */
[----:B------:R-:W-:Y:S01]  /*330f0*/  VIADD R0, R7, 0x39 ;  /* 0x0000003907007836 */ /* 0x000fe20000000000 */
[----:B------:R-:W-:Y:S01]  /*33100*/  ISETP.LT.AND P2, PT, R11, UR6, !P4 ;  /* 0x000000060b007c0c */ /* 0x000fe2000e741270 */
[C---:B--2---:R-:W-:Y:S01]  /*33110*/  IMAD.WIDE R14, R3.reuse, 0x4, R4 ;  /* 0x00000004030e7825 */ /* 0x044fe200078e0204 */
[----:B------:R-:W-:Y:S01]  /*33120*/  ULDC UR4, c[0x0][0x22c] ;  /* 0x00008b0000047ab9 */ /* 0x000fe20000000800 */
[C---:B------:R-:W-:Y:S01]  /*33130*/  IADD3 R13, R3.reuse, UR24, RZ ;  /* 0x00000018030d7c10 */ /* 0x040fe2000fffe0ff */
[----:B------:R-:W-:Y:S01]  /*33140*/  ULDC UR6, c[0x0][0x228] ;  /* 0x00008a0000067ab9 */ /* 0x000fe20000000800 */
[----:B-1----:R-:W-:Y:S01]  /*33150*/  IMAD.WIDE R16, R3, 0x4, R8 ;  /* 0x0000000403107825 */ /* 0x002fe200078e0208 */
        /* <DEDUP_REMOVED lines=31> */
[----:B------:R4:W-:Y:S01]  /*33350*/  @P4 STG.E desc[UR60][R20.64], R172 ;  /* 0x000000ac14004986 */ /* 0x0009e2000c10193c */
        /* <DEDUP_REMOVED lines=24> */
[----:B-1----:R-:W-:Y:S01]  /*334e0*/  IMAD.WIDE R14, R3, 0x4, R8 ;  /* 0x00000004030e7825 */ /* 0x002fe200078e0208 */
[----:B------:R1:W-:Y:S01]  /*334f0*/  @P6 STG.E desc[UR60][R20.64], R173 ;  /* 0x000000ad14006986 */ /* 0x0003e2000c10193c */
[----:B------:R-:W-:Y:S01]  /*33500*/  IADD3 R0, R7, 0x3e, RZ ;  /* 0x0000003e07007810 */ /* 0x000fe20007ffe0ff */
[----:B------:R-:W-:Y:S01]  /*33510*/  ULDC UR4, c[0x0][0x22c] ;  /* 0x00008b0000047ab9 */ /* 0x000fe20000000800 */
[----:B------:R-:W-:Y:S01]  /*33520*/  VIADD R3, R3, UR24 ;  /* 0x0000001803037c36 */ /* 0x000fe20008000000 */
[----:B------:R-:W-:Y:S02]  /*33530*/  ISETP.LT.AND P2, PT, R12, UR6, !P2 ;  /* 0x000000060c007c0c */ /* 0x000fe4000d741270 */
        /* <DEDUP_REMOVED lines=13> */
[C---:B------:R-:W-:Y:S01]  /*33610*/  ISETP.LT.AND P5, PT, R12.reuse, UR4, !P5 ;  /* 0x000000040c007c0c */ /* 0x040fe2000efa1270 */
[----:B------:R1:W-:Y:S01]  /*33620*/  @P2 STG.E desc[UR60][R18.64], R117 ;  /* 0x0000007512002986 */ /* 0x0003e2000c10193c */
[----:B------:R-:W-:Y:S01]  /*33630*/  ULDC UR4, c[0x0][0x228] ;  /* 0x00008a0000047ab9 */ /* 0x000fe20000000800 */
[----:B------:R-:W-:Y:S01]  /*33640*/  VIADD R0, R7, 0x40 ;  /* 0x0000004007007836 */ /* 0x000fe20000000000 */
[----:B------:R-:W-:Y:S01]  /*33650*/  ULDC UR8, c[0x0][0x228] ;  /* 0x00008a0000087ab9 */ /* 0x000fe20000000800 */
[----:B------:R-:W-:Y:S01]  /*33660*/  @P6 STG.E desc[UR60][R20.64], R174 ;  /* 0x000000ae14006986 */ /* 0x000fe2000c10193c */
[----:B------:R-:W-:Y:S01]  /*33670*/  ISETP.LT.AND P6, PT, R11, UR4, !P4 ;  /* 0x000000040b007c0c */ /* 0x000fe2000e7c1270 */
[----:B------:R-:W-:Y:S01]  /*33680*/  ULDC UR4, c[0x0][0x22c] ;  /* 0x00008b0000047ab9 */ /* 0x000fe20000000800 */
[C---:B------:R-:W-:Y:S01]  /*33690*/  VIADD R3, R13.reuse, UR24 ;  /* 0x000000180d037c36 */ /* 0x040fe20008000000 */
[----:B------:R-:W-:Y:S01]  /*336a0*/  ISETP.LT.AND P4, PT, R12, UR6, !P4 ;  /* 0x000000060c007c0c */ /* 0x000fe2000e781270 */
[----:B----4-:R-:W-:Y:S01]  /*336b0*/  IMAD.WIDE R14, R13, 0x4, R8 ;  /* 0x000000040d0e7825 */ /* 0x010fe200078e0208 */
        /* <DEDUP_REMOVED lines=84> */
[----:B------:R-:W-:Y:S01]  /*33c00*/  ULDC UR6, c[0x0][0x228] ;  /* 0x00008a0000067ab9 */ /* 0x000fe20000000800 */
[----:B------:R2:W-:Y:S01]  /*33c10*/  @P4 STG.E desc[UR60][R14.64], R121 ;  /* 0x000000790e004986 */ /* 0x0005e2000c10193c */
[----:B------:R-:W-:Y:S01]  /*33c20*/  ISETP.GE.AND P4, PT, R0, UR4, PT ;  /* 0x0000000400007c0c */ /* 0x000fe2000bf86270 */
[----:B-1----:R-:W-:Y:S01]  /*33c30*/  IMAD.WIDE R16, R13, 0x4, R4 ;  /* 0x000000040d107825 */ /* 0x002fe200078e0204 */
[----:B------:R-:W-:Y:S01]  /*33c40*/  ISETP.LT.AND P6, PT, R11, UR8, !P2 ;  /* 0x000000080b007c0c */ /* 0x000fe2000d7c1270 */
[----:B------:R-:W-:Y:S01]  /*33c50*/  ULDC UR4, c[0x0][0x22c] ;  /* 0x00008b0000047ab9 */ /* 0x000fe20000000800 */
[----:B------:R-:W-:Y:S01]  /*33c60*/  IADD3 R0, R7, 0x48, RZ ;  /* 0x0000004807007810 */ /* 0x000fe20007ffe0ff */
        /* <DEDUP_REMOVED lines=8> */
[C---:B----4-:R-:W-:Y:S01]  /*33cf0*/  IMAD.WIDE R20, R3.reuse, 0x4, R4 ;  /* 0x0000000403147825 */ /* 0x050fe200078e0204 */
[----:B------:R-:W-:Y:S01]  /*33d00*/  ULDC UR6, c[0x0][0x228] ;  /* 0x00008a0000067ab9 */ /* 0x000fe20000000800 */
[----:B------:R-:W-:Y:S01]  /*33d10*/  ULDC UR4, c[0x0][0x22c] ;  /* 0x00008b0000047ab9 */ /* 0x000fe20000000800 */
[----:B------:R-:W-:Y:S01]  /*33d20*/  ULDC UR8, c[0x0][0x228] ;  /* 0x00008a0000087ab9 */ /* 0x000fe20000000800 */
[----:B--2---:R-:W-:Y:S01]  /*33d30*/  IMAD.WIDE R14, R3, 0x4, R8 ;  /* 0x00000004030e7825 */ /* 0x004fe200078e0208 */
[----:B------:R2:W-:Y:S03]  /*33d40*/  @P6 STG.E desc[UR60][R20.64], R58 ;  /* 0x0000003a14006986 */ /* 0x0005e6000c10193c */
[----:B------:R-:W-:-:S02]  /*33d50*/  VIADD R0, R7, 0x49 ;  /* 0x0000004907007836 */ /* 0x000fc40000000000 */
[----:B------:R-:W-:Y:S01]  /*33d60*/  VIADD R3, R3, UR24 ;  /* 0x0000001803037c36 */ /* 0x000fe20008000000 */
[----:B------:R-:W-:Y:S01]  /*33d70*/  ISETP.LT.AND P0, PT, R12, UR6, !P0 ;  /* 0x000000060c007c0c */ /* 0x000fe2000c701270 */
[----:B------:R4:W-:Y:S01]  /*33d80*/  @P2 STG.E desc[UR60][R14.64], R122 ;  /* 0x0000007a0e002986 */ /* 0x0009e2000c10193c */
[----:B------:R-:W-:Y:S01]  /*33d90*/  ISETP.GE.AND P2, PT, R0, UR4, PT ;  /* 0x0000000400007c0c */ /* 0x000fe2000bf46270 */
[----:B-1----:R-:W-:Y:S01]  /*33da0*/  IMAD.WIDE R16, R3, 0x4, R4 ;  /* 0x0000000403107825 */ /* 0x002fe200078e0204 */
[----:B------:R-:W-:Y:S01]  /*33db0*/  ISETP.LT.AND P6, PT, R11, UR8, !P4 ;  /* 0x000000080b007c0c */ /* 0x000fe2000e7c1270 */
[----:B------:R-:W-:Y:S01]  /*33dc0*/  ULDC UR4, c[0x0][0x22c] ;  /* 0x00008b0000047ab9 */ /* 0x000fe20000000800 */
[----:B------:R-:W-:Y:S01]  /*33dd0*/  IADD3 R13, R3, UR24, RZ ;  /* 0x00000018030d7c10 */ /* 0x000fe2000fffe0ff */
[----:B------:R-:W-:Y:S01]  /*33de0*/  VIADD R0, R7, 0x4a ;  /* 0x0000004a07007836 */ /* 0x000fe20000000000 */
[----:B------:R1:W-:Y:S01]  /*33df0*/  @P3 STG.E desc[UR60][R16.64], R183 ;  /* 0x000000b710003986 */ /* 0x0003e2000c10193c */
[----:B---3--:R-:W-:Y:S01]  /*33e00*/  IMAD.WIDE R18, R3, 0x4, R8 ;  /* 0x0000000403127825 */ /* 0x008fe200078e0208 */
[----:B------:R-:W-:Y:S01]  /*33e10*/  ULDC UR6, c[0x0][0x228] ;  /* 0x00008a0000067ab9 */ /* 0x000fe20000000800 */
[----:B------:R-:W-:Y:S01]  /*33e20*/  ULDC UR8, c[0x0][0x228] ;  /* 0x00008a0000087ab9 */ /* 0x000fe20000000800 */
[----:B------:R-:W-:Y:S01]  /*33e30*/  ISETP.GE.AND P3, PT, R0, UR4, PT ;  /* 0x0000000400007c0c */ /* 0x000fe2000bf66270 */
[----:B------:R-:W-:-:S02]  /*33e40*/  ULDC UR4, c[0x0][0x228] ;  /* 0x00008a0000047ab9 */ /* 0x000fc40000000800 */
[C---:B------:R-:W-:Y:S01]  /*33e50*/  ISETP.LT.AND P4, PT, R12.reuse, UR4, !P4 ;  /* 0x000000040c007c0c */ /* 0x040fe2000e781270 */
[----:B------:R-:W-:Y:S01]  /*33e60*/  ULDC UR4, c[0x0][0x228] ;  /* 0x00008a0000047ab9 */ /* 0x000fe20000000800 */
[----:B--2---:R-:W-:Y:S01]  /*33e70*/  IMAD.WIDE R20, R13, 0x4, R4 ;  /* 0x000000040d147825 */ /* 0x004fe200078e0204 */
[----:B------:R2:W-:Y:S01]  /*33e80*/  @P0 STG.E desc[UR60][R18.64], R171 ;  /* 0x000000ab12000986 */ /* 0x0005e2000c10193c */
[----:B------:R-:W-:Y:S01]  /*33e90*/  ISETP.LT.AND P0, PT, R11, UR4, !P5 ;  /* 0x000000040b007c0c */ /* 0x000fe2000ef01270 */
[----:B------:R-:W-:Y:S01]  /*33ea0*/  ULDC UR4, c[0x0][0x22c] ;  /* 0x00008b0000047ab9 */ /* 0x000fe20000000800 */
[----:B------:R-:W-:Y:S01]  /*33eb0*/  VIADD R0, R7, 0x4b ;  /* 0x0000004b07007836 */ /* 0x000fe20000000000 */
[C---:B------:R-:W-:Y:S01]  /*33ec0*/  IADD3 R3, R13.reuse, UR24, RZ ;  /* 0x000000180d037c10 */ /* 0x040fe2000fffe0ff */
[----:B------:R-:W-:Y:S01]  /*33ed0*/  @P6 STG.E desc[UR60][R20.64], R59 ;  /* 0x0000003b14006986 */ /* 0x000fe2000c10193c */
[----:B----4-:R-:W-:Y:S01]  /*33ee0*/  IMAD.WIDE R14, R13, 0x4, R8 ;  /* 0x000000040d0e7825 */ /* 0x010fe200078e0208 */
[----:B------:R-:W-:Y:S01]  /*33ef0*/  ISETP.LT.AND P5, PT, R12, UR6, !P5 ;  /* 0x000000060c007c0c */ /* 0x000fe2000efa1270 */
[----:B------:R-:W-:Y:S01]  /*33f00*/  ULDC UR6, c[0x0][0x228] ;  /* 0x00008a0000067ab9 */ /* 0x000fe20000000800 */
[----:B------:R-:W-:Y:S01]  /*33f10*/  ISETP.GE.AND P6, PT, R0, UR4, PT ;  /* 0x0000000400007c0c */ /* 0x000fe2000bfc6270 */
        /* <DEDUP_REMOVED lines=61> */
[----:B------:R-:W-:Y:S02]  /*342f0*/  VIADD R0, R7, 0x51 ;  /* 0x0000005107007836 */ /* 0x000fe40000000000 */
[----:B--2---:R-:W-:Y:S01]  /*34300*/  IMAD.WIDE R16, R13, 0x4, R4 ;  /* 0x000000040d107825 */ /* 0x004fe200078e0204 */
[----:B------:R1:W-:Y:S01]  /*34310*/  @P4 STG.E desc[UR60][R14.64], R178 ;  /* 0x000000b20e004986 */ /* 0x0003e2000c10193c */
[----:B------:R-:W-:Y:S01]  /*34320*/  ISETP.LT.AND P4, PT, R11, UR4, !P5 ;  /* 0x000000040b007c0c */ /* 0x000fe2000ef81270 */
[----:B------:R-:W-:Y:S02]  /*34330*/  ULDC UR4, c[0x0][0x22c] ;  /* 0x00008b0000047ab9 */ /* 0x000fe40000000800 */
[----:B------:R2:W-:Y:S01]  /*34340*/  @P3 STG.E desc[UR60][R16.64], R62 ;  /* 0x0000003e10003986 */ /* 0x0005e2000c10193c */
[----:B------:R-:W-:Y:S01]  /*34350*/  ISETP.GE.AND P3, PT, R0, UR4, PT ;  /* 0x0000000400007c0c */ /* 0x000fe2000bf66270 */
[----:B------:R-:W-:Y:S01]  /*34360*/  ULDC UR4, c[0x0][0x228] ;  /* 0x00008a0000047ab9 */ /* 0x000fe20000000800 */
[C---:B---3--:R-:W-:Y:S01]  /*34370*/  IMAD.WIDE R18, R13.reuse, 0x4, R8 ;  /* 0x000000040d127825 */ /* 0x048fe200078e0208 */
[----:B------:R-:W-:Y:S01]  /*34380*/  ISETP.LT.AND P5, PT, R12, UR4, !P5 ;  /* 0x000000040c007c0c */ /* 0x000fe2000efa1270 */
[----:B------:R-:W-:Y:S01]  /*34390*/  ULDC UR4, c[0x0][0x228] ;  /* 0x00008a0000047ab9 */ /* 0x000fe20000000800 */
[----:B------:R-:W-:-:S02]  /*343a0*/  IADD3 R3, R13, UR24, RZ ;  /* 0x000000180d037c10 */ /* 0x000fc4000fffe0ff */
[----:B------:R3:W-:Y:S01]  /*343b0*/  @P0 STG.E desc[UR60][R18.64], R126 ;  /* 0x0000007e12000986 */ /* 0x0007e2000c10193c */
[----:B------:R-:W-:Y:S01]  /*343c0*/  ISETP.LT.AND P0, PT, R11, UR4, !P2 ;  /* 0x000000040b007c0c */ /* 0x000fe2000d701270 */
[----:B------:R-:W-:Y:S02]  /*343d0*/  VIADD R0, R7, 0x52 ;  /* 0x0000005207007836 */ /* 0x000fe40000000000 */
[C---:B------:R-:W-:Y:S01]  /*343e0*/  IMAD.WIDE R20, R3.reuse, 0x4, R4 ;  /* 0x0000000403147825 */ /* 0x040fe200078e0204 */
[----:B------:R-:W-:Y:S01]  /*343f0*/  ISETP.LT.AND P2, PT, R12, UR6, !P2 ;  /* 0x000000060c007c0c */ /* 0x000fe2000d741270 */
[----:B------:R-:W-:Y:S01]  /*34400*/  ULDC UR4, c[0x0][0x22c] ;  /* 0x00008b0000047ab9 */ /* 0x000fe20000000800 */
[----:B------:R-:W-:Y:S01]  /*34410*/  ULDC UR6, c[0x0][0x228] ;  /* 0x00008a0000067ab9 */ /* 0x000fe20000000800 */
[C---:B-1----:R-:W-:Y:S01]  /*34420*/  IMAD.WIDE R14, R3.reuse, 0x4, R8 ;  /* 0x00000004030e7825 */ /* 0x042fe200078e0208 */
[----:B------:R1:W-:Y:S03]  /*34430*/  @P4 STG.E desc[UR60][R20.64], R191 ;  /* 0x000000bf14004986 */ /* 0x0003e6000c10193c */
[----:B------:R-:W-:Y:S01]  /*34440*/  VIADD R13, R3, UR24 ;  /* 0x00000018030d7c36 */ /* 0x000fe20008000000 */
[----:B------:R4:W-:Y:S01]  /*34450*/  @P5 STG.E desc[UR60][R14.64], R179 ;  /* 0x000000b30e005986 */ /* 0x0009e2000c10193c */
[----:B------:R-:W-:Y:S01]  /*34460*/  ISETP.GE.AND P5, PT, R0, UR4, PT ;  /* 0x0000000400007c0c */ /* 0x000fe2000bfa6270 */
[----:B------:R-:W-:Y:S01]  /*34470*/  VIADD R0, R7, 0x53 ;  /* 0x0000005307007836 */ /* 0x000fe20000000000 */
[----:B------:R-:W-:Y:S01]  /*34480*/  ISETP.LT.AND P4, PT, R11, UR8, !P6 ;  /* 0x000000080b007c0c */ /* 0x000fe2000f781270 */
[----:B--2---:R-:W-:Y:S01]  /*34490*/  IMAD.WIDE R16, R13, 0x4, R4 ;  /* 0x000000040d107825 */ /* 0x004fe200078e0204 */
[----:B------:R-:W-:Y:S01]  /*344a0*/  ISETP.LT.AND P6, PT, R12, UR6, !P6 ;  /* 0x000000060c007c0c */ /* 0x000fe2000f7c1270 */
[----:B------:R-:W-:-:S02]  /*344b0*/  ULDC UR4, c[0x0][0x22c] ;  /* 0x00008b0000047ab9 */ /* 0x000fc40000000800 */
[C---:B---3--:R-:W-:Y:S01]  /*344c0*/  IMAD.WIDE R18, R13.reuse, 0x4, R8 ;  /* 0x000000040d127825 */ /* 0x048fe200078e0208 */
[----:B------:R-:W-:Y:S01]  /*344d0*/  IADD3 R3, R13, UR24, RZ ;  /* 0x000000180d037c10 */ /* 0x000fe2000fffe0ff */
[----:B------:R2:W-:Y:S01]  /*344e0*/  @P0 STG.E desc[UR60][R16.64], R63 ;  /* 0x0000003f10000986 */ /* 0x0005e2000c10193c */
[----:B------:R-:W-:Y:S01]  /*344f0*/  ISETP.GE.AND P0, PT, R0, UR4, PT ;  /* 0x0000000400007c0c */ /* 0x000fe2000bf06270 */
[----:B------:R-:W-:Y:S01]  /*34500*/  ULDC UR4, c[0x0][0x228] ;  /* 0x00008a0000047ab9 */ /* 0x000fe20000000800 */
[----:B------:R-:W-:Y:S01]  /*34510*/  ULDC UR6, c[0x0][0x228] ;  /* 0x00008a0000067ab9 */ /* 0x000fe20000000800 */
[----:B------:R3:W-:Y:S01]  /*34520*/  @P2 STG.E desc[UR60][R18.64], R127 ;  /* 0x0000007f12002986 */ /* 0x0007e2000c10193c */
[----:B------:R-:W-:Y:S01]  /*34530*/  ISETP.LT.AND P2, PT, R11, UR4, !P3 ;  /* 0x000000040b007c0c */ /* 0x000fe2000df41270 */
[----:B-1----:R-:W-:Y:S01]  /*34540*/  IMAD.WIDE R20, R3, 0x4, R4 ;  /* 0x0000000403147825 */ /* 0x002fe200078e0204 */
[----:B------:R-:W-:Y:S01]  /*34550*/  ULDC UR4, c[0x0][0x22c] ;  /* 0x00008b0000047ab9 */ /* 0x000fe20000000800 */
[----:B------:R-:W-:-:S02]  /*34560*/  ULDC UR8, c[0x0][0x228] ;  /* 0x00008a0000087ab9 */ /* 0x000fc40000000800 */
[C---:B----4-:R-:W-:Y:S01]  /*34570*/  IMAD.WIDE R14, R3.reuse, 0x4, R8 ;  /* 0x00000004030e7825 */ /* 0x050fe200078e0208 */
[----:B------:R-:W-:-:S03]  /*34580*/  IADD3 R3, R3, UR24, RZ ;  /* 0x0000001803037c10 */ /* 0x000fc6000fffe0ff */
[----:B------:R-:W-:Y:S01]  /*34590*/  VIADD R0, R7, 0x54 ;  /* 0x0000005407007836 */ /* 0x000fe20000000000 */
[----:B------:R1:W-:Y:S01]  /*345a0*/  @P4 STG.E desc[UR60][R20.64], R192 ;  /* 0x000000c014004986 */ /* 0x0003e2000c10193c */
[----:B------:R-:W-:Y:S01]  /*345b0*/  ISETP.LT.AND P3, PT, R12, UR6, !P3 ;  /* 0x000000060c007c0c */ /* 0x000fe2000df61270 */
[----:B--2---:R-:W-:Y:S01]  /*345c0*/  IMAD.WIDE R16, R3, 0x4, R4 ;  /* 0x0000000403107825 */ /* 0x004fe200078e0204 */
[----:B------:R-:W-:Y:S01]  /*345d0*/  ISETP.LT.AND P4, PT, R11, UR8, !P5 ;  /* 0x000000080b007c0c */ /* 0x000fe2000ef81270 */
[----:B------:R2:W-:Y:S01]  /*345e0*/  @P6 STG.E desc[UR60][R14.64], R184 ;  /* 0x000000b80e006986 */ /* 0x0005e2000c10193c */
[----:B------:R-:W-:Y:S01]  /*345f0*/  ISETP.GE.AND P6, PT, R0, UR4, PT ;  /* 0x0000000400007c0c */ /* 0x000fe2000bfc6270 */
[----:B------:R-:W-:Y:S01]  /*34600*/  VIADD R0, R7, 0x55 ;  /* 0x0000005507007836 */ /* 0x000fe20000000000 */
[----:B------:R-:W-:Y:S01]  /*34610*/  ULDC UR4, c[0x0][0x22c] ;  /* 0x00008b0000047ab9 */ /* 0x000fe20000000800 */
[----:B------:R4:W-:Y:S01]  /*34620*/  @P2 STG.E desc[UR60][R16.64], R64 ;  /* 0x0000004010002986 */ /* 0x0009e2000c10193c */
[C---:B---3--:R-:W-:Y:S01]  /*34630*/  IMAD.WIDE R18, R3.reuse, 0x4, R8 ;  /* 0x0000000403127825 */ /* 0x048fe200078e0208 */
[----:B------:R-:W-:Y:S01]  /*34640*/  ULDC UR6, c[0x0][0x228] ;  /* 0x00008a0000067ab9 */ /* 0x000fe20000000800 */
[----:B------:R-:W-:Y:S01]  /*34650*/  ISETP.GE.AND P2, PT, R0, UR4, PT ;  /* 0x0000000400007c0c */ /* 0x000fe2000bf46270 */
[----:B------:R-:W-:Y:S01]  /*34660*/  ULDC UR4, c[0x0][0x228] ;  /* 0x00008a0000047ab9 */ /* 0x000fe20000000800 */
[----:B------:R-:W-:Y:S01]  /*34670*/  VIADD R13, R3, UR24 ;  /* 0x00000018030d7c36 */ /* 0x000fe20008000000 */
[----:B------:R-:W-:Y:S01]  /*34680*/  ISETP.LT.AND P5, PT, R12, UR4, !P5 ;  /* 0x000000040c007c0c */ /* 0x000fe2000efa1270 */
[----:B------:R-:W-:Y:S01]  /*34690*/  ULDC UR4, c[0x0][0x228] ;  /* 0x00008a0000047ab9 */ /* 0x000fe20000000800 */
[----:B------:R3:W-:Y:S01]  /*346a0*/  @P3 STG.E desc[UR60][R18.64], R128 ;  /* 0x0000008012003986 */ /* 0x0007e2000c10193c */
[----:B-1----:R-:W-:Y:S01]  /*346b0*/  IMAD.WIDE R20, R13, 0x4, R4 ;  /* 0x000000040d147825 */ /* 0x002fe200078e0204 */
[----:B------:R-:W-:Y:S01]  /*346c0*/  ISETP.LT.AND P3, PT, R11, UR4, !P0 ;  /* 0x000000040b007c0c */ /* 0x000fe2000c761270 */
[----:B------:R-:W-:Y:S01]  /*346d0*/  ULDC UR4, c[0x0][0x22c] ;  /* 0x00008b0000047ab9 */ /* 0x000fe20000000800 */
[----:B------:R-:W-:Y:S01]  /*346e0*/  IADD3 R0, R7, 0x56, RZ ;  /* 0x0000005607007810 */ /* 0x000fe20007ffe0ff */
[C---:B------:R-:W-:Y:S01]  /*346f0*/  VIADD R3, R13.reuse, UR24 ;  /* 0x000000180d037c36 */ /* 0x040fe20008000000 */
[----:B------:R-:W-:Y:S01]  /*34700*/  @P4 STG.E desc[UR60][R20.64], R193 ;  /* 0x000000c114004986 */ /* 0x000fe2000c10193c */
[----:B--2---:R-:W-:Y:S01]  /*34710*/  IMAD.WIDE R14, R13, 0x4, R8 ;  /* 0x000000040d0e7825 */ /* 0x004fe200078e0208 */
[----:B------:R-:W-:Y:S01]  /*34720*/  ISETP.GE.AND P4, PT, R0, UR4, PT ;  /* 0x0000000400007c0c */ /* 0x000fe2000bf86270 */
[----:B------:R-:W-:Y:S01]  /*34730*/  ULDC UR4, c[0x0][0x22c] ;  /* 0x00008b0000047ab9 */ /* 0x000fe20000000800 */
[----:B------:R-:W-:Y:S01]  /*34740*/  ISETP.LT.AND P0, PT, R12, UR6, !P0 ;  /* 0x000000060c007c0c */ /* 0x000fe2000c701270 */
[----:B------:R-:W-:Y:S01]  /*34750*/  VIADD R0, R7, 0x57 ;  /* 0x0000005707007836 */ /* 0x000fe20000000000 */
[----:B------:R-:W-:Y:S01]  /*34760*/  ULDC UR8, c[0x0][0x228] ;  /* 0x00008a0000087ab9 */ /* 0x000fe20000000800 */
[C---:B----4-:R-:W-:Y:S01]  /*34770*/  IMAD.WIDE R16, R3.reuse, 0x4, R4 ;  /* 0x0000000403107825 */ /* 0x050fe200078e0204 */
[----:B------:R1:W-:Y:S01]  /*34780*/  @P5 STG.E desc[UR60][R14.64], R185 ;  /* 0x000000b90e005986 */ /* 0x0003e2000c10193c */
[----:B------:R-:W-:Y:S01]  /*34790*/  ULDC UR6, c[0x0][0x228] ;  /* 0x00008a0000067ab9 */ /* 0x000fe20000000800 */
        /* <DEDUP_REMOVED lines=56> */
[----:B------:R-:W-:Y:S02]  /*34b20*/  ULDC UR4, c[0x0][0x228] ;  /* 0x00008a0000047ab9 */ /* 0x000fe40000000800 */
[----:B--2---:R-:W-:Y:S01]  /*34b30*/  IMAD.WIDE R16, R13, 0x4, R4 ;  /* 0x000000040d107825 */ /* 0x004fe200078e0204 */
[----:B------:R1:W-:Y:S01]  /*34b40*/  @P5 STG.E desc[UR60][R14.64], R131 ;  /* 0x000000830e005986 */ /* 0x0003e2000c10193c */
[----:B------:R-:W-:Y:S02]  /*34b50*/  IADD3 R0, R7, 0x5c, RZ ;  /* 0x0000005c07007810 */ /* 0x000fe40007ffe0ff */
[----:B------:R-:W-:Y:S01]  /*34b60*/  ISETP.LT.AND P5, PT, R11, UR4, !P0 ;  /* 0x000000040b007c0c */ /* 0x000fe2000c7a1270 */
[----:B------:R-:W-:Y:S01]  /*34b70*/  ULDC UR4, c[0x0][0x22c] ;  /* 0x00008b0000047ab9 */ /* 0x000fe20000000800 */
[----:B------:R2:W-:Y:S01]  /*34b80*/  @P2 STG.E desc[UR60][R16.64], R196 ;  /* 0x000000c410002986 */ /* 0x0005e2000c10193c */
[----:B------:R-:W-:Y:S01]  /*34b90*/  ISETP.GE.AND P2, PT, R0, UR4, PT ;  /* 0x0000000400007c0c */ /* 0x000fe2000bf46270 */
[----:B------:R-:W-:Y:S01]  /*34ba0*/  ULDC UR4, c[0x0][0x228] ;  /* 0x00008a0000047ab9 */ /* 0x000fe20000000800 */
[C---:B------:R-:W-:Y:S01]  /*34bb0*/  VIADD R3, R13.reuse, UR24 ;  /* 0x000000180d037c36 */ /* 0x040fe20008000000 */
[----:B------:R-:W-:Y:S01]  /*34bc0*/  ISETP.LT.AND P0, PT, R12, UR4, !P0 ;  /* 0x000000040c007c0c */ /* 0x000fe2000c701270 */
[----:B---3--:R-:W-:Y:S01]  /*34bd0*/  IMAD.WIDE R18, R13, 0x4, R8 ;  /* 0x000000040d127825 */ /* 0x008fe200078e0208 */
[----:B------:R-:W-:-:S03]  /*34be0*/  ULDC UR4, c[0x0][0x228] ;  /* 0x00008a0000047ab9 */ /* 0x000fc60000000800 */
[----:B------:R-:W-:Y:S01]  /*34bf0*/  IMAD.WIDE R20, R3, 0x4, R4 ;  /* 0x0000000403147825 */ /* 0x000fe200078e0204 */
[----:B------:R3:W-:Y:S01]  /*34c00*/  @P3 STG.E desc[UR60][R18.64], R216 ;  /* 0x000000d812003986 */ /* 0x0007e2000c10193c */
[----:B------:R-:W-:Y:S01]  /*34c10*/  ISETP.LT.AND P3, PT, R11, UR4, !P6 ;  /* 0x000000040b007c0c */ /* 0x000fe2000f761270 */
[----:B------:R-:W-:Y:S01]  /*34c20*/  ULDC UR4, c[0x0][0x22c] ;  /* 0x00008b0000047ab9 */ /* 0x000fe20000000800 */
[C---:B------:R-:W-:Y:S01]  /*34c30*/  IADD3 R13, R3.reuse, UR24, RZ ;  /* 0x00000018030d7c10 */ /* 0x040fe2000fffe0ff */
[----:B------:R4:W-:Y:S01]  /*34c40*/  @P5 STG.E desc[UR60][R20.64], R68 ;  /* 0x0000004414005986 */ /* 0x0009e2000c10193c */
[----:B-1----:R-:W-:Y:S01]  /*34c50*/  IMAD.WIDE R14, R3, 0x4, R8 ;  /* 0x00000004030e7825 */ /* 0x002fe200078e0208 */
[----:B------:R-:W-:Y:S01]  /*34c60*/  ISETP.LT.AND P6, PT, R12, UR6, !P6 ;  /* 0x000000060c007c0c */ /* 0x000fe2000f7c1270 */
[----:B------:R-:W-:Y:S01]  /*34c70*/  ULDC UR6, c[0x0][0x228] ;  /* 0x00008a0000067ab9 */ /* 0x000fe20000000800 */
[----:B------:R-:W-:Y:S01]  /*34c80*/  ISETP.LT.AND P5, PT, R11, UR8, !P4 ;  /* 0x000000080b007c0c */ /* 0x000fe2000e7a1270 */
[----:B------:R-:W-:Y:S01]  /*34c90*/  VIADD R0, R7, 0x5d ;  /* 0x0000005d07007836 */ /* 0x000fe20000000000 */
[----:B------:R1:W-:Y:S01]  /*34ca0*/  @P0 STG.E desc[UR60][R14.64], R132 ;  /* 0x000000840e000986 */ /* 0x0003e2000c10193c */
[C---:B------:R-:W-:Y:S01]  /*34cb0*/  VIADD R3, R13.reuse, UR24 ;  /* 0x000000180d037c36 */ /* 0x040fe20008000000 */
[----:B------:R-:W-:Y:S01]  /*34cc0*/  ULDC UR8, c[0x0][0x228] ;  /* 0x00008a0000087ab9 */ /* 0x000fe20000000800 */
[----:B--2---:R-:W-:Y:S01]  /*34cd0*/  IMAD.WIDE R16, R13, 0x4, R4 ;  /* 0x000000040d107825 */ /* 0x004fe200078e0204 */
[----:B------:R-:W-:Y:S01]  /*34ce0*/  ISETP.GE.AND P0, PT, R0, UR4, PT ;  /* 0x0000000400007c0c */ /* 0x000fe2000bf06270 */
[----:B------:R-:W-:-:S02]  /*34cf0*/  ULDC UR4, c[0x0][0x22c] ;  /* 0x00008b0000047ab9 */ /* 0x000fc40000000800 */
[----:B------:R-:W-:Y:S02]  /*34d00*/  VIADD R0, R7, 0x5e ;  /* 0x0000005e07007836 */ /* 0x000fe40000000000 */
[----:B---3--:R-:W-:Y:S01]  /*34d10*/  IMAD.WIDE R18, R13, 0x4, R8 ;  /* 0x000000040d127825 */ /* 0x008fe200078e0208 */
[----:B------:R-:W-:Y:S01]  /*34d20*/  ISETP.LT.AND P4, PT, R12, UR6, !P4 ;  /* 0x000000060c007c0c */ /* 0x000fe2000e781270 */
[----:B------:R2:W-:Y:S02]  /*34d30*/  @P3 STG.E desc[UR60][R16.64], R197 ;  /* 0x000000c510003986 */ /* 0x0005e4000c10193c */
[C---:B----4-:R-:W-:Y:S01]  /*34d40*/  IMAD.WIDE R20, R3.reuse, 0x4, R4 ;  /* 0x0000000403147825 */ /* 0x050fe200078e0204 */
[----:B------:R-:W-:Y:S01]  /*34d50*/  ISETP.GE.AND P3, PT, R0, UR4, PT ;  /* 0x0000000400007c0c */ /* 0x000fe2000bf66270 */
[----:B------:R3:W-:Y:S01]  /*34d60*/  @P6 STG.E desc[UR60][R18.64], R217 ;  /* 0x000000d912006986 */ /* 0x0007e2000c10193c */
[----:B------:R-:W-:Y:S01]  /*34d70*/  ULDC UR4, c[0x0][0x228] ;  /* 0x00008a0000047ab9 */ /* 0x000fe20000000800 */
[----:B-1----:R-:W-:Y:S01]  /*34d80*/  IMAD.WIDE R14, R3, 0x4, R8 ;  /* 0x00000004030e7825 */ /* 0x002fe200078e0208 */
[----:B------:R-:W-:Y:S01]  /*34d90*/  ULDC UR6, c[0x0][0x228] ;  /* 0x00008a0000067ab9 */ /* 0x000fe20000000800 */
[----:B------:R1:W-:Y:S01]  /*34da0*/  @P5 STG.E desc[UR60][R20.64], R69 ;  /* 0x0000004514005986 */ /* 0x0003e2000c10193c */
[----:B------:R-:W-:Y:S01]  /*34db0*/  ISETP.LT.AND P5, PT, R11, UR4, !P2 ;  /* 0x000000040b007c0c */ /* 0x000fe2000d7a1270 */
[----:B------:R-:W-:Y:S01]  /*34dc0*/  VIADD R3, R3, UR24 ;  /* 0x0000001803037c36 */ /* 0x000fe20008000000 */
[----:B------:R-:W-:Y:S01]  /*34dd0*/  IADD3 R0, R7, 0x5f, RZ ;  /* 0x0000005f07007810 */ /* 0x000fe20007ffe0ff */
[----:B------:R-:W-:Y:S01]  /*34de0*/  ULDC UR4, c[0x0][0x22c] ;  /* 0x00008b0000047ab9 */ /* 0x000fe20000000800 */
[----:B------:R-:W-:Y:S01]  /*34df0*/  ISETP.LT.AND P2, PT, R12, UR6, !P2 ;  /* 0x000000060c007c0c */ /* 0x000fe2000d741270 */
[----:B------:R4:W-:Y:S01]  /*34e00*/  @P4 STG.E desc[UR60][R14.64], R133 ;  /* 0x000000850e004986 */ /* 0x0009e2000c10193c */
[----:B--2---:R-:W-:Y:S01]  /*34e10*/  IMAD.WIDE R16, R3, 0x4, R4 ;  /* 0x0000000403107825 */ /* 0x004fe200078e0204 */
[----:B------:R-:W-:Y:S01]  /*34e20*/  ISETP.GE.AND P4, PT, R0, UR4, PT ;  /* 0x0000000400007c0c */ /* 0x000fe2000bf86270 */
[----:B------:R-:W-:Y:S01]  /*34e30*/  ULDC UR4, c[0x0][0x22c] ;  /* 0x00008b0000047ab9 */ /* 0x000fe20000000800 */
[----:B------:R-:W-:-:S02]  /*34e40*/  IADD3 R0, R7, 0x60, RZ ;  /* 0x0000006007007810 */ /* 0x000fc40007ffe0ff */
[----:B------:R-:W-:Y:S01]  /*34e50*/  ISETP.LT.AND P6, PT, R11, UR8, !P0 ;  /* 0x000000080b007c0c */ /* 0x000fe2000c7c1270 */
[C---:B---3--:R-:W-:Y:S01]  /*34e60*/  IMAD.WIDE R18, R3.reuse, 0x4, R8 ;  /* 0x0000000403127825 */ /* 0x048fe200078e0208 */
[----:B------:R2:W-:Y:S01]  /*34e70*/  @P5 STG.E desc[UR60][R16.64], R198 ;  /* 0x000000c610005986 */ /* 0x0005e2000c10193c */
[----:B------:R-:W-:Y:S01]  /*34e80*/  ISETP.GE.AND P5, PT, R0, UR4, PT ;  /* 0x0000000400007c0c */ /* 0x000fe2000bfa6270 */
[----:B------:R-:W-:Y:S01]  /*34e90*/  ULDC UR4, c[0x0][0x228] ;  /* 0x00008a0000047ab9 */ /* 0x000fe20000000800 */
[----:B------:R-:W-:Y:S01]  /*34ea0*/  VIADD R13, R3, UR24 ;  /* 0x00000018030d7c36 */ /* 0x000fe20008000000 */
[C---:B------:R-:W-:Y:S01]  /*34eb0*/  ISETP.LT.AND P0, PT, R12.reuse, UR4, !P0 ;  /* 0x000000040c007c0c */ /* 0x040fe2000c701270 */
[----:B------:R-:W-:Y:S01]  /*34ec0*/  ULDC UR4, c[0x0][0x228] ;  /* 0x00008a0000047ab9 */ /* 0x000fe20000000800 */
[----:B------:R3:W-:Y:S01]  /*34ed0*/  @P2 STG.E desc[UR60][R18.64], R218 ;  /* 0x000000da12002986 */ /* 0x0007e2000c10193c */
[----:B-1----:R-:W-:Y:S01]  /*34ee0*/  IMAD.WIDE R20, R13, 0x4, R4 ;  /* 0x000000040d147825 */ /* 0x002fe200078e0204 */
[----:B------:R-:W-:Y:S01]  /*34ef0*/  ISETP.LT.AND P2, PT, R11, UR4, !P3 ;  /* 0x000000040b007c0c */ /* 0x000fe2000df41270 */
[----:B------:R-:W-:Y:S01]  /*34f00*/  ULDC UR6, c[0x0][0x228] ;  /* 0x00008a0000067ab9 */ /* 0x000fe20000000800 */
[----:B------:R-:W-:Y:S01]  /*34f10*/  ULDC UR4, c[0x0][0x22c] ;  /* 0x00008b0000047ab9 */ /* 0x000fe20000000800 */
[----:B------:R-:W-:Y:S01]  /*34f20*/  VIADD R0, R7, 0x61 ;  /* 0x0000006107007836 */ /* 0x000fe20000000000 */
[----:B------:R-:W-:Y:S01]  /*34f30*/  @P6 STG.E desc[UR60][R20.64], R70 ;  /* 0x0000004614006986 */ /* 0x000fe2000c10193c */
        /* <DEDUP_REMOVED lines=21> */
[----:B-1----:R-:W-:Y:S01]  /*35090*/  IMAD.WIDE R14, R3, 0x4, R4 ;  /* 0x00000004030e7825 */ /* 0x002fe200078e0204 */
[----:B------:R-:W-:Y:S01]  /*350a0*/  ULDC UR4, c[0x0][0x22c] ;  /* 0x00008b0000047ab9 */ /* 0x000fe20000000800 */
[----:B------:R-:W-:-:S02]  /*350b0*/  ULDC UR8, c[0x0][0x228] ;  /* 0x00008a0000087ab9 */ /* 0x000fc40000000800 */
[C---:B--2---:R-:W-:Y:S01]  /*350c0*/  IMAD.WIDE R16, R3.reuse, 0x4, R8 ;  /* 0x0000000403107825 */ /* 0x044fe200078e0208 */
[----:B------:R-:W-:Y:S01]  /*350d0*/  IADD3 R3, R3, UR24, RZ ;  /* 0x0000001803037c10 */ /* 0x000fe2000fffe0ff */
[----:B------:R1:W-:Y:S01]  /*350e0*/  @P2 STG.E desc[UR60][R14.64], R71 ;  /* 0x000000470e002986 */ /* 0x0003e2000c10193c */
[----:B------:R-:W-:Y:S01]  /*350f0*/  ISETP.LT.AND P5, PT, R12, UR6, !P5 ;  /* 0x000000060c007c0c */ /* 0x000fe2000efa1270 */
[----:B------:R-:W-:Y:S01]  /*35100*/  ULDC UR6, c[0x0][0x228] ;  /* 0x00008a0000067ab9 */ /* 0x000fe20000000800 */
[----:B------:R-:W-:Y:S01]  /*35110*/  ISETP.GE.AND P2, PT, R0, UR4, PT ;  /* 0x0000000400007c0c */ /* 0x000fe2000bf46270 */
[----:B---3--:R-:W-:Y:S01]  /*35120*/  IMAD.WIDE R18, R3, 0x4, R4 ;  /* 0x0000000403127825 */ /* 0x008fe200078e0204 */
        /* <DEDUP_REMOVED lines=13> */
[----:B-1----:R-:W-:Y:S01]  /*35200*/  IMAD.WIDE R14, R3, 0x4, R4 ;  /* 0x00000004030e7825 */ /* 0x002fe200078e0204 */
[----:B------:R-:W-:Y:S01]  /*35210*/  IADD3 R0, R7, 0x65, RZ ;  /* 0x0000006507007810 */ /* 0x000fe20007ffe0ff */
[----:B------:R-:W-:Y:S01]  /*35220*/  ULDC UR4, c[0x0][0x22c] ;  /* 0x00008b0000047ab9 */ /* 0x000fe20000000800 */
[----:B------:R-:W-:Y:S01]  /*35230*/  ULDC UR6, c[0x0][0x228] ;  /* 0x00008a0000067ab9 */ /* 0x000fe20000000800 */
[C---:B------:R-:W-:Y:S01]  /*35240*/  VIADD R13, R3.reuse, UR24 ;  /* 0x00000018030d7c36 */ /* 0x040fe20008000000 */
[----:B------:R1:W-:Y:S01]  /*35250*/  @P4 STG.E desc[UR60][R14.64], R72 ;  /* 0x000000480e004986 */ /* 0x0003e2000c10193c */
[----:B------:R-:W-:Y:S01]  /*35260*/  ISETP.GE.AND P4, PT, R0, UR4, PT ;  /* 0x0000000400007c0c */ /* 0x000fe2000bf86270 */
[----:B--2---:R-:W-:Y:S01]  /*35270*/  IMAD.WIDE R16, R3, 0x4, R8 ;  /* 0x0000000403107825 */ /* 0x004fe200078e0208 */
        /* <DEDUP_REMOVED lines=10> */
[C---:B-1----:R-:W-:Y:S01]  /*35320*/  IMAD.WIDE R14, R13.reuse, 0x4, R8 ;  /* 0x000000040d0e7825 */ /* 0x042fe200078e0208 */
[----:B------:R-:W-:Y:S01]  /*35330*/  ULDC UR4, c[0x0][0x228] ;  /* 0x00008a0000047ab9 */ /* 0x000fe20000000800 */
[----:B------:R-:W-:-:S02]  /*35340*/  IADD3 R13, R13, UR24, RZ ;  /* 0x000000180d0d7c10 */ /* 0x000fc4000fffe0ff */
[----:B------:R-:W-:Y:S01]  /*35350*/  ISETP.LT.AND P2, PT, R12, UR4, !P2 ;  /* 0x000000040c007c0c */ /* 0x000fe2000d741270 */
[----:B------:R-:W-:Y:S01]  /*35360*/  ULDC UR4, c[0x0][0x228] ;  /* 0x00008a0000047ab9 */ /* 0x000fe20000000800 */
[----:B------:R1:W-:Y:S01]  /*35370*/  @P0 STG.E desc[UR60][R14.64], R221 ;  /* 0x000000dd0e000986 */ /* 0x0003e2000c10193c */
[----:B------:R-:W-:Y:S01]  /*35380*/  ISETP.LT.AND P0, PT, R11, UR4, !P3 ;  /* 0x000000040b007c0c */ /* 0x000fe2000df01270 */
[----:B--2---:R-:W-:Y:S01]  /*35390*/  IMAD.WIDE R16, R13, 0x4, R4 ;  /* 0x000000040d107825 */ /* 0x004fe200078e0204 */
        /* <DEDUP_REMOVED lines=13> */
[C---:B------:R-:W-:Y:S01]  /*35470*/  VIADD R13, R3.reuse, UR24 ;  /* 0x00000018030d7c36 */ /* 0x040fe20008000000 */
[----:B------:R-:W-:Y:S01]  /*35480*/  ISETP.LT.AND P4, PT, R12, UR6, !P4 ;  /* 0x000000060c007c0c */ /* 0x000fe2000e781270 */
[----:B-1----:R-:W-:Y:S01]  /*35490*/  IMAD.WIDE R14, R3, 0x4, R8 ;  /* 0x00000004030e7825 */ /* 0x002fe200078e0208 */
[----:B------:R-:W-:Y:S01]  /*354a0*/  ISETP.LT.AND P2, PT, R11, UR8, !P6 ;  /* 0x000000080b007c0c */ /* 0x000fe2000f741270 */
[----:B------:R-:W-:Y:S01]  /*354b0*/  ULDC UR4, c[0x0][0x22c] ;  /* 0x00008b0000047ab9 */ /* 0x000fe20000000800 */
[----:B------:R-:W-:Y:S01]  /*354c0*/  IADD3 R0, R7, 0x68, RZ ;  /* 0x0000006807007810 */ /* 0x000fe20007ffe0ff */
[C---:B------:R-:W-:Y:S01]  /*354d0*/  VIADD R3, R13.reuse, UR24 ;  /* 0x000000180d037c36 */ /* 0x040fe20008000000 */
[----:B------:R1:W-:Y:S01]  /*354e0*/  @P3 STG.E desc[UR60][R14.64], R222 ;  /* 0x000000de0e003986 */ /* 0x0003e2000c10193c */
[----:B--2---:R-:W-:Y:S01]  /*354f0*/  IMAD.WIDE R16, R13, 0x4, R4 ;  /* 0x000000040d107825 */ /* 0x004fe200078e0204 */
[----:B------:R-:W-:Y:S01]  /*35500*/  ISETP.GE.AND P3, PT, R0, UR4, PT ;  /* 0x0000000400007c0c */ /* 0x000fe2000bf66270 */
[----:B------:R-:W-:Y:S01]  /*35510*/  ULDC UR6, c[0x0][0x228] ;  /* 0x00008a0000067ab9 */ /* 0x000fe20000000800 */
[----:B------:R-:W-:Y:S01]  /*35520*/  IADD3 R0, R7, 0x69, RZ ;  /* 0x0000006907007810 */ /* 0x000fe20007ffe0ff */
[----:B---3--:R-:W-:Y:S01]  /*35530*/  IMAD.WIDE R18, R13, 0x4, R8 ;  /* 0x000000040d127825 */ /* 0x008fe200078e0208 */
[----:B------:R-:W-:Y:S01]  /*35540*/  ISETP.LT.AND P6, PT, R12, UR6, !P6 ;  /* 0x000000060c007c0c */ /* 0x000fe2000f7c1270 */
[----:B------:R-:W-:Y:S01]  /*35550*/  ULDC UR4, c[0x0][0x22c] ;  /* 0x00008b0000047ab9 */ /* 0x000fe20000000800 */
[----:B------:R-:W-:Y:S01]  /*35560*/  ULDC UR8, c[0x0][0x228] ;  /* 0x00008a0000087ab9 */ /* 0x000fe20000000800 */
[C---:B----4-:R-:W-:Y:S01]  /*35570*/  IMAD.WIDE R20, R3.reuse, 0x4, R4 ;  /* 0x0000000403147825 */ /* 0x050fe200078e0204 */
[----:B------:R2:W-:Y:S01]  /*35580*/  @P0 STG.E desc[UR60][R16.64], R74 ;  /* 0x0000004a10000986 */ /* 0x0005e2000c10193c */
[----:B------:R-:W-:Y:S01]  /*35590*/  ISETP.GE.AND P0, PT, R0, UR4, PT ;  /* 0x0000000400007c0c */ /* 0x000fe2000bf06270 */
[----:B------:R-:W-:Y:S01]  /*355a0*/  ULDC UR4, c[0x0][0x228] ;  /* 0x00008a0000047ab9 */ /* 0x000fe20000000800 */
[----:B-1----:R-:W-:Y:S01]  /*355b0*/  IMAD.WIDE R14, R3, 0x4, R8 ;  /* 0x00000004030e7825 */ /* 0x002fe200078e0208 */
[----:B------:R1:W-:Y:S01]  /*355c0*/  @P4 STG.E desc[UR60][R18.64], R138 ;  /* 0x0000008a12004986 */ /* 0x0003e2000c10193c */
[----:B------:R-:W-:-:S03]  /*355d0*/  ULDC UR6, c[0x0][0x228] ;  /* 0x00008a0000067ab9 */ /* 0x000fc60000000800 */
[----:B------:R3:W-:Y:S01]  /*355e0*/  @P2 STG.E desc[UR60][R20.64], R203 ;  /* 0x000000cb14002986 */ /* 0x0007e2000c10193c */
[----:B------:R-:W-:Y:S01]  /*355f0*/  ISETP.LT.AND P2, PT, R11, UR4, !P5 ;  /* 0x000000040b007c0c */ /* 0x000fe2000ef41270 */
[----:B------:R-:W-:Y:S01]  /*35600*/  VIADD R0, R7, 0x6a ;  /* 0x0000006a07007836 */ /* 0x000fe20000000000 */
[----:B------:R-:W-:Y:S01]  /*35610*/  ISETP.LT.AND P5, PT, R12, UR6, !P5 ;  /* 0x000000060c007c0c */ /* 0x000fe2000efa1270 */
[----:B------:R-:W-:Y:S01]  /*35620*/  VIADD R3, R3, UR24 ;  /* 0x0000001803037c36 */ /* 0x000fe20008000000 */
[----:B------:R-:W-:Y:S01]  /*35630*/  ULDC UR4, c[0x0][0x22c] ;  /* 0x00008b0000047ab9 */ /* 0x000fe20000000800 */
[----:B------:R-:W-:Y:S01]  /*35640*/  ISETP.LT.AND P4, PT, R11, UR8, !P3 ;  /* 0x000000080b007c0c */ /* 0x000fe2000df81270 */
[----:B------:R4:W-:Y:S01]  /*35650*/  @P6 STG.E desc[UR60][R14.64], R223 ;  /* 0x000000df0e006986 */ /* 0x0009e2000c10193c */
[----:B------:R-:W-:Y:S01]  /*35660*/  ISETP.GE.AND P6, PT, R0, UR4, PT ;  /* 0x0000000400007c0c */ /* 0x000fe2000bfc6270 */
[C---:B--2---:R-:W-:Y:S01]  /*35670*/  IMAD.WIDE R16, R3.reuse, 0x4, R4 ;  /* 0x0000000403107825 */ /* 0x044fe200078e0204 */
[----:B------:R-:W-:Y:S01]  /*35680*/  IADD3 R13, R3, UR24, RZ ;  /* 0x00000018030d7c10 */ /* 0x000fe2000fffe0ff */
[----:B------:R-:W-:Y:S01]  /*35690*/  ULDC UR4, c[0x0][0x22c] ;  /* 0x00008b0000047ab9 */ /* 0x000fe20000000800 */
[----:B------:R-:W-:Y:S01]  /*356a0*/  ULDC UR6, c[0x0][0x228] ;  /* 0x00008a0000067ab9 */ /* 0x000fe20000000800 */
[----:B------:R-:W-:Y:S01]  /*356b0*/  VIADD R0, R7, 0x6b ;  /* 0x0000006b07007836 */ /* 0x000fe20000000000 */
[----:B------:R2:W-:Y:S01]  /*356c0*/  @P2 STG.E desc[UR60][R16.64], R75 ;  /* 0x0000004b10002986 */ /* 0x0005e2000c10193c */
[----:B-1----:R-:W-:Y:S01]  /*356d0*/  IMAD.WIDE R18, R3, 0x4, R8 ;  /* 0x0000000403127825 */ /* 0x002fe200078e0208 */
[----:B------:R-:W-:-:S02]  /*356e0*/  ULDC UR8, c[0x0][0x228] ;  /* 0x00008a0000087ab9 */ /* 0x000fc40000000800 */
[----:B------:R-:W-:Y:S01]  /*356f0*/  ISETP.GE.AND P2, PT, R0, UR4, PT ;  /* 0x0000000400007c0c */ /* 0x000fe2000bf46270 */
[----:B---3--:R-:W-:Y:S01]  /*35700*/  IMAD.WIDE R20, R13, 0x4, R4 ;  /* 0x000000040d147825 */ /* 0x008fe200078e0204 */
        /* <DEDUP_REMOVED lines=27> */
[----:B------:R-:W-:Y:S01]  /*358c0*/  ULDC UR6, c[0x0][0x228] ;  /* 0x00008a0000067ab9 */ /* 0x000fe20000000800 */
[----:B--2---:R-:W-:Y:S01]  /*358d0*/  IMAD.WIDE R14, R3, 0x4, R4 ;  /* 0x00000004030e7825 */ /* 0x004fe200078e0204 */
        /* <DEDUP_REMOVED lines=10> */
[----:B-1----:R-:W-:Y:S01]  /*35980*/  IMAD.WIDE R18, R3, 0x4, R4 ;  /* 0x0000000403127825 */ /* 0x002fe200078e0204 */
        /* <DEDUP_REMOVED lines=10> */
[----:B--2---:R-:W-:Y:S01]  /*35a30*/  IMAD.WIDE R14, R3, 0x4, R4 ;  /* 0x00000004030e7825 */ /* 0x004fe200078e0204 */
[----:B------:R-:W-:Y:S01]  /*35a40*/  ISETP.LT.AND P2, PT, R11, UR6, !P3 ;  /* 0x000000060b007c0c */ /* 0x000fe2000df41270 */
[----:B------:R-:W-:Y:S01]  /*35a50*/  ULDC UR4, c[0x0][0x22c] ;  /* 0x00008b0000047ab9 */ /* 0x000fe20000000800 */
[----:B------:R-:W-:Y:S01]  /*35a60*/  ULDC UR6, c[0x0][0x228] ;  /* 0x00008a0000067ab9 */ /* 0x000fe20000000800 */
[----:B------:R-:W-:Y:S01]  /*35a70*/  VIADD R0, R7, 0x70 ;  /* 0x0000007007007836 */ /* 0x000fe20000000000 */
[----:B------:R2:W-:Y:S01]  /*35a80*/  @P6 STG.E desc[UR60][R14.64], R206 ;  /* 0x000000ce0e006986 */ /* 0x0005e2000c10193c */
[----:B------:R-:W-:-:S02]  /*35a90*/  VIADD R13, R3, UR24 ;  /* 0x00000018030d7c36 */ /* 0x000fc40008000000 */
[----:B-1----:R-:W-:Y:S01]  /*35aa0*/  IMAD.WIDE R16, R3, 0x4, R8 ;  /* 0x0000000403107825 */ /* 0x002fe200078e0208 */
        /* <DEDUP_REMOVED lines=11> */
[----:B--2---:R-:W-:Y:S01]  /*35b60*/  IMAD.WIDE R14, R13, 0x4, R8 ;  /* 0x000000040d0e7825 */ /* 0x004fe200078e0208 */
[----:B------:R-:W-:-:S03]  /*35b70*/  ULDC UR4, c[0x0][0x228] ;  /* 0x00008a0000047ab9 */ /* 0x000fc60000000800 */
[----:B------:R-:W-:Y:S01]  /*35b80*/  VIADD R13, R13, UR24 ;  /* 0x000000180d0d7c36 */ /* 0x000fe20008000000 */
[----:B------:R-:W-:Y:S01]  /*35b90*/  ISETP.LT.AND P4, PT, R12, UR4, !P4 ;  /* 0x000000040c007c0c */ /* 0x000fe2000e781270 */
[----:B------:R-:W-:Y:S01]  /*35ba0*/  ULDC UR4, c[0x0][0x228] ;  /* 0x00008a0000047ab9 */ /* 0x000fe20000000800 */
[----:B------:R2:W-:Y:S01]  /*35bb0*/  @P3 STG.E desc[UR60][R14.64], R142 ;  /* 0x0000008e0e003986 */ /* 0x0005e2000c10193c */
[----:B-1----:R-:W-:Y:S01]  /*35bc0*/  IMAD.WIDE R16, R13, 0x4, R4 ;  /* 0x000000040d107825 */ /* 0x002fe200078e0204 */
        /* <DEDUP_REMOVED lines=8> */
[C---:B------:R-:W-:Y:S01]  /*35c50*/  IMAD.WIDE R20, R3.reuse, 0x4, R4 ;  /* 0x0000000403147825 */ /* 0x040fe200078e0204 */
[C---:B------:R-:W-:Y:S01]  /*35c60*/  ISETP.LT.AND P0, PT, R12.reuse, UR4, !P0 ;  /* 0x000000040c007c0c */ /* 0x040fe2000c701270 */
[----:B------:R3:W-:Y:S01]  /*35c70*/  @P4 STG.E desc[UR60][R18.64], R227 ;  /* 0x000000e312004986 */ /* 0x0007e2000c10193c */
[----:B------:R-:W-:Y:S01]  /*35c80*/  ULDC UR4, c[0x0][0x228] ;  /* 0x00008a0000047ab9 */ /* 0x000fe20000000800 */
[----:B------:R-:W-:Y:S02]  /*35c90*/  VIADD R13, R3, UR24 ;  /* 0x00000018030d7c36 */ /* 0x000fe40008000000 */
[----:B------:R4:W-:Y:S01]  /*35ca0*/  @P3 STG.E desc[UR60][R20.64], R79 ;  /* 0x0000004f14003986 */ /* 0x0009e2000c10193c */
[----:B------:R-:W-:Y:S01]  /*35cb0*/  ISETP.LT.AND P3, PT, R11, UR4, !P6 ;  /* 0x000000040b007c0c */ /* 0x000fe2000f761270 */
[----:B--2---:R-:W-:Y:S01]  /*35cc0*/  IMAD.WIDE R14, R3, 0x4, R8 ;  /* 0x00000004030e7825 */ /* 0x004fe200078e0208 */
[----:B------:R-:W-:Y:S01]  /*35cd0*/  ISETP.LT.AND P6, PT, R12, UR6, !P6 ;  /* 0x000000060c007c0c */ /* 0x000fe2000f7c1270 */
[----:B------:R-:W-:Y:S01]  /*35ce0*/  ULDC UR4, c[0x0][0x22c] ;  /* 0x00008b0000047ab9 */ /* 0x000fe20000000800 */
[----:B------:R-:W-:Y:S01]  /*35cf0*/  ISETP.LT.AND P4, PT, R11, UR8, !P5 ;  /* 0x000000080b007c0c */ /* 0x000fe2000ef81270 */
[----:B------:R-:W-:Y:S01]  /*35d00*/  VIADD R0, R7, 0x73 ;  /* 0x0000007307007836 */ /* 0x000fe20000000000 */
[C---:B------:R-:W-:Y:S01]  /*35d10*/  IADD3 R3, R13.reuse, UR24, RZ ;  /* 0x000000180d037c10 */ /* 0x040fe2000fffe0ff */
[----:B------:R2:W-:Y:S01]  /*35d20*/  @P0 STG.E desc[UR60][R14.64], R143 ;  /* 0x0000008f0e000986 */ /* 0x0005e2000c10193c */
[----:B-1----:R-:W-:Y:S01]  /*35d30*/  IMAD.WIDE R16, R13, 0x4, R4 ;  /* 0x000000040d107825 */ /* 0x002fe200078e0204 */
[----:B------:R-:W-:Y:S01]  /*35d40*/  ULDC UR6, c[0x0][0x228] ;  /* 0x00008a0000067ab9 */ /* 0x000fe20000000800 */
[----:B------:R-:W-:Y:S01]  /*35d50*/  ISETP.GE.AND P0, PT, R0, UR4, PT ;  /* 0x0000000400007c0c */ /* 0x000fe2000bf06270 */
[----:B------:R-:W-:Y:S01]  /*35d60*/  ULDC UR4, c[0x0][0x22c] ;  /* 0x00008b0000047ab9 */ /* 0x000fe20000000800 */
[----:B------:R-:W-:Y:S01]  /*35d70*/  VIADD R0, R7, 0x74 ;  /* 0x0000007407007836 */ /* 0x000fe20000000000 */
[----:B------:R-:W-:Y:S01]  /*35d80*/  ULDC UR8, c[0x0][0x228] ;  /* 0x00008a0000087ab9 */ /* 0x000fe20000000800 */
[----:B---3--:R-:W-:Y:S01]  /*35d90*/  IMAD.WIDE R18, R13, 0x4, R8 ;  /* 0x000000040d127825 */ /* 0x008fe200078e0208 */
[----:B------:R1:W-:Y:S03]  /*35da0*/  @P3 STG.E desc[UR60][R16.64], R208 ;  /* 0x000000d010003986 */ /* 0x0003e6000c10193c */
[----:B----4-:R-:W-:Y:S01]  /*35db0*/  IMAD.WIDE R20, R3, 0x4, R4 ;  /* 0x0000000403147825 */ /* 0x010fe200078e0204 */
[----:B------:R-:W-:Y:S01]  /*35dc0*/  ISETP.GE.AND P3, PT, R0, UR4, PT ;  /* 0x0000000400007c0c */ /* 0x000fe2000bf66270 */
[----:B------:R3:W-:Y:S01]  /*35dd0*/  @P6 STG.E desc[UR60][R18.64], R228 ;  /* 0x000000e412006986 */ /* 0x0007e2000c10193c */
[C---:B------:R-:W-:Y:S01]  /*35de0*/  ISETP.LT.AND P5, PT, R12.reuse, UR6, !P5 ;  /* 0x000000060c007c0c */ /* 0x040fe2000efa1270 */
[----:B------:R-:W-:Y:S01]  /*35df0*/  ULDC UR4, c[0x0][0x228] ;  /* 0x00008a0000047ab9 */ /* 0x000fe20000000800 */
[----:B------:R-:W-:Y:S01]  /*35e00*/  ULDC UR6, c[0x0][0x228] ;  /* 0x00008a0000067ab9 */ /* 0x000fe20000000800 */
[----:B------:R4:W-:Y:S01]  /*35e10*/  @P4 STG.E desc[UR60][R20.64], R144 ;  /* 0x0000009014004986 */ /* 0x0009e2000c10193c */
[----:B------:R-:W-:Y:S01]  /*35e20*/  ISETP.LT.AND P4, PT, R11, UR4, !P2 ;  /* 0x000000040b007c0c */ /* 0x000fe2000d781270 */
[C---:B--2---:R-:W-:Y:S01]  /*35e30*/  IMAD.WIDE R14, R3.reuse, 0x4, R8 ;  /* 0x00000004030e7825 */ /* 0x044fe200078e0208 */
[----:B------:R-:W-:Y:S01]  /*35e40*/  ISETP.LT.AND P2, PT, R12, UR6, !P2 ;  /* 0x000000060c007c0c */ /* 0x000fe2000d741270 */
[----:B------:R-:W-:Y:S01]  /*35e50*/  ULDC UR4, c[0x0][0x228] ;  /* 0x00008a0000047ab9 */ /* 0x000fe20000000800 */
[----:B------:R-:W-:Y:S01]  /*35e60*/  IADD3 R3, R3, UR24, RZ ;  /* 0x0000001803037c10 */ /* 0x000fe2000fffe0ff */
[----:B------:R-:W-:Y:S01]  /*35e70*/  ULDC UR6, c[0x0][0x228] ;  /* 0x00008a0000067ab9 */ /* 0x000fe20000000800 */
[----:B------:R-:W-:Y:S01]  /*35e80*/  ISETP.LT.AND P6, PT, R11, UR8, !P0 ;  /* 0x000000080b007c0c */ /* 0x000fe2000c7c1270 */
[----:B------:R-:W-:-:S02]  /*35e90*/  VIADD R0, R7, 0x75 ;  /* 0x0000007507007836 */ /* 0x000fc40000000000 */
[C---:B-1----:R-:W-:Y:S01]  /*35ea0*/  IMAD.WIDE R16, R3.reuse, 0x4, R4 ;  /* 0x0000000403107825 */ /* 0x042fe200078e0204 */
[----:B------:R1:W-:Y:S03]  /*35eb0*/  @P5 STG.E desc[UR60][R14.64], R80 ;  /* 0x000000500e005986 */ /* 0x0003e6000c10193c */
[C---:B---3--:R-:W-:Y:S01]  /*35ec0*/  IMAD.WIDE R18, R3.reuse, 0x4, R8 ;  /* 0x0000000403127825 */ /* 0x048fe200078e0208 */
[C---:B------:R-:W-:Y:S01]  /*35ed0*/  ISETP.LT.AND P0, PT, R12.reuse, UR4, !P0 ;  /* 0x000000040c007c0c */ /* 0x040fe2000c701270 */
[----:B------:R2:W-:Y:S01]  /*35ee0*/  @P4 STG.E desc[UR60][R16.64], R209 ;  /* 0x000000d110004986 */ /* 0x0005e2000c10193c */
[----:B------:R-:W-:Y:S01]  /*35ef0*/  ULDC UR4, c[0x0][0x228] ;  /* 0x00008a0000047ab9 */ /* 0x000fe20000000800 */
[----:B------:R-:W-:Y:S01]  /*35f00*/  VIADD R13, R3, UR24 ;  /* 0x00000018030d7c36 */ /* 0x000fe20008000000 */
[----:B------:R-:W-:Y:S01]  /*35f10*/  IADD3 R6, R7, 0x78, RZ ;  /* 0x0000007807067810 */ /* 0x000fe20007ffe0ff */
[----:B------:R3:W-:Y:S01]  /*35f20*/  @P2 STG.E desc[UR60][R18.64], R229 ;  /* 0x000000e512002986 */ /* 0x0007e2000c10193c */
[----:B------:R-:W-:Y:S01]  /*35f30*/  ISETP.LT.AND P2, PT, R11, UR4, !P3 ;  /* 0x000000040b007c0c */ /* 0x000fe2000df41270 */
[C---:B----4-:R-:W-:Y:S01]  /*35f40*/  IMAD.WIDE R20, R13.reuse, 0x4, R4 ;  /* 0x000000040d147825 */ /* 0x050fe200078e0204 */
[----:B------:R-:W-:Y:S01]  /*35f50*/  ISETP.LT.AND P3, PT, R12, UR6, !P3 ;  /* 0x000000060c007c0c */ /* 0x000fe2000df61270 */
[----:B------:R-:W-:Y:S01]  /*35f60*/  ULDC UR4, c[0x0][0x228] ;  /* 0x00008a0000047ab9 */ /* 0x000fe20000000800 */
[----:B------:R-:W-:Y:S01]  /*35f70*/  ISETP.GE.AND P5, PT, R0, UR23, PT ;  /* 0x0000001700007c0c */ /* 0x000fe2000bfa6270 */
[C---:B-1----:R-:W-:Y:S01]  /*35f80*/  IMAD.WIDE R14, R13.reuse, 0x4, R8 ;  /* 0x000000040d0e7825 */ /* 0x042fe200078e0208 */
[----:B------:R-:W-:Y:S01]  /*35f90*/  IADD3 R13, R13, UR24, RZ ;  /* 0x000000180d0d7c10 */ /* 0x000fe2000fffe0ff */
[----:B------:R1:W-:Y:S01]  /*35fa0*/  @P6 STG.E desc[UR60][R20.64], R145 ;  /* 0x0000009114006986 */ /* 0x0003e2000c10193c */
[----:B------:R-:W-:Y:S01]  /*35fb0*/  ULDC UR6, c[0x0][0x228] ;  /* 0x00008a0000067ab9 */ /* 0x000fe20000000800 */
[----:B------:R-:W-:Y:S01]  /*35fc0*/  VIADD R0, R7, 0x76 ;  /* 0x0000007607007836 */ /* 0x000fe20000000000 */
[----:B------:R-:W-:Y:S01]  /*35fd0*/  ISETP.LT.AND P6, PT, R11, UR4, !P5 ;  /* 0x000000040b007c0c */ /* 0x000fe2000efc1270 */
[----:B--2---:R-:W-:Y:S01]  /*35fe0*/  IMAD.WIDE R16, R13, 0x4, R4 ;  /* 0x000000040d107825 */ /* 0x004fe200078e0204 */
[----:B------:R-:W-:Y:S01]  /*35ff0*/  ULDC UR4, c[0x0][0x228] ;  /* 0x00008a0000047ab9 */ /* 0x000fe20000000800 */
[----:B------:R-:W-:-:S02]  /*36000*/  ULDC UR8, c[0x0][0x228] ;  /* 0x00008a0000087ab9 */ /* 0x000fc40000000800 */
[C---:B---3--:R-:W-:Y:S01]  /*36010*/  IMAD.WIDE R18, R13.reuse, 0x4, R8 ;  /* 0x000000040d127825 */ /* 0x048fe200078e0208 */
[----:B------:R-:W-:Y:S01]  /*36020*/  ISETP.GE.AND P4, PT, R0, UR21, PT ;  /* 0x0000001500007c0c */ /* 0x000fe2000bf86270 */
[----:B------:R2:W-:Y:S01]  /*36030*/  @P0 STG.E desc[UR60][R14.64], R81 ;  /* 0x000000510e000986 */ /* 0x0005e2000c10193c */
[----:B------:R-:W-:Y:S01]  /*36040*/  ISETP.LT.AND P5, PT, R12, UR4, !P5 ;  /* 0x000000040c007c0c */ /* 0x000fe2000efa1270 */
[----:B------:R-:W-:Y:S01]  /*36050*/  ULDC UR4, c[0x0][0x228] ;  /* 0x00008a0000047ab9 */ /* 0x000fe20000000800 */
[----:B------:R-:W-:Y:S01]  /*36060*/  VIADD R3, R13, UR24 ;  /* 0x000000180d037c36 */ /* 0x000fe20008000000 */
[----:B------:R3:W-:Y:S01]  /*36070*/  @P2 STG.E desc[UR60][R16.64], R210 ;  /* 0x000000d210002986 */ /* 0x0007e2000c10193c */
[----:B------:R-:W-:-:S03]  /*36080*/  VIADD R0, R7, 0x77 ;  /* 0x0000007707007836 */ /* 0x000fc60000000000 */
[----:B------:R4:W-:Y:S01]  /*36090*/  @P3 STG.E desc[UR60][R18.64], R230 ;  /* 0x000000e612003986 */ /* 0x0009e2000c10193c */
[----:B------:R-:W-:Y:S01]  /*360a0*/  ISETP.LT.AND P3, PT, R11, UR4, !P4 ;  /* 0x000000040b007c0c */ /* 0x000fe2000e761270 */
[C---:B-1----:R-:W-:Y:S01]  /*360b0*/  IMAD.WIDE R20, R3.reuse, 0x4, R4 ;  /* 0x0000000403147825 */ /* 0x042fe200078e0204 */
[----:B------:R-:W-:Y:S01]  /*360c0*/  ISETP.LT.AND P4, PT, R12, UR6, !P4 ;  /* 0x000000060c007c0c */ /* 0x000fe2000e781270 */
[----:B------:R-:W-:Y:S02]  /*360d0*/  ULDC UR4, c[0x0][0x228] ;  /* 0x00008a0000047ab9 */ /* 0x000fe40000000800 */
[C---:B--2---:R-:W-:Y:S01]  /*360e0*/  IMAD.WIDE R14, R3.reuse, 0x4, R8 ;  /* 0x00000004030e7825 */ /* 0x044fe200078e0208 */
[----:B------:R-:W-:Y:S01]  /*360f0*/  ISETP.GE.AND P0, PT, R0, UR19, PT ;  /* 0x0000001300007c0c */ /* 0x000fe2000bf06270 */
[----:B------:R1:W-:Y:S01]  /*36100*/  @P6 STG.E desc[UR60][R20.64], R146 ;  /* 0x0000009214006986 */ /* 0x0003e2000c10193c */
[----:B------:R-:W-:Y:S01]  /*36110*/  ISETP.GE.AND P2, PT, R6, UR17, PT ;  /* 0x0000001106007c0c */ /* 0x000fe2000bf46270 */
[----:B------:R-:W-:Y:S01]  /*36120*/  VIADD R3, R3, UR24 ;  /* 0x0000001803037c36 */ /* 0x000fe20008000000 */
[----:B------:R-:W-:Y:S01]  /*36130*/  ISETP.LT.AND P6, PT, R11, UR8, !P0 ;  /* 0x000000080b007c0c */ /* 0x000fe2000c7c1270 */
[----:B------:R2:W-:Y:S01]  /*36140*/  @P5 STG.E desc[UR60][R14.64], R82 ;  /* 0x000000520e005986 */ /* 0x0005e2000c10193c */
[----:B------:R-:W-:Y:S01]  /*36150*/  ULDC UR6, c[0x0][0x228] ;  /* 0x00008a0000067ab9 */ /* 0x000fe20000000800 */
[C---:B---3--:R-:W-:Y:S01]  /*36160*/  IMAD.WIDE R16, R3.reuse, 0x4, R4 ;  /* 0x0000000403107825 */ /* 0x048fe200078e0204 */
[----:B------:R-:W-:Y:S01]  /*36170*/  IADD3 R13, R3, UR24, RZ ;  /* 0x00000018030d7c10 */ /* 0x000fe2000fffe0ff */
[----:B------:R-:W-:-:S02]  /*36180*/  ULDC UR8, c[0x0][0x228] ;  /* 0x00008a0000087ab9 */ /* 0x000fc40000000800 */
[----:B----4-:R-:W-:Y:S01]  /*36190*/  IMAD.WIDE R18, R3, 0x4, R8 ;  /* 0x0000000403127825 */ /* 0x010fe200078e0208 */
[C---:B------:R-:W-:Y:S01]  /*361a0*/  ISETP.LT.AND P0, PT, R12.reuse, UR10, !P0 ;  /* 0x0000000a0c007c0c */ /* 0x040fe2000c701270 */
[----:B------:R-:W-:Y:S02]  /*361b0*/  @P3 STG.E desc[UR60][R16.64], R211 ;  /* 0x000000d310003986 */ /* 0x000fe4000c10193c */
[----:B------:R-:W-:Y:S02]  /*361c0*/  VIADD R0, R7, 0x79 ;  /* 0x0000007907007836 */ /* 0x000fe40000000000 */
[----:B------:R-:W-:Y:S01]  /*361d0*/  @P4 STG.E desc[UR60][R18.64], R231 ;  /* 0x000000e712004986 */ /* 0x000fe2000c10193c */
[----:B------:R-:W-:Y:S01]  /*361e0*/  ISETP.LT.AND P4, PT, R11, UR4, !P2 ;  /* 0x000000040b007c0c */ /* 0x000fe2000d781270 */
[C---:B------:R-:W-:Y:S01]  /*361f0*/  IMAD.WIDE R2, R13.reuse, 0x4, R4 ;  /* 0x000000040d027825 */ /* 0x040fe200078e0204 */
[----:B------:R-:W-:Y:S01]  /*36200*/  ISETP.LT.AND P2, PT, R12, UR6, !P2 ;  /* 0x000000060c007c0c */ /* 0x000fe2000d741270 */
[----:B------:R-:W-:Y:S01]  /*36210*/  ULDC UR4, c[0x0][0x228] ;  /* 0x00008a0000047ab9 */ /* 0x000fe20000000800 */
[----:B------:R-:W-:Y:S01]  /*36220*/  ISETP.GE.AND P5, PT, R0, UR15, PT ;  /* 0x0000000f00007c0c */ /* 0x000fe2000bfa6270 */
[----:B-1----:R-:W-:Y:S01]  /*36230*/  IMAD.WIDE R20, R13, 0x4, R8 ;  /* 0x000000040d147825 */ /* 0x002fe200078e0208 */
[----:B------:R1:W-:Y:S01]  /*36240*/  @P6 STG.E desc[UR60][R2.64], R147 ;  /* 0x0000009302006986 */ /* 0x0003e2000c10193c */
[----:B------:R-:W-:-:S02]  /*36250*/  ULDC UR6, c[0x0][0x228] ;  /* 0x00008a0000067ab9 */ /* 0x000fc40000000800 */
[----:B------:R-:W-:Y:S02]  /*36260*/  VIADD R13, R13, UR24 ;  /* 0x000000180d0d7c36 */ /* 0x000fe40008000000 */
[----:B------:R-:W-:Y:S01]  /*36270*/  VIADD R0, R7, 0x7a ;  /* 0x0000007a07007836 */ /* 0x000fe20000000000 */
[----:B------:R-:W-:Y:S01]  /*36280*/  ISETP.LT.AND P6, PT, R11, UR8, !P5 ;  /* 0x000000080b007c0c */ /* 0x000fe2000efc1270 */
[C---:B--2---:R-:W-:Y:S01]  /*36290*/  IMAD.WIDE R14, R13.reuse, 0x4, R8 ;  /* 0x000000040d0e7825 */ /* 0x044fe200078e0208 */
[----:B------:R-:W-:Y:S01]  /*362a0*/  ISETP.LT.AND P5, PT, R12, UR4, !P5 ;  /* 0x000000040c007c0c */ /* 0x000fe2000efa1270 */
[----:B------:R2:W-:Y:S01]  /*362b0*/  @P0 STG.E desc[UR60][R20.64], R83 ;  /* 0x0000005314000986 */ /* 0x0005e2000c10193c */
[----:B------:R-:W-:Y:S01]  /*362c0*/  ISETP.GE.AND P3, PT, R0, UR13, PT ;  /* 0x0000000d00007c0c */ /* 0x000fe2000bf66270 */
[----:B------:R-:W-:Y:S01]  /*362d0*/  ULDC UR4, c[0x0][0x228] ;  /* 0x00008a0000047ab9 */ /* 0x000fe20000000800 */
[----:B-1----:R-:W-:Y:S01]  /*362e0*/  IMAD.WIDE R2, R13, 0x4, R4 ;  /* 0x000000040d027825 */ /* 0x002fe200078e0204 */
[----:B------:R-:W-:Y:S01]  /*362f0*/  IADD3 R0, R7, 0x7b, RZ ;  /* 0x0000007b07007810 */ /* 0x000fe20007ffe0ff */
[----:B------:R-:W-:-:S03]  /*36300*/  ULDC UR8, c[0x0][0x228] ;  /* 0x00008a0000087ab9 */ /* 0x000fc60000000800 */
[----:B------:R1:W-:Y:S01]  /*36310*/  @P4 STG.E desc[UR60][R2.64], R236 ;  /* 0x000000ec02004986 */ /* 0x0003e2000c10193c */
[----:B------:R-:W-:Y:S01]  /*36320*/  ISETP.GE.AND P0, PT, R0, UR11, PT ;  /* 0x0000000b00007c0c */ /* 0x000fe2000bf06270 */
[----:B--2---:R-:W-:Y:S02]  /*36330*/  VIADD R21, R13, UR24 ;  /* 0x000000180d157c36 */ /* 0x004fe40008000000 */
[----:B------:R2:W-:Y:S01]  /*36340*/  @P2 STG.E desc[UR60][R14.64], R212 ;  /* 0x000000d40e002986 */ /* 0x0005e2000c10193c */
[----:B------:R-:W-:Y:S01]  /*36350*/  ISETP.LT.AND P2, PT, R11, UR4, !P3 ;  /* 0x000000040b007c0c */ /* 0x000fe2000df41270 */
[----:B------:R-:W-:Y:S01]  /*36360*/  VIADD R0, R7, 0x7c ;  /* 0x0000007c07007836 */ /* 0x000fe20000000000 */
[----:B------:R-:W-:Y:S01]  /*36370*/  ULDC UR4, c[0x0][0x228] ;  /* 0x00008a0000047ab9 */ /* 0x000fe20000000800 */
[----:B------:R-:W-:-:S04]  /*36380*/  IMAD.WIDE R16, R21, 0x4, R4 ;  /* 0x0000000415107825 */ /* 0x000fc800078e0204 */
[C---:B------:R-:W-:Y:S01]  /*36390*/  IMAD.WIDE R18, R21.reuse, 0x4, R8 ;  /* 0x0000000415127825 */ /* 0x040fe200078e0208 */
[----:B------:R-:W-:Y:S01]  /*363a0*/  ISETP.GE.AND P4, PT, R0, UR9, PT ;  /* 0x0000000900007c0c */ /* 0x000fe2000bf86270 */
[----:B------:R3:W-:Y:S01]  /*363b0*/  @P6 STG.E desc[UR60][R16.64], R84 ;  /* 0x0000005410006986 */ /* 0x0007e2000c10193c */
[C---:B------:R-:W-:Y:S01]  /*363c0*/  ISETP.LT.AND P3, PT, R12.reuse, UR4, !P3 ;  /* 0x000000040c007c0c */ /* 0x040fe2000df61270 */
[----:B------:R-:W-:Y:S01]  /*363d0*/  VIADD R21, R21, UR24 ;  /* 0x0000001815157c36 */ /* 0x000fe20008000000 */
[----:B------:R-:W-:Y:S01]  /*363e0*/  ULDC UR9, c[0x0][0x228] ;  /* 0x00008a0000097ab9 */ /* 0x000fe20000000800 */
[----:B------:R4:W-:Y:S01]  /*363f0*/  @P5 STG.E desc[UR60][R18.64], R24 ;  /* 0x0000001812005986 */ /* 0x0009e2000c10193c */
[----:B------:R-:W-:Y:S01]  /*36400*/  ISETP.LT.AND P5, PT, R11, UR6, !P0 ;  /* 0x000000060b007c0c */ /* 0x000fe2000c7a1270 */
[----:B-1----:R-:W-:Y:S01]  /*36410*/  IMAD.WIDE R2, R21, 0x4, R4 ;  /* 0x0000000415027825 */ /* 0x002fe200078e0204 */
[----:B------:R-:W-:Y:S01]  /*36420*/  ISETP.LT.AND P0, PT, R12, UR8, !P0 ;  /* 0x000000080c007c0c */ /* 0x000fe2000c701270 */
[----:B------:R-:W-:Y:S01]  /*36430*/  ULDC UR4, c[0x0][0x228] ;  /* 0x00008a0000047ab9 */ /* 0x000fe20000000800 */
[----:B------:R-:W-:Y:S01]  /*36440*/  IADD3 R0, R7, 0x7d, RZ ;  /* 0x0000007d07007810 */ /* 0x000fe20007ffe0ff */
[----:B--2---:R-:W-:Y:S01]  /*36450*/  IMAD.WIDE R14, R21, 0x4, R8 ;  /* 0x00000004150e7825 */ /* 0x004fe200078e0208 */
[----:B------:R-:W-:-:S03]  /*36460*/  ISETP.LT.AND P6, PT, R11, UR9, !P4 ;  /* 0x000000090b007c0c */ /* 0x000fc6000e7c1270 */
[----:B---3--:R-:W-:Y:S01]  /*36470*/  VIADD R17, R21, UR24 ;  /* 0x0000001815117c36 */ /* 0x008fe20008000000 */
[----:B------:R-:W-:Y:S01]  /*36480*/  @P2 STG.E desc[UR60][R2.64], R237 ;  /* 0x000000ed02002986 */ /* 0x000fe2000c10193c */
[----:B------:R-:W-:Y:S01]  /*36490*/  ISETP.GE.AND P2, PT, R0, UR7, PT ;  /* 0x0000000700007c0c */ /* 0x000fe2000bf46270 */
[----:B------:R-:W-:Y:S01]  /*364a0*/  VIADD R0, R7, 0x7e ;  /* 0x0000007e07007836 */ /* 0x000fe20000000000 */
[----:B------:R-:W-:Y:S01]  /*364b0*/  ULDC UR6, c[0x0][0x228] ;  /* 0x00008a0000067ab9 */ /* 0x000fe20000000800 */
[C---:B------:R-:W-:Y:S01]  /*364c0*/  IADD3 R13, R17.reuse, UR24, RZ ;  /* 0x00000018110d7c10 */ /* 0x040fe2000fffe0ff */
[C---:B------:R-:W-:Y:S01]  /*364d0*/  IMAD.WIDE R6, R17.reuse, 0x4, R4 ;  /* 0x0000000411067825 */ /* 0x040fe200078e0204 */
[----:B------:R1:W-:Y:S01]  /*364e0*/  @P3 STG.E desc[UR60][R14.64], R213 ;  /* 0x000000d50e003986 */ /* 0x0003e2000c10193c */
[----:B------:R-:W-:Y:S02]  /*364f0*/  ULDC UR7, c[0x0][0x228] ;  /* 0x00008a0000077ab9 */ /* 0x000fe40000000800 */
[----:B------:R-:W-:Y:S01]  /*36500*/  IMAD.WIDE R16, R17, 0x4, R8 ;  /* 0x0000000411107825 */ /* 0x000fe200078e0208 */
[----:B------:R-:W-:-:S03]  /*36510*/  ISETP.GE.AND P3, PT, R0, UR5, PT ;  /* 0x0000000500007c0c */ /* 0x000fc6000bf66270 */
[----:B----4-:R-:W-:Y:S01]  /*36520*/  IMAD.WIDE R18, R13, 0x4, R4 ;  /* 0x000000040d127825 */ /* 0x010fe200078e0204 */
[----:B------:R-:W-:Y:S01]  /*36530*/  @P5 STG.E desc[UR60][R6.64], R85 ;  /* 0x0000005506005986 */ /* 0x000fe2000c10193c */
[----:B------:R-:W-:-:S03]  /*36540*/  ULDC UR5, c[0x0][0x228] ;  /* 0x00008a0000057ab9 */ /* 0x000fc60000000800 */
[----:B------:R2:W-:Y:S01]  /*36550*/  @P0 STG.E desc[UR60][R16.64], R25 ;  /* 0x0000001910000986 */ /* 0x0005e2000c10193c */
[C---:B------:R-:W-:Y:S01]  /*36560*/  ISETP.LT.AND P0, PT, R11.reuse, UR6, !P1 ;  /* 0x000000060b007c0c */ /* 0x040fe2000cf01270 */
[----:B------:R-:W-:Y:S02]  /*36570*/  ULDC UR6, c[0x0][0x228] ;  /* 0x00008a0000067ab9 */ /* 0x000fe40000000800 */
[----:B------:R3:W-:Y:S01]  /*36580*/  @P6 STG.E desc[UR60][R18.64], R238 ;  /* 0x000000ee12006986 */ /* 0x0007e2000c10193c */
[C---:B------:R-:W-:Y:S01]  /*36590*/  ISETP.LT.AND P6, PT, R11.reuse, UR4, !P2 ;  /* 0x000000040b007c0c */ /* 0x040fe2000d7c1270 */
[----:B------:R-:W-:Y:S01]  /*365a0*/  ULDC UR4, c[0x0][0x228] ;  /* 0x00008a0000047ab9 */ /* 0x000fe20000000800 */
[----:B------:R-:W-:Y:S01]  /*365b0*/  ISETP.LT.AND P5, PT, R11, UR5, !P3 ;  /* 0x000000050b007c0c */ /* 0x000fe2000dfa1270 */
[----:B------:R-:W-:Y:S01]  /*365c0*/  VIADD R11, R13, UR24 ;  /* 0x000000180d0b7c36 */ /* 0x000fe20008000000 */
[----:B------:R-:W-:Y:S01]  /*365d0*/  ULDC UR5, c[0x0][0x228] ;  /* 0x00008a0000057ab9 */ /* 0x000fe20000000800 */
[----:B------:R-:W-:-:S02]  /*365e0*/  ISETP.LT.AND P4, PT, R12, UR4, !P4 ;  /* 0x000000040c007c0c */ /* 0x000fc4000e781270 */
[C---:B------:R-:W-:Y:S02]  /*365f0*/  ISETP.LT.AND P2, PT, R12.reuse, UR5, !P2 ;  /* 0x000000050c007c0c */ /* 0x040fe4000d741270 */
[----:B-1----:R-:W-:Y:S02]  /*36600*/  IADD3 R15, R11, UR24, RZ ;  /* 0x000000180b0f7c10 */ /* 0x002fe4000fffe0ff */
[C---:B------:R-:W-:Y:S02]  /*36610*/  ISETP.LT.AND P3, PT, R12.reuse, UR6, !P3 ;  /* 0x000000060c007c0c */ /* 0x040fe4000df61270 */
[----:B------:R-:W-:Y:S01]  /*36620*/  ISETP.LT.AND P1, PT, R12, UR7, !P1 ;  /* 0x000000070c007c0c */ /* 0x000fe2000cf21270 */
[----:B------:R-:W-:-:S04]  /*36630*/  IMAD.WIDE R2, R13, 0x4, R8 ;  /* 0x000000040d027825 */ /* 0x000fc800078e0208 */
[----:B--2---:R-:W-:Y:S02]  /*36640*/  VIADD R17, R15, UR24 ;  /* 0x000000180f117c36 */ /* 0x004fe40008000000 */
[C---:B------:R-:W-:Y:S01]  /*36650*/  IMAD.WIDE R6, R11.reuse, 0x4, R4 ;  /* 0x000000040b067825 */ /* 0x040fe200078e0204 */
[----:B------:R3:W-:Y:S03]  /*36660*/  @P4 STG.E desc[UR60][R2.64], R214 ;  /* 0x000000d602004986 */ /* 0x0007e6000c10193c */
[----:B------:R-:W-:Y:S01]  /*36670*/  IMAD.WIDE R10, R11, 0x4, R8 ;  /* 0x000000040b0a7825 */ /* 0x000fe200078e0208 */
[----:B------:R3:W-:Y:S03]  /*36680*/  @P6 STG.E desc[UR60][R6.64], R86 ;  /* 0x0000005606006986 */ /* 0x0007e6000c10193c */
[C---:B------:R-:W-:Y:S01]  /*36690*/  IMAD.WIDE R12, R15.reuse, 0x4, R4 ;  /* 0x000000040f0c7825 */ /* 0x040fe200078e0204 */
[----:B------:R3:W-:Y:S03]  /*366a0*/  @P2 STG.E desc[UR60][R10.64], R26 ;  /* 0x0000001a0a002986 */ /* 0x0007e6000c10193c */
[----:B------:R-:W-:Y:S01]  /*366b0*/  IMAD.WIDE R14, R15, 0x4, R8 ;  /* 0x000000040f0e7825 */ /* 0x000fe200078e0208 */
[----:B------:R3:W-:Y:S03]  /*366c0*/  @P5 STG.E desc[UR60][R12.64], R239 ;  /* 0x000000ef0c005986 */ /* 0x0007e6000c10193c */
[C---:B------:R-:W-:Y:S01]  /*366d0*/  IMAD.WIDE R4, R17.reuse, 0x4, R4 ;  /* 0x0000000411047825 */ /* 0x040fe200078e0204 */
[----:B------:R3:W-:Y:S04]  /*366e0*/  @P3 STG.E desc[UR60][R14.64], R215 ;  /* 0x000000d70e003986 */ /* 0x0007e8000c10193c */
[----:B------:R3:W-:Y:S01]  /*366f0*/  @P0 STG.E desc[UR60][R4.64], R87 ;  /* 0x0000005704000986 */ /* 0x0007e2000c10193c */
[----:B------:R-:W-:Y:S01]  /*36700*/  IMAD.WIDE R8, R17, 0x4, R8 ;  /* 0x0000000411087825 */ /* 0x000fe200078e0208 */
[----:B------:R-:W-:Y:S06]  /*36710*/  @!P1 EXIT ;  /* 0x000000000000994d */ /* 0x000fec0003800000 */
[----:B------:R-:W-:Y:S01]  /*36720*/  STG.E desc[UR60][R8.64], R27 ;  /* 0x0000001b08007986 */ /* 0x000fe2000c10193c */
[----:B------:R-:W-:Y:S05]  /*36730*/  EXIT ;  /* 0x000000000000794d */ /* 0x000fea0003800000 */
.L_x_2:
[----:B------:R-:W-:-:S00]  /*36740*/  BRA `(.L_x_2) ;  /* 0xfffffffc00fc7947 */ /* 0x000fc0000383ffff */
[----:B------:R-:W-:-:S00]  /*36750*/  NOP ;  /* 0x0000000000007918 */ /* 0x000fc00000000000 */
        /* <DEDUP_REMOVED lines=10> */
.L_x_3:


//--------------------- .nv.shared.matmul_kernel  --------------------------
	.section	.nv.shared.matmul_kernel,"aw",@nobits
	.sectionflags	@""
	.align	16
	.zero		1024


//--------------------- .nv.shared.reserved.0     --------------------------
	.section	.nv.shared.reserved.0,"aw",@nobits
	.weak		__nv_reservedSMEM_offset_0_alias
	.size		__nv_reservedSMEM_offset_0_alias, 0, 0
	.other		__nv_reservedSMEM_offset_0_alias,@"STO_CUDA_RESERVED_SHARED STV_DEFAULT"
__nv_reservedSMEM_offset_0_alias:
	.zero		0


//--------------------- .nv.constant0.matmul_kernel --------------------------
	.section	.nv.constant0.matmul_kernel,"a",@progbits
	.sectionflags	@""
	.align	4
.nv.constant0.matmul_kernel:
	.zero		608


//--------------------- SYMBOLS --------------------------

	.type		.nv.reservedSmem.offset0,@object
	.size		.nv.reservedSmem.offset0,0x4
